	.target	sm_80

	.elftype	@"ET_EXEC"


//--------------------- .note.nv.tkinfo           --------------------------
	.section	.note.nv.tkinfo,"",@"SHT_NOTE"
	.sectionflags	@"SHF_NOTE_NV_TKINFO"
	.tkinfo
        /*0018*/ 	.word	0x00000002
        /*0030*/ 	.string	""
        /*0030*/ 	.string	"ptxas"
        /*0030*/ 	.string	"Cuda compilation tools, release 13.0, V13.0.88"
        /*0030*/ 	.string	"Build cuda_13.0.r13.0/compiler.36424714_0"
        /*0030*/ 	.string	"-arch sm_80 -m 64 "



//--------------------- .note.nv.cuinfo           --------------------------
	.section	.note.nv.cuinfo,"",@"SHT_NOTE"
	.sectionflags	@"SHF_NOTE_NV_CUINFO"
        /*0018*/ 	.short	0x0002
        /*001a*/ 	.short	0x0050
        /*001c*/ 	.short	0x0082
	.zero		2


//--------------------- .nv.info                  --------------------------
	.section	.nv.info,"",@"SHT_CUDA_INFO"
	.align	4


	//----- nvinfo : EIATTR_REGCOUNT
	.align		4
        /*0000*/ 	.byte	0x04, 0x2f
        /*0002*/ 	.short	(.L_41 - .L_40)
	.align		4
.L_40:
        /*0004*/ 	.word	index@(_Z35group_norm_nhwc_fwd_one_pass_kernelI11Fp32IOFp16WLi512ELi30ELi480EEv26Group_norm_nhwc_fwd_params)
        /*0008*/ 	.word	0x00000060


	//----- nvinfo : EIATTR_FRAME_SIZE
	.align		4
.L_41:
        /*000c*/ 	.byte	0x04, 0x11
        /*000e*/ 	.short	(.L_43 - .L_42)
	.align		4
.L_42:
        /*0010*/ 	.word	index@(_Z35group_norm_nhwc_fwd_one_pass_kernelI11Fp32IOFp16WLi512ELi30ELi480EEv26Group_norm_nhwc_fwd_params)
        /*0014*/ 	.word	0x00000000


	//----- nvinfo : EIATTR_REGCOUNT
	.align		4
.L_43:
        /*0018*/ 	.byte	0x04, 0x2f
        /*001a*/ 	.short	(.L_45 - .L_44)
	.align		4
.L_44:
        /*001c*/ 	.word	index@(_Z35group_norm_nhwc_fwd_one_pass_kernelI11Fp32IOFp16WLi256ELi30ELi480EEv26Group_norm_nhwc_fwd_params)
        /*0020*/ 	.word	0x0000003a


	//----- nvinfo : EIATTR_FRAME_SIZE
	.align		4
.L_45:
        /*0024*/ 	.byte	0x04, 0x11
        /*0026*/ 	.short	(.L_47 - .L_46)
	.align		4
.L_46:
        /*0028*/ 	.word	index@(_Z35group_norm_nhwc_fwd_one_pass_kernelI11Fp32IOFp16WLi256ELi30ELi480EEv26Group_norm_nhwc_fwd_params)
        /*002c*/ 	.word	0x00000000


	//----- nvinfo : EIATTR_REGCOUNT
	.align		4
.L_47:
        /*0030*/ 	.byte	0x04, 0x2f
        /*0032*/ 	.short	(.L_49 - .L_48)
	.align		4
.L_48:
        /*0034*/ 	.word	index@(_Z35group_norm_nhwc_fwd_one_pass_kernelI11Fp32IOFp16WLi128ELi30ELi480EEv26Group_norm_nhwc_fwd_params)
        /*0038*/ 	.word	0x00000028


	//----- nvinfo : EIATTR_FRAME_SIZE
	.align		4
.L_49:
        /*003c*/ 	.byte	0x04, 0x11
        /*003e*/ 	.short	(.L_51 - .L_50)
	.align		4
.L_50:
        /*0040*/ 	.word	index@(_Z35group_norm_nhwc_fwd_one_pass_kernelI11Fp32IOFp16WLi128ELi30ELi480EEv26Group_norm_nhwc_fwd_params)
        /*0044*/ 	.word	0x00000000


	//----- nvinfo : EIATTR_REGCOUNT
	.align		4
.L_51:
        /*0048*/ 	.byte	0x04, 0x2f
        /*004a*/ 	.short	(.L_53 - .L_52)
	.align		4
.L_52:
        /*004c*/ 	.word	index@(_Z35group_norm_nhwc_fwd_one_pass_kernelI11Fp32IOFp16WLi64ELi30ELi480EEv26Group_norm_nhwc_fwd_params)
        /*0050*/ 	.word	0x00000020


	//----- nvinfo : EIATTR_FRAME_SIZE
	.align		4
.L_53:
        /*0054*/ 	.byte	0x04, 0x11
        /*0056*/ 	.short	(.L_55 - .L_54)
	.align		4
.L_54:
        /*0058*/ 	.word	index@(_Z35group_norm_nhwc_fwd_one_pass_kernelI11Fp32IOFp16WLi64ELi30ELi480EEv26Group_norm_nhwc_fwd_params)
        /*005c*/ 	.word	0x00000000


	//----- nvinfo : EIATTR_REGCOUNT
	.align		4
.L_55:
        /*0060*/ 	.byte	0x04, 0x2f
        /*0062*/ 	.short	(.L_57 - .L_56)
	.align		4
.L_56:
        /*0064*/ 	.word	index@(_Z35group_norm_nhwc_fwd_one_pass_kernelI11Fp32IOBf16WLi512ELi30ELi480EEv26Group_norm_nhwc_fwd_params)
        /*0068*/ 	.word	0x00000060


	//----- nvinfo : EIATTR_FRAME_SIZE
	.align		4
.L_57:
        /*006c*/ 	.byte	0x04, 0x11
        /*006e*/ 	.short	(.L_59 - .L_58)
	.align		4
.L_58:
        /*0070*/ 	.word	index@(_Z35group_norm_nhwc_fwd_one_pass_kernelI11Fp32IOBf16WLi512ELi30ELi480EEv26Group_norm_nhwc_fwd_params)
        /*0074*/ 	.word	0x00000000


	//----- nvinfo : EIATTR_REGCOUNT
	.align		4
.L_59:
        /*0078*/ 	.byte	0x04, 0x2f
        /*007a*/ 	.short	(.L_61 - .L_60)
	.align		4
.L_60:
        /*007c*/ 	.word	index@(_Z35group_norm_nhwc_fwd_one_pass_kernelI11Fp32IOBf16WLi256ELi30ELi480EEv26Group_norm_nhwc_fwd_params)
        /*0080*/ 	.word	0x0000003b


	//----- nvinfo : EIATTR_FRAME_SIZE
	.align		4
.L_61:
        /*0084*/ 	.byte	0x04, 0x11
        /*0086*/ 	.short	(.L_63 - .L_62)
	.align		4
.L_62:
        /*0088*/ 	.word	index@(_Z35group_norm_nhwc_fwd_one_pass_kernelI11Fp32IOBf16WLi256ELi30ELi480EEv26Group_norm_nhwc_fwd_params)
        /*008c*/ 	.word	0x00000000


	//----- nvinfo : EIATTR_REGCOUNT
	.align		4
.L_63:
        /*0090*/ 	.byte	0x04, 0x2f
        /*0092*/ 	.short	(.L_65 - .L_64)
	.align		4
.L_64:
        /*0094*/ 	.word	index@(_Z35group_norm_nhwc_fwd_one_pass_kernelI11Fp32IOBf16WLi128ELi30ELi480EEv26Group_norm_nhwc_fwd_params)
        /*0098*/ 	.word	0x00000028


	//----- nvinfo : EIATTR_FRAME_SIZE
	.align		4
.L_65:
        /*009c*/ 	.byte	0x04, 0x11
        /*009e*/ 	.short	(.L_67 - .L_66)
	.align		4
.L_66:
        /*00a0*/ 	.word	index@(_Z35group_norm_nhwc_fwd_one_pass_kernelI11Fp32IOBf16WLi128ELi30ELi480EEv26Group_norm_nhwc_fwd_params)
        /*00a4*/ 	.word	0x00000000


	//----- nvinfo : EIATTR_REGCOUNT
	.align		4
.L_67:
        /*00a8*/ 	.byte	0x04, 0x2f
        /*00aa*/ 	.short	(.L_69 - .L_68)
	.align		4
.L_68:
        /*00ac*/ 	.word	index@(_Z35group_norm_nhwc_fwd_one_pass_kernelI11Fp32IOBf16WLi64ELi30ELi480EEv26Group_norm_nhwc_fwd_params)
        /*00b0*/ 	.word	0x00000020


	//----- nvinfo : EIATTR_FRAME_SIZE
	.align		4
.L_69:
        /*00b4*/ 	.byte	0x04, 0x11
        /*00b6*/ 	.short	(.L_71 - .L_70)
	.align		4
.L_70:
        /*00b8*/ 	.word	index@(_Z35group_norm_nhwc_fwd_one_pass_kernelI11Fp32IOBf16WLi64ELi30ELi480EEv26Group_norm_nhwc_fwd_params)
        /*00bc*/ 	.word	0x00000000


	//----- nvinfo : EIATTR_REGCOUNT
	.align		4
.L_71:
        /*00c0*/ 	.byte	0x04, 0x2f
        /*00c2*/ 	.short	(.L_73 - .L_72)
	.align		4
.L_72:
        /*00c4*/ 	.word	index@(_Z35group_norm_nhwc_fwd_one_pass_kernelI11Fp32IOFp32WLi512ELi30ELi480EEv26Group_norm_nhwc_fwd_params)
        /*00c8*/ 	.word	0x00000070


	//----- nvinfo : EIATTR_FRAME_SIZE
	.align		4
.L_73:
        /*00cc*/ 	.byte	0x04, 0x11
        /*00ce*/ 	.short	(.L_75 - .L_74)
	.align		4
.L_74:
        /*00d0*/ 	.word	index@(_Z35group_norm_nhwc_fwd_one_pass_kernelI11Fp32IOFp32WLi512ELi30ELi480EEv26Group_norm_nhwc_fwd_params)
        /*00d4*/ 	.word	0x00000000


	//----- nvinfo : EIATTR_REGCOUNT
	.align		4
.L_75:
        /*00d8*/ 	.byte	0x04, 0x2f
        /*00da*/ 	.short	(.L_77 - .L_76)
	.align		4
.L_76:
        /*00dc*/ 	.word	index@(_Z35group_norm_nhwc_fwd_one_pass_kernelI11Fp32IOFp32WLi256ELi30ELi480EEv26Group_norm_nhwc_fwd_params)
        /*00e0*/ 	.word	0x00000038


	//----- nvinfo : EIATTR_FRAME_SIZE
	.align		4
.L_77:
        /*00e4*/ 	.byte	0x04, 0x11
        /*00e6*/ 	.short	(.L_79 - .L_78)
	.align		4
.L_78:
        /*00e8*/ 	.word	index@(_Z35group_norm_nhwc_fwd_one_pass_kernelI11Fp32IOFp32WLi256ELi30ELi480EEv26Group_norm_nhwc_fwd_params)
        /*00ec*/ 	.word	0x00000000


	//----- nvinfo : EIATTR_REGCOUNT
	.align		4
.L_79:
        /*00f0*/ 	.byte	0x04, 0x2f
        /*00f2*/ 	.short	(.L_81 - .L_80)
	.align		4
.L_80:
        /*00f4*/ 	.word	index@(_Z35group_norm_nhwc_fwd_one_pass_kernelI11Fp32IOFp32WLi128ELi30ELi480EEv26Group_norm_nhwc_fwd_params)
        /*00f8*/ 	.word	0x00000028


	//----- nvinfo : EIATTR_FRAME_SIZE
	.align		4
.L_81:
        /*00fc*/ 	.byte	0x04, 0x11
        /*00fe*/ 	.short	(.L_83 - .L_82)
	.align		4
.L_82:
        /*0100*/ 	.word	index@(_Z35group_norm_nhwc_fwd_one_pass_kernelI11Fp32IOFp32WLi128ELi30ELi480EEv26Group_norm_nhwc_fwd_params)
        /*0104*/ 	.word	0x00000000


	//----- nvinfo : EIATTR_REGCOUNT
	.align		4
.L_83:
        /*0108*/ 	.byte	0x04, 0x2f
        /*010a*/ 	.short	(.L_85 - .L_84)
	.align		4
.L_84:
        /*010c*/ 	.word	index@(_Z35group_norm_nhwc_fwd_one_pass_kernelI11Fp32IOFp32WLi64ELi30ELi480EEv26Group_norm_nhwc_fwd_params)
        /*0110*/ 	.word	0x00000028


	//----- nvinfo : EIATTR_FRAME_SIZE
	.align		4
.L_85:
        /*0114*/ 	.byte	0x04, 0x11
        /*0116*/ 	.short	(.L_87 - .L_86)
	.align		4
.L_86:
        /*0118*/ 	.word	index@(_Z35group_norm_nhwc_fwd_one_pass_kernelI11Fp32IOFp32WLi64ELi30ELi480EEv26Group_norm_nhwc_fwd_params)
        /*011c*/ 	.word	0x00000000


	//----- nvinfo : EIATTR_REGCOUNT
	.align		4
.L_87:
        /*0120*/ 	.byte	0x04, 0x2f
        /*0122*/ 	.short	(.L_89 - .L_88)
	.align		4
.L_88:
        /*0124*/ 	.word	index@(_Z35group_norm_nhwc_fwd_one_pass_kernelI11Fp16IOFp16WLi512ELi30ELi480EEv26Group_norm_nhwc_fwd_params)
        /*0128*/ 	.word	0x00000057


	//----- nvinfo : EIATTR_FRAME_SIZE
	.align		4
.L_89:
        /*012c*/ 	.byte	0x04, 0x11
        /*012e*/ 	.short	(.L_91 - .L_90)
	.align		4
.L_90:
        /*0130*/ 	.word	index@(_Z35group_norm_nhwc_fwd_one_pass_kernelI11Fp16IOFp16WLi512ELi30ELi480EEv26Group_norm_nhwc_fwd_params)
        /*0134*/ 	.word	0x00000000


	//----- nvinfo : EIATTR_REGCOUNT
	.align		4
.L_91:
        /*0138*/ 	.byte	0x04, 0x2f
        /*013a*/ 	.short	(.L_93 - .L_92)
	.align		4
.L_92:
        /*013c*/ 	.word	index@(_Z35group_norm_nhwc_fwd_one_pass_kernelI11Fp16IOFp16WLi256ELi30ELi480EEv26Group_norm_nhwc_fwd_params)
        /*0140*/ 	.word	0x00000031


	//----- nvinfo : EIATTR_FRAME_SIZE
	.align		4
.L_93:
        /*0144*/ 	.byte	0x04, 0x11
        /*0146*/ 	.short	(.L_95 - .L_94)
	.align		4
.L_94:
        /*0148*/ 	.word	index@(_Z35group_norm_nhwc_fwd_one_pass_kernelI11Fp16IOFp16WLi256ELi30ELi480EEv26Group_norm_nhwc_fwd_params)
        /*014c*/ 	.word	0x00000000


	//----- nvinfo : EIATTR_REGCOUNT
	.align		4
.L_95:
        /*0150*/ 	.byte	0x04, 0x2f
        /*0152*/ 	.short	(.L_97 - .L_96)
	.align		4
.L_96:
        /*0154*/ 	.word	index@(_Z35group_norm_nhwc_fwd_one_pass_kernelI11Fp16IOFp16WLi128ELi30ELi480EEv26Group_norm_nhwc_fwd_params)
        /*0158*/ 	.word	0x00000028


	//----- nvinfo : EIATTR_FRAME_SIZE
	.align		4
.L_97:
        /*015c*/ 	.byte	0x04, 0x11
        /*015e*/ 	.short	(.L_99 - .L_98)
	.align		4
.L_98:
        /*0160*/ 	.word	index@(_Z35group_norm_nhwc_fwd_one_pass_kernelI11Fp16IOFp16WLi128ELi30ELi480EEv26Group_norm_nhwc_fwd_params)
        /*0164*/ 	.word	0x00000000


	//----- nvinfo : EIATTR_REGCOUNT
	.align		4
.L_99:
        /*0168*/ 	.byte	0x04, 0x2f
        /*016a*/ 	.short	(.L_101 - .L_100)
	.align		4
.L_100:
        /*016c*/ 	.word	index@(_Z35group_norm_nhwc_fwd_one_pass_kernelI11Fp16IOFp16WLi64ELi30ELi480EEv26Group_norm_nhwc_fwd_params)
        /*0170*/ 	.word	0x00000020


	//----- nvinfo : EIATTR_FRAME_SIZE
	.align		4
.L_101:
        /*0174*/ 	.byte	0x04, 0x11
        /*0176*/ 	.short	(.L_103 - .L_102)
	.align		4
.L_102:
        /*0178*/ 	.word	index@(_Z35group_norm_nhwc_fwd_one_pass_kernelI11Fp16IOFp16WLi64ELi30ELi480EEv26Group_norm_nhwc_fwd_params)
        /*017c*/ 	.word	0x00000000


	//----- nvinfo : EIATTR_REGCOUNT
	.align		4
.L_103:
        /*0180*/ 	.byte	0x04, 0x2f
        /*0182*/ 	.short	(.L_105 - .L_104)
	.align		4
.L_104:
        /*0184*/ 	.word	index@(_Z35group_norm_nhwc_fwd_one_pass_kernelI11Fp16IOBf16WLi512ELi30ELi480EEv26Group_norm_nhwc_fwd_params)
        /*0188*/ 	.word	0x00000057


	//----- nvinfo : EIATTR_FRAME_SIZE
	.align		4
.L_105:
        /*018c*/ 	.byte	0x04, 0x11
        /*018e*/ 	.short	(.L_107 - .L_106)
	.align		4
.L_106:
        /*0190*/ 	.word	index@(_Z35group_norm_nhwc_fwd_one_pass_kernelI11Fp16IOBf16WLi512ELi30ELi480EEv26Group_norm_nhwc_fwd_params)
        /*0194*/ 	.word	0x00000000


	//----- nvinfo : EIATTR_REGCOUNT
	.align		4
.L_107:
        /*0198*/ 	.byte	0x04, 0x2f
        /*019a*/ 	.short	(.L_109 - .L_108)
	.align		4
.L_108:
        /*019c*/ 	.word	index@(_Z35group_norm_nhwc_fwd_one_pass_kernelI11Fp16IOBf16WLi256ELi30ELi480EEv26Group_norm_nhwc_fwd_params)
        /*01a0*/ 	.word	0x00000031


	//----- nvinfo : EIATTR_FRAME_SIZE
	.align		4
.L_109:
        /*01a4*/ 	.byte	0x04, 0x11
        /*01a6*/ 	.short	(.L_111 - .L_110)
	.align		4
.L_110:
        /*01a8*/ 	.word	index@(_Z35group_norm_nhwc_fwd_one_pass_kernelI11Fp16IOBf16WLi256ELi30ELi480EEv26Group_norm_nhwc_fwd_params)
        /*01ac*/ 	.word	0x00000000


	//----- nvinfo : EIATTR_REGCOUNT
	.align		4
.L_111:
        /*01b0*/ 	.byte	0x04, 0x2f
        /*01b2*/ 	.short	(.L_113 - .L_112)
	.align		4
.L_112:
        /*01b4*/ 	.word	index@(_Z35group_norm_nhwc_fwd_one_pass_kernelI11Fp16IOBf16WLi128ELi30ELi480EEv26Group_norm_nhwc_fwd_params)
        /*01b8*/ 	.word	0x00000028


	//----- nvinfo : EIATTR_FRAME_SIZE
	.align		4
.L_113:
        /*01bc*/ 	.byte	0x04, 0x11
        /*01be*/ 	.short	(.L_115 - .L_114)
	.align		4
.L_114:
        /*01c0*/ 	.word	index@(_Z35group_norm_nhwc_fwd_one_pass_kernelI11Fp16IOBf16WLi128ELi30ELi480EEv26Group_norm_nhwc_fwd_params)
        /*01c4*/ 	.word	0x00000000


	//----- nvinfo : EIATTR_REGCOUNT
	.align		4
.L_115:
        /*01c8*/ 	.byte	0x04, 0x2f
        /*01ca*/ 	.short	(.L_117 - .L_116)
	.align		4
.L_116:
        /*01cc*/ 	.word	index@(_Z35group_norm_nhwc_fwd_one_pass_kernelI11Fp16IOBf16WLi64ELi30ELi480EEv26Group_norm_nhwc_fwd_params)
        /*01d0*/ 	.word	0x00000020


	//----- nvinfo : EIATTR_FRAME_SIZE
	.align		4
.L_117:
        /*01d4*/ 	.byte	0x04, 0x11
        /*01d6*/ 	.short	(.L_119 - .L_118)
	.align		4
.L_118:
        /*01d8*/ 	.word	index@(_Z35group_norm_nhwc_fwd_one_pass_kernelI11Fp16IOBf16WLi64ELi30ELi480EEv26Group_norm_nhwc_fwd_params)
        /*01dc*/ 	.word	0x00000000


	//----- nvinfo : EIATTR_REGCOUNT
	.align		4
.L_119:
        /*01e0*/ 	.byte	0x04, 0x2f
        /*01e2*/ 	.short	(.L_121 - .L_120)
	.align		4
.L_120:
        /*01e4*/ 	.word	index@(_Z35group_norm_nhwc_fwd_one_pass_kernelI11Fp16IOFp32WLi512ELi30ELi480EEv26Group_norm_nhwc_fwd_params)
        /*01e8*/ 	.word	0x00000056


	//----- nvinfo : EIATTR_FRAME_SIZE
	.align		4
.L_121:
        /*01ec*/ 	.byte	0x04, 0x11
        /*01ee*/ 	.short	(.L_123 - .L_122)
	.align		4
.L_122:
        /*01f0*/ 	.word	index@(_Z35group_norm_nhwc_fwd_one_pass_kernelI11Fp16IOFp32WLi512ELi30ELi480EEv26Group_norm_nhwc_fwd_params)
        /*01f4*/ 	.word	0x00000000


	//----- nvinfo : EIATTR_REGCOUNT
	.align		4
.L_123:
        /*01f8*/ 	.byte	0x04, 0x2f
        /*01fa*/ 	.short	(.L_125 - .L_124)
	.align		4
.L_124:
        /*01fc*/ 	.word	index@(_Z35group_norm_nhwc_fwd_one_pass_kernelI11Fp16IOFp32WLi256ELi30ELi480EEv26Group_norm_nhwc_fwd_params)
        /*0200*/ 	.word	0x00000031


	//----- nvinfo : EIATTR_FRAME_SIZE
	.align		4
.L_125:
        /*0204*/ 	.byte	0x04, 0x11
        /*0206*/ 	.short	(.L_127 - .L_126)
	.align		4
.L_126:
        /*0208*/ 	.word	index@(_Z35group_norm_nhwc_fwd_one_pass_kernelI11Fp16IOFp32WLi256ELi30ELi480EEv26Group_norm_nhwc_fwd_params)
        /*020c*/ 	.word	0x00000000


	//----- nvinfo : EIATTR_REGCOUNT
	.align		4
.L_127:
        /*0210*/ 	.byte	0x04, 0x2f
        /*0212*/ 	.short	(.L_129 - .L_128)
	.align		4
.L_128:
        /*0214*/ 	.word	index@(_Z35group_norm_nhwc_fwd_one_pass_kernelI11Fp16IOFp32WLi128ELi30ELi480EEv26Group_norm_nhwc_fwd_params)
        /*0218*/ 	.word	0x00000028


	//----- nvinfo : EIATTR_FRAME_SIZE
	.align		4
.L_129:
        /*021c*/ 	.byte	0x04, 0x11
        /*021e*/ 	.short	(.L_131 - .L_130)
	.align		4
.L_130:
        /*0220*/ 	.word	index@(_Z35group_norm_nhwc_fwd_one_pass_kernelI11Fp16IOFp32WLi128ELi30ELi480EEv26Group_norm_nhwc_fwd_params)
        /*0224*/ 	.word	0x00000000


	//----- nvinfo : EIATTR_REGCOUNT
	.align		4
.L_131:
        /*0228*/ 	.byte	0x04, 0x2f
        /*022a*/ 	.short	(.L_133 - .L_132)
	.align		4
.L_132:
        /*022c*/ 	.word	index@(_Z35group_norm_nhwc_fwd_one_pass_kernelI11Fp16IOFp32WLi64ELi30ELi480EEv26Group_norm_nhwc_fwd_params)
        /*0230*/ 	.word	0x00000020


	//----- nvinfo : EIATTR_FRAME_SIZE
	.align		4
.L_133:
        /*0234*/ 	.byte	0x04, 0x11
        /*0236*/ 	.short	(.L_135 - .L_134)
	.align		4
.L_134:
        /*0238*/ 	.word	index@(_Z35group_norm_nhwc_fwd_one_pass_kernelI11Fp16IOFp32WLi64ELi30ELi480EEv26Group_norm_nhwc_fwd_params)
        /*023c*/ 	.word	0x00000000


	//----- nvinfo : EIATTR_REGCOUNT
	.align		4
.L_135:
        /*0240*/ 	.byte	0x04, 0x2f
        /*0242*/ 	.short	(.L_137 - .L_136)
	.align		4
.L_136:
        /*0244*/ 	.word	index@(_Z35group_norm_nhwc_fwd_one_pass_kernelI11Bf16IOFp16WLi512ELi30ELi480EEv26Group_norm_nhwc_fwd_params)
        /*0248*/ 	.word	0x00000057


	//----- nvinfo : EIATTR_FRAME_SIZE
	.align		4
.L_137:
        /*024c*/ 	.byte	0x04, 0x11
        /*024e*/ 	.short	(.L_139 - .L_138)
	.align		4
.L_138:
        /*0250*/ 	.word	index@(_Z35group_norm_nhwc_fwd_one_pass_kernelI11Bf16IOFp16WLi512ELi30ELi480EEv26Group_norm_nhwc_fwd_params)
        /*0254*/ 	.word	0x00000000


	//----- nvinfo : EIATTR_REGCOUNT
	.align		4
.L_139:
        /*0258*/ 	.byte	0x04, 0x2f
        /*025a*/ 	.short	(.L_141 - .L_140)
	.align		4
.L_140:
        /*025c*/ 	.word	index@(_Z35group_norm_nhwc_fwd_one_pass_kernelI11Bf16IOFp16WLi256ELi30ELi480EEv26Group_norm_nhwc_fwd_params)
        /*0260*/ 	.word	0x00000031


	//----- nvinfo : EIATTR_FRAME_SIZE
	.align		4
.L_141:
        /*0264*/ 	.byte	0x04, 0x11
        /*0266*/ 	.short	(.L_143 - .L_142)
	.align		4
.L_142:
        /*0268*/ 	.word	index@(_Z35group_norm_nhwc_fwd_one_pass_kernelI11Bf16IOFp16WLi256ELi30ELi480EEv26Group_norm_nhwc_fwd_params)
        /*026c*/ 	.word	0x00000000


	//----- nvinfo : EIATTR_REGCOUNT
	.align		4
.L_143:
        /*0270*/ 	.byte	0x04, 0x2f
        /*0272*/ 	.short	(.L_145 - .L_144)
	.align		4
.L_144:
        /*0274*/ 	.word	index@(_Z35group_norm_nhwc_fwd_one_pass_kernelI11Bf16IOFp16WLi128ELi30ELi480EEv26Group_norm_nhwc_fwd_params)
        /*0278*/ 	.word	0x00000028


	//----- nvinfo : EIATTR_FRAME_SIZE
	.align		4
.L_145:
        /*027c*/ 	.byte	0x04, 0x11
        /*027e*/ 	.short	(.L_147 - .L_146)
	.align		4
.L_146:
        /*0280*/ 	.word	index@(_Z35group_norm_nhwc_fwd_one_pass_kernelI11Bf16IOFp16WLi128ELi30ELi480EEv26Group_norm_nhwc_fwd_params)
        /*0284*/ 	.word	0x00000000


	//----- nvinfo : EIATTR_REGCOUNT
	.align		4
.L_147:
        /*0288*/ 	.byte	0x04, 0x2f
        /*028a*/ 	.short	(.L_149 - .L_148)
	.align		4
.L_148:
        /*028c*/ 	.word	index@(_Z35group_norm_nhwc_fwd_one_pass_kernelI11Bf16IOFp16WLi64ELi30ELi480EEv26Group_norm_nhwc_fwd_params)
        /*0290*/ 	.word	0x00000020


	//----- nvinfo : EIATTR_FRAME_SIZE
	.align		4
.L_149:
        /*0294*/ 	.byte	0x04, 0x11
        /*0296*/ 	.short	(.L_151 - .L_150)
	.align		4
.L_150:
        /*0298*/ 	.word	index@(_Z35group_norm_nhwc_fwd_one_pass_kernelI11Bf16IOFp16WLi64ELi30ELi480EEv26Group_norm_nhwc_fwd_params)
        /*029c*/ 	.word	0x00000000


	//----- nvinfo : EIATTR_REGCOUNT
	.align		4
.L_151:
        /*02a0*/ 	.byte	0x04, 0x2f
        /*02a2*/ 	.short	(.L_153 - .L_152)
	.align		4
.L_152:
        /*02a4*/ 	.word	index@(_Z35group_norm_nhwc_fwd_one_pass_kernelI11Bf16IOBf16WLi512ELi30ELi480EEv26Group_norm_nhwc_fwd_params)
        /*02a8*/ 	.word	0x00000057


	//----- nvinfo : EIATTR_FRAME_SIZE
	.align		4
.L_153:
        /*02ac*/ 	.byte	0x04, 0x11
        /*02ae*/ 	.short	(.L_155 - .L_154)
	.align		4
.L_154:
        /*02b0*/ 	.word	index@(_Z35group_norm_nhwc_fwd_one_pass_kernelI11Bf16IOBf16WLi512ELi30ELi480EEv26Group_norm_nhwc_fwd_params)
        /*02b4*/ 	.word	0x00000000


	//----- nvinfo : EIATTR_REGCOUNT
	.align		4
.L_155:
        /*02b8*/ 	.byte	0x04, 0x2f
        /*02ba*/ 	.short	(.L_157 - .L_156)
	.align		4
.L_156:
        /*02bc*/ 	.word	index@(_Z35group_norm_nhwc_fwd_one_pass_kernelI11Bf16IOBf16WLi256ELi30ELi480EEv26Group_norm_nhwc_fwd_params)
        /*02c0*/ 	.word	0x00000031


	//----- nvinfo : EIATTR_FRAME_SIZE
	.align		4
.L_157:
        /*02c4*/ 	.byte	0x04, 0x11
        /*02c6*/ 	.short	(.L_159 - .L_158)
	.align		4
.L_158:
        /*02c8*/ 	.word	index@(_Z35group_norm_nhwc_fwd_one_pass_kernelI11Bf16IOBf16WLi256ELi30ELi480EEv26Group_norm_nhwc_fwd_params)
        /*02cc*/ 	.word	0x00000000


	//----- nvinfo : EIATTR_REGCOUNT
	.align		4
.L_159:
        /*02d0*/ 	.byte	0x04, 0x2f
        /*02d2*/ 	.short	(.L_161 - .L_160)
	.align		4
.L_160:
        /*02d4*/ 	.word	index@(_Z35group_norm_nhwc_fwd_one_pass_kernelI11Bf16IOBf16WLi128ELi30ELi480EEv26Group_norm_nhwc_fwd_params)
        /*02d8*/ 	.word	0x00000028


	//----- nvinfo : EIATTR_FRAME_SIZE
	.align		4
.L_161:
        /*02dc*/ 	.byte	0x04, 0x11
        /*02de*/ 	.short	(.L_163 - .L_162)
	.align		4
.L_162:
        /*02e0*/ 	.word	index@(_Z35group_norm_nhwc_fwd_one_pass_kernelI11Bf16IOBf16WLi128ELi30ELi480EEv26Group_norm_nhwc_fwd_params)
        /*02e4*/ 	.word	0x00000000


	//----- nvinfo : EIATTR_REGCOUNT
	.align		4
.L_163:
        /*02e8*/ 	.byte	0x04, 0x2f
        /*02ea*/ 	.short	(.L_165 - .L_164)
	.align		4
.L_164:
        /*02ec*/ 	.word	index@(_Z35group_norm_nhwc_fwd_one_pass_kernelI11Bf16IOBf16WLi64ELi30ELi480EEv26Group_norm_nhwc_fwd_params)
        /*02f0*/ 	.word	0x00000020


	//----- nvinfo : EIATTR_FRAME_SIZE
	.align		4
.L_165:
        /*02f4*/ 	.byte	0x04, 0x11
        /*02f6*/ 	.short	(.L_167 - .L_166)
	.align		4
.L_166:
        /*02f8*/ 	.word	index@(_Z35group_norm_nhwc_fwd_one_pass_kernelI11Bf16IOBf16WLi64ELi30ELi480EEv26Group_norm_nhwc_fwd_params)
        /*02fc*/ 	.word	0x00000000


	//----- nvinfo : EIATTR_REGCOUNT
	.align		4
.L_167:
        /*0300*/ 	.byte	0x04, 0x2f
        /*0302*/ 	.short	(.L_169 - .L_168)
	.align		4
.L_168:
        /*0304*/ 	.word	index@(_Z35group_norm_nhwc_fwd_one_pass_kernelI11Bf16IOFp32WLi512ELi30ELi480EEv26Group_norm_nhwc_fwd_params)
        /*0308*/ 	.word	0x00000056


	//----- nvinfo : EIATTR_FRAME_SIZE
	.align		4
.L_169:
        /*030c*/ 	.byte	0x04, 0x11
        /*030e*/ 	.short	(.L_171 - .L_170)
	.align		4
.L_170:
        /*0310*/ 	.word	index@(_Z35group_norm_nhwc_fwd_one_pass_kernelI11Bf16IOFp32WLi512ELi30ELi480EEv26Group_norm_nhwc_fwd_params)
        /*0314*/ 	.word	0x00000000


	//----- nvinfo : EIATTR_REGCOUNT
	.align		4
.L_171:
        /*0318*/ 	.byte	0x04, 0x2f
        /*031a*/ 	.short	(.L_173 - .L_172)
	.align		4
.L_172:
        /*031c*/ 	.word	index@(_Z35group_norm_nhwc_fwd_one_pass_kernelI11Bf16IOFp32WLi256ELi30ELi480EEv26Group_norm_nhwc_fwd_params)
        /*0320*/ 	.word	0x00000031


	//----- nvinfo : EIATTR_FRAME_SIZE
	.align		4
.L_173:
        /*0324*/ 	.byte	0x04, 0x11
        /*0326*/ 	.short	(.L_175 - .L_174)
	.align		4
.L_174:
        /*0328*/ 	.word	index@(_Z35group_norm_nhwc_fwd_one_pass_kernelI11Bf16IOFp32WLi256ELi30ELi480EEv26Group_norm_nhwc_fwd_params)
        /*032c*/ 	.word	0x00000000


	//----- nvinfo : EIATTR_REGCOUNT
	.align		4
.L_175:
        /*0330*/ 	.byte	0x04, 0x2f
        /*0332*/ 	.short	(.L_177 - .L_176)
	.align		4
.L_176:
        /*0334*/ 	.word	index@(_Z35group_norm_nhwc_fwd_one_pass_kernelI11Bf16IOFp32WLi128ELi30ELi480EEv26Group_norm_nhwc_fwd_params)
        /*0338*/ 	.word	0x00000028


	//----- nvinfo : EIATTR_FRAME_SIZE
	.align		4
.L_177:
        /*033c*/ 	.byte	0x04, 0x11
        /*033e*/ 	.short	(.L_179 - .L_178)
	.align		4
.L_178:
        /*0340*/ 	.word	index@(_Z35group_norm_nhwc_fwd_one_pass_kernelI11Bf16IOFp32WLi128ELi30ELi480EEv26Group_norm_nhwc_fwd_params)
        /*0344*/ 	.word	0x00000000


	//----- nvinfo : EIATTR_REGCOUNT
	.align		4
.L_179:
        /*0348*/ 	.byte	0x04, 0x2f
        /*034a*/ 	.short	(.L_181 - .L_180)
	.align		4
.L_180:
        /*034c*/ 	.word	index@(_Z35group_norm_nhwc_fwd_one_pass_kernelI11Bf16IOFp32WLi64ELi30ELi480EEv26Group_norm_nhwc_fwd_params)
        /*0350*/ 	.word	0x00000020


	//----- nvinfo : EIATTR_FRAME_SIZE
	.align		4
.L_181:
        /*0354*/ 	.byte	0x04, 0x11
        /*0356*/ 	.short	(.L_183 - .L_182)
	.align		4
.L_182:
        /*0358*/ 	.word	index@(_Z35group_norm_nhwc_fwd_one_pass_kernelI11Bf16IOFp32WLi64ELi30ELi480EEv26Group_norm_nhwc_fwd_params)
        /*035c*/ 	.word	0x00000000


	//----- nvinfo : EIATTR_REGCOUNT
	.align		4
.L_183:
        /*0360*/ 	.byte	0x04, 0x2f
        /*0362*/ 	.short	(.L_185 - .L_184)
	.align		4
.L_184:
        /*0364*/ 	.word	index@(_Z35group_norm_nhwc_bwd_one_pass_kernelI11Fp32IOFp16WLi512ELi30ELi480EEv26Group_norm_nhwc_bwd_params)
        /*0368*/ 	.word	0x00000080


	//----- nvinfo : EIATTR_FRAME_SIZE
	.align		4
.L_185:
        /*036c*/ 	.byte	0x04, 0x11
        /*036e*/ 	.short	(.L_187 - .L_186)
	.align		4
.L_186:
        /*0370*/ 	.word	index@(_Z35group_norm_nhwc_bwd_one_pass_kernelI11Fp32IOFp16WLi512ELi30ELi480EEv26Group_norm_nhwc_bwd_params)
        /*0374*/ 	.word	0x00000000


	//----- nvinfo : EIATTR_REGCOUNT
	.align		4
.L_187:
        /*0378*/ 	.byte	0x04, 0x2f
        /*037a*/ 	.short	(.L_189 - .L_188)
	.align		4
.L_188:
        /*037c*/ 	.word	index@(_Z35group_norm_nhwc_bwd_one_pass_kernelI11Fp32IOFp16WLi256ELi30ELi480EEv26Group_norm_nhwc_bwd_params)
        /*0380*/ 	.word	0x00000061


	//----- nvinfo : EIATTR_FRAME_SIZE
	.align		4
.L_189:
        /*0384*/ 	.byte	0x04, 0x11
        /*0386*/ 	.short	(.L_191 - .L_190)
	.align		4
.L_190:
        /*0388*/ 	.word	index@(_Z35group_norm_nhwc_bwd_one_pass_kernelI11Fp32IOFp16WLi256ELi30ELi480EEv26Group_norm_nhwc_bwd_params)
        /*038c*/ 	.word	0x00000000


	//----- nvinfo : EIATTR_REGCOUNT
	.align		4
.L_191:
        /*0390*/ 	.byte	0x04, 0x2f
        /*0392*/ 	.short	(.L_193 - .L_192)
	.align		4
.L_192:
        /*0394*/ 	.word	index@(_Z35group_norm_nhwc_bwd_one_pass_kernelI11Fp32IOFp16WLi128ELi30ELi480EEv26Group_norm_nhwc_bwd_params)
        /*0398*/ 	.word	0x00000040


	//----- nvinfo : EIATTR_FRAME_SIZE
	.align		4
.L_193:
        /*039c*/ 	.byte	0x04, 0x11
        /*039e*/ 	.short	(.L_195 - .L_194)
	.align		4
.L_194:
        /*03a0*/ 	.word	index@(_Z35group_norm_nhwc_bwd_one_pass_kernelI11Fp32IOFp16WLi128ELi30ELi480EEv26Group_norm_nhwc_bwd_params)
        /*03a4*/ 	.word	0x00000000


	//----- nvinfo : EIATTR_REGCOUNT
	.align		4
.L_195:
        /*03a8*/ 	.byte	0x04, 0x2f
        /*03aa*/ 	.short	(.L_197 - .L_196)
	.align		4
.L_196:
        /*03ac*/ 	.word	index@(_Z35group_norm_nhwc_bwd_one_pass_kernelI11Fp32IOFp16WLi64ELi30ELi480EEv26Group_norm_nhwc_bwd_params)
        /*03b0*/ 	.word	0x00000040


	//----- nvinfo : EIATTR_FRAME_SIZE
	.align		4
.L_197:
        /*03b4*/ 	.byte	0x04, 0x11
        /*03b6*/ 	.short	(.L_199 - .L_198)
	.align		4
.L_198:
        /*03b8*/ 	.word	index@(_Z35group_norm_nhwc_bwd_one_pass_kernelI11Fp32IOFp16WLi64ELi30ELi480EEv26Group_norm_nhwc_bwd_params)
        /*03bc*/ 	.word	0x00000000


	//----- nvinfo : EIATTR_REGCOUNT
	.align		4
.L_199:
        /*03c0*/ 	.byte	0x04, 0x2f
        /*03c2*/ 	.short	(.L_201 - .L_200)
	.align		4
.L_200:
        /*03c4*/ 	.word	index@(_Z35group_norm_nhwc_bwd_one_pass_kernelI11Fp32IOBf16WLi512ELi30ELi480EEv26Group_norm_nhwc_bwd_params)
        /*03c8*/ 	.word	0x00000080


	//----- nvinfo : EIATTR_FRAME_SIZE
	.align		4
.L_201:
        /*03cc*/ 	.byte	0x04, 0x11
        /*03ce*/ 	.short	(.L_203 - .L_202)
	.align		4
.L_202:
        /*03d0*/ 	.word	index@(_Z35group_norm_nhwc_bwd_one_pass_kernelI11Fp32IOBf16WLi512ELi30ELi480EEv26Group_norm_nhwc_bwd_params)
        /*03d4*/ 	.word	0x00000000


	//----- nvinfo : EIATTR_REGCOUNT
	.align		4
.L_203:
        /*03d8*/ 	.byte	0x04, 0x2f
        /*03da*/ 	.short	(.L_205 - .L_204)
	.align		4
.L_204:
        /*03dc*/ 	.word	index@(_Z35group_norm_nhwc_bwd_one_pass_kernelI11Fp32IOBf16WLi256ELi30ELi480EEv26Group_norm_nhwc_bwd_params)
        /*03e0*/ 	.word	0x00000061


	//----- nvinfo : EIATTR_FRAME_SIZE
	.align		4
.L_205:
        /*03e4*/ 	.byte	0x04, 0x11
        /*03e6*/ 	.short	(.L_207 - .L_206)
	.align		4
.L_206:
        /*03e8*/ 	.word	index@(_Z35group_norm_nhwc_bwd_one_pass_kernelI11Fp32IOBf16WLi256ELi30ELi480EEv26Group_norm_nhwc_bwd_params)
        /*03ec*/ 	.word	0x00000000


	//----- nvinfo : EIATTR_REGCOUNT
	.align		4
.L_207:
        /*03f0*/ 	.byte	0x04, 0x2f
        /*03f2*/ 	.short	(.L_209 - .L_208)
	.align		4
.L_208:
        /*03f4*/ 	.word	index@(_Z35group_norm_nhwc_bwd_one_pass_kernelI11Fp32IOBf16WLi128ELi30ELi480EEv26Group_norm_nhwc_bwd_params)
        /*03f8*/ 	.word	0x00000040


	//----- nvinfo : EIATTR_FRAME_SIZE
	.align		4
.L_209:
        /*03fc*/ 	.byte	0x04, 0x11
        /*03fe*/ 	.short	(.L_211 - .L_210)
	.align		4
.L_210:
        /*0400*/ 	.word	index@(_Z35group_norm_nhwc_bwd_one_pass_kernelI11Fp32IOBf16WLi128ELi30ELi480EEv26Group_norm_nhwc_bwd_params)
        /*0404*/ 	.word	0x00000000


	//----- nvinfo : EIATTR_REGCOUNT
	.align		4
.L_211:
        /*0408*/ 	.byte	0x04, 0x2f
        /*040a*/ 	.short	(.L_213 - .L_212)
	.align		4
.L_212:
        /*040c*/ 	.word	index@(_Z35group_norm_nhwc_bwd_one_pass_kernelI11Fp32IOBf16WLi64ELi30ELi480EEv26Group_norm_nhwc_bwd_params)
        /*0410*/ 	.word	0x00000040


	//----- nvinfo : EIATTR_FRAME_SIZE
	.align		4
.L_213:
        /*0414*/ 	.byte	0x04, 0x11
        /*0416*/ 	.short	(.L_215 - .L_214)
	.align		4
.L_214:
        /*0418*/ 	.word	index@(_Z35group_norm_nhwc_bwd_one_pass_kernelI11Fp32IOBf16WLi64ELi30ELi480EEv26Group_norm_nhwc_bwd_params)
        /*041c*/ 	.word	0x00000000


	//----- nvinfo : EIATTR_REGCOUNT
	.align		4
.L_215:
        /*0420*/ 	.byte	0x04, 0x2f
        /*0422*/ 	.short	(.L_217 - .L_216)
	.align		4
.L_216:
        /*0424*/ 	.word	index@(_Z35group_norm_nhwc_bwd_one_pass_kernelI11Fp32IOFp32WLi512ELi30ELi480EEv26Group_norm_nhwc_bwd_params)
        /*0428*/ 	.word	0x00000080


	//----- nvinfo : EIATTR_FRAME_SIZE
	.align		4
.L_217:
        /*042c*/ 	.byte	0x04, 0x11
        /*042e*/ 	.short	(.L_219 - .L_218)
	.align		4
.L_218:
        /*0430*/ 	.word	index@(_Z35group_norm_nhwc_bwd_one_pass_kernelI11Fp32IOFp32WLi512ELi30ELi480EEv26Group_norm_nhwc_bwd_params)
        /*0434*/ 	.word	0x00000000


	//----- nvinfo : EIATTR_REGCOUNT
	.align		4
.L_219:
        /*0438*/ 	.byte	0x04, 0x2f
        /*043a*/ 	.short	(.L_221 - .L_220)
	.align		4
.L_220:
        /*043c*/ 	.word	index@(_Z35group_norm_nhwc_bwd_one_pass_kernelI11Fp32IOFp32WLi256ELi30ELi480EEv26Group_norm_nhwc_bwd_params)
        /*0440*/ 	.word	0x00000061


	//----- nvinfo : EIATTR_FRAME_SIZE
	.align		4
.L_221:
        /*0444*/ 	.byte	0x04, 0x11
        /*0446*/ 	.short	(.L_223 - .L_222)
	.align		4
.L_222:
        /*0448*/ 	.word	index@(_Z35group_norm_nhwc_bwd_one_pass_kernelI11Fp32IOFp32WLi256ELi30ELi480EEv26Group_norm_nhwc_bwd_params)
        /*044c*/ 	.word	0x00000000


	//----- nvinfo : EIATTR_REGCOUNT
	.align		4
.L_223:
        /*0450*/ 	.byte	0x04, 0x2f
        /*0452*/ 	.short	(.L_225 - .L_224)
	.align		4
.L_224:
        /*0454*/ 	.word	index@(_Z35group_norm_nhwc_bwd_one_pass_kernelI11Fp32IOFp32WLi128ELi30ELi480EEv26Group_norm_nhwc_bwd_params)
        /*0458*/ 	.word	0x00000040


	//----- nvinfo : EIATTR_FRAME_SIZE
	.align		4
.L_225:
        /*045c*/ 	.byte	0x04, 0x11
        /*045e*/ 	.short	(.L_227 - .L_226)
	.align		4
.L_226:
        /*0460*/ 	.word	index@(_Z35group_norm_nhwc_bwd_one_pass_kernelI11Fp32IOFp32WLi128ELi30ELi480EEv26Group_norm_nhwc_bwd_params)
        /*0464*/ 	.word	0x00000000


	//----- nvinfo : EIATTR_REGCOUNT
	.align		4
.L_227:
        /*0468*/ 	.byte	0x04, 0x2f
        /*046a*/ 	.short	(.L_229 - .L_228)
	.align		4
.L_228:
        /*046c*/ 	.word	index@(_Z35group_norm_nhwc_bwd_one_pass_kernelI11Fp32IOFp32WLi64ELi30ELi480EEv26Group_norm_nhwc_bwd_params)
        /*0470*/ 	.word	0x00000040


	//----- nvinfo : EIATTR_FRAME_SIZE
	.align		4
.L_229:
        /*0474*/ 	.byte	0x04, 0x11
        /*0476*/ 	.short	(.L_231 - .L_230)
	.align		4
.L_230:
        /*0478*/ 	.word	index@(_Z35group_norm_nhwc_bwd_one_pass_kernelI11Fp32IOFp32WLi64ELi30ELi480EEv26Group_norm_nhwc_bwd_params)
        /*047c*/ 	.word	0x00000000


	//----- nvinfo : EIATTR_REGCOUNT
	.align		4
.L_231:
        /*0480*/ 	.byte	0x04, 0x2f
        /*0482*/ 	.short	(.L_233 - .L_232)
	.align		4
.L_232:
        /*0484*/ 	.word	index@(_Z35group_norm_nhwc_bwd_one_pass_kernelI11Fp16IOFp16WLi512ELi30ELi480EEv26Group_norm_nhwc_bwd_params)
        /*0488*/ 	.word	0x00000080


	//----- nvinfo : EIATTR_FRAME_SIZE
	.align		4
.L_233:
        /*048c*/ 	.byte	0x04, 0x11
        /*048e*/ 	.short	(.L_235 - .L_234)
	.align		4
.L_234:
        /*0490*/ 	.word	index@(_Z35group_norm_nhwc_bwd_one_pass_kernelI11Fp16IOFp16WLi512ELi30ELi480EEv26Group_norm_nhwc_bwd_params)
        /*0494*/ 	.word	0x00000000


	//----- nvinfo : EIATTR_REGCOUNT
	.align		4
.L_235:
        /*0498*/ 	.byte	0x04, 0x2f
        /*049a*/ 	.short	(.L_237 - .L_236)
	.align		4
.L_236:
        /*049c*/ 	.word	index@(_Z35group_norm_nhwc_bwd_one_pass_kernelI11Fp16IOFp16WLi256ELi30ELi480EEv26Group_norm_nhwc_bwd_params)
        /*04a0*/ 	.word	0x00000040


	//----- nvinfo : EIATTR_FRAME_SIZE
	.align		4
.L_237:
        /*04a4*/ 	.byte	0x04, 0x11
        /*04a6*/ 	.short	(.L_239 - .L_238)
	.align		4
.L_238:
        /*04a8*/ 	.word	index@(_Z35group_norm_nhwc_bwd_one_pass_kernelI11Fp16IOFp16WLi256ELi30ELi480EEv26Group_norm_nhwc_bwd_params)
        /*04ac*/ 	.word	0x00000000


	//----- nvinfo : EIATTR_REGCOUNT
	.align		4
.L_239:
        /*04b0*/ 	.byte	0x04, 0x2f
        /*04b2*/ 	.short	(.L_241 - .L_240)
	.align		4
.L_240:
        /*04b4*/ 	.word	index@(_Z35group_norm_nhwc_bwd_one_pass_kernelI11Fp16IOFp16WLi128ELi30ELi480EEv26Group_norm_nhwc_bwd_params)
        /*04b8*/ 	.word	0x00000040


	//----- nvinfo : EIATTR_FRAME_SIZE
	.align		4
.L_241:
        /*04bc*/ 	.byte	0x04, 0x11
        /*04be*/ 	.short	(.L_243 - .L_242)
	.align		4
.L_242:
        /*04c0*/ 	.word	index@(_Z35group_norm_nhwc_bwd_one_pass_kernelI11Fp16IOFp16WLi128ELi30ELi480EEv26Group_norm_nhwc_bwd_params)
        /*04c4*/ 	.word	0x00000000


	//----- nvinfo : EIATTR_REGCOUNT
	.align		4
.L_243:
        /*04c8*/ 	.byte	0x04, 0x2f
        /*04ca*/ 	.short	(.L_245 - .L_244)
	.align		4
.L_244:
        /*04cc*/ 	.word	index@(_Z35group_norm_nhwc_bwd_one_pass_kernelI11Fp16IOFp16WLi64ELi30ELi480EEv26Group_norm_nhwc_bwd_params)
        /*04d0*/ 	.word	0x00000040


	//----- nvinfo : EIATTR_FRAME_SIZE
	.align		4
.L_245:
        /*04d4*/ 	.byte	0x04, 0x11
        /*04d6*/ 	.short	(.L_247 - .L_246)
	.align		4
.L_246:
        /*04d8*/ 	.word	index@(_Z35group_norm_nhwc_bwd_one_pass_kernelI11Fp16IOFp16WLi64ELi30ELi480EEv26Group_norm_nhwc_bwd_params)
        /*04dc*/ 	.word	0x00000000


	//----- nvinfo : EIATTR_REGCOUNT
	.align		4
.L_247:
        /*04e0*/ 	.byte	0x04, 0x2f
        /*04e2*/ 	.short	(.L_249 - .L_248)
	.align		4
.L_248:
        /*04e4*/ 	.word	index@(_Z35group_norm_nhwc_bwd_one_pass_kernelI11Fp16IOBf16WLi512ELi30ELi480EEv26Group_norm_nhwc_bwd_params)
        /*04e8*/ 	.word	0x00000080


	//----- nvinfo : EIATTR_FRAME_SIZE
	.align		4
.L_249:
        /*04ec*/ 	.byte	0x04, 0x11
        /*04ee*/ 	.short	(.L_251 - .L_250)
	.align		4
.L_250:
        /*04f0*/ 	.word	index@(_Z35group_norm_nhwc_bwd_one_pass_kernelI11Fp16IOBf16WLi512ELi30ELi480EEv26Group_norm_nhwc_bwd_params)
        /*04f4*/ 	.word	0x00000000


	//----- nvinfo : EIATTR_REGCOUNT
	.align		4
.L_251:
        /*04f8*/ 	.byte	0x04, 0x2f
        /*04fa*/ 	.short	(.L_253 - .L_252)
	.align		4
.L_252:
        /*04fc*/ 	.word	index@(_Z35group_norm_nhwc_bwd_one_pass_kernelI11Fp16IOBf16WLi256ELi30ELi480EEv26Group_norm_nhwc_bwd_params)
        /*0500*/ 	.word	0x00000040


	//----- nvinfo : EIATTR_FRAME_SIZE
	.align		4
.L_253:
        /*0504*/ 	.byte	0x04, 0x11
        /*0506*/ 	.short	(.L_255 - .L_254)
	.align		4
.L_254:
        /*0508*/ 	.word	index@(_Z35group_norm_nhwc_bwd_one_pass_kernelI11Fp16IOBf16WLi256ELi30ELi480EEv26Group_norm_nhwc_bwd_params)
        /*050c*/ 	.word	0x00000000


	//----- nvinfo : EIATTR_REGCOUNT
	.align		4
.L_255:
        /*0510*/ 	.byte	0x04, 0x2f
        /*0512*/ 	.short	(.L_257 - .L_256)
	.align		4
.L_256:
        /*0514*/ 	.word	index@(_Z35group_norm_nhwc_bwd_one_pass_kernelI11Fp16IOBf16WLi128ELi30ELi480EEv26Group_norm_nhwc_bwd_params)
        /*0518*/ 	.word	0x00000040


	//----- nvinfo : EIATTR_FRAME_SIZE
	.align		4
.L_257:
        /*051c*/ 	.byte	0x04, 0x11
        /*051e*/ 	.short	(.L_259 - .L_258)
	.align		4
.L_258:
        /*0520*/ 	.word	index@(_Z35group_norm_nhwc_bwd_one_pass_kernelI11Fp16IOBf16WLi128ELi30ELi480EEv26Group_norm_nhwc_bwd_params)
        /*0524*/ 	.word	0x00000000


	//----- nvinfo : EIATTR_REGCOUNT
	.align		4
.L_259:
        /*0528*/ 	.byte	0x04, 0x2f
        /*052a*/ 	.short	(.L_261 - .L_260)
	.align		4
.L_260:
        /*052c*/ 	.word	index@(_Z35group_norm_nhwc_bwd_one_pass_kernelI11Fp16IOBf16WLi64ELi30ELi480EEv26Group_norm_nhwc_bwd_params)
        /*0530*/ 	.word	0x00000040


	//----- nvinfo : EIATTR_FRAME_SIZE
	.align		4
.L_261:
        /*0534*/ 	.byte	0x04, 0x11
        /*0536*/ 	.short	(.L_263 - .L_262)
	.align		4
.L_262:
        /*0538*/ 	.word	index@(_Z35group_norm_nhwc_bwd_one_pass_kernelI11Fp16IOBf16WLi64ELi30ELi480EEv26Group_norm_nhwc_bwd_params)
        /*053c*/ 	.word	0x00000000


	//----- nvinfo : EIATTR_REGCOUNT
	.align		4
.L_263:
        /*0540*/ 	.byte	0x04, 0x2f
        /*0542*/ 	.short	(.L_265 - .L_264)
	.align		4
.L_264:
        /*0544*/ 	.word	index@(_Z35group_norm_nhwc_bwd_one_pass_kernelI11Fp16IOFp32WLi512ELi30ELi480EEv26Group_norm_nhwc_bwd_params)
        /*0548*/ 	.word	0x00000080


	//----- nvinfo : EIATTR_FRAME_SIZE
	.align		4
.L_265:
        /*054c*/ 	.byte	0x04, 0x11
        /*054e*/ 	.short	(.L_267 - .L_266)
	.align		4
.L_266:
        /*0550*/ 	.word	index@(_Z35group_norm_nhwc_bwd_one_pass_kernelI11Fp16IOFp32WLi512ELi30ELi480EEv26Group_norm_nhwc_bwd_params)
        /*0554*/ 	.word	0x00000000


	//----- nvinfo : EIATTR_REGCOUNT
	.align		4
.L_267:
        /*0558*/ 	.byte	0x04, 0x2f
        /*055a*/ 	.short	(.L_269 - .L_268)
	.align		4
.L_268:
        /*055c*/ 	.word	index@(_Z35group_norm_nhwc_bwd_one_pass_kernelI11Fp16IOFp32WLi256ELi30ELi480EEv26Group_norm_nhwc_bwd_params)
        /*0560*/ 	.word	0x00000040


	//----- nvinfo : EIATTR_FRAME_SIZE
	.align		4
.L_269:
        /*0564*/ 	.byte	0x04, 0x11
        /*0566*/ 	.short	(.L_271 - .L_270)
	.align		4
.L_270:
        /*0568*/ 	.word	index@(_Z35group_norm_nhwc_bwd_one_pass_kernelI11Fp16IOFp32WLi256ELi30ELi480EEv26Group_norm_nhwc_bwd_params)
        /*056c*/ 	.word	0x00000000


	//----- nvinfo : EIATTR_REGCOUNT
	.align		4
.L_271:
        /*0570*/ 	.byte	0x04, 0x2f
        /*0572*/ 	.short	(.L_273 - .L_272)
	.align		4
.L_272:
        /*0574*/ 	.word	index@(_Z35group_norm_nhwc_bwd_one_pass_kernelI11Fp16IOFp32WLi128ELi30ELi480EEv26Group_norm_nhwc_bwd_params)
        /*0578*/ 	.word	0x00000040


	//----- nvinfo : EIATTR_FRAME_SIZE
	.align		4
.L_273:
        /*057c*/ 	.byte	0x04, 0x11
        /*057e*/ 	.short	(.L_275 - .L_274)
	.align		4
.L_274:
        /*0580*/ 	.word	index@(_Z35group_norm_nhwc_bwd_one_pass_kernelI11Fp16IOFp32WLi128ELi30ELi480EEv26Group_norm_nhwc_bwd_params)
        /*0584*/ 	.word	0x00000000


	//----- nvinfo : EIATTR_REGCOUNT
	.align		4
.L_275:
        /*0588*/ 	.byte	0x04, 0x2f
        /*058a*/ 	.short	(.L_277 - .L_276)
	.align		4
.L_276:
        /*058c*/ 	.word	index@(_Z35group_norm_nhwc_bwd_one_pass_kernelI11Fp16IOFp32WLi64ELi30ELi480EEv26Group_norm_nhwc_bwd_params)
        /*0590*/ 	.word	0x00000040


	//----- nvinfo : EIATTR_FRAME_SIZE
	.align		4
.L_277:
        /*0594*/ 	.byte	0x04, 0x11
        /*0596*/ 	.short	(.L_279 - .L_278)
	.align		4
.L_278:
        /*0598*/ 	.word	index@(_Z35group_norm_nhwc_bwd_one_pass_kernelI11Fp16IOFp32WLi64ELi30ELi480EEv26Group_norm_nhwc_bwd_params)
        /*059c*/ 	.word	0x00000000


	//----- nvinfo : EIATTR_REGCOUNT
	.align		4
.L_279:
        /*05a0*/ 	.byte	0x04, 0x2f
        /*05a2*/ 	.short	(.L_281 - .L_280)
	.align		4
.L_280:
        /*05a4*/ 	.word	index@(_Z35group_norm_nhwc_bwd_one_pass_kernelI11Bf16IOFp16WLi512ELi30ELi480EEv26Group_norm_nhwc_bwd_params)
        /*05a8*/ 	.word	0x00000080


	//----- nvinfo : EIATTR_FRAME_SIZE
	.align		4
.L_281:
        /*05ac*/ 	.byte	0x04, 0x11
        /*05ae*/ 	.short	(.L_283 - .L_282)
	.align		4
.L_282:
        /*05b0*/ 	.word	index@(_Z35group_norm_nhwc_bwd_one_pass_kernelI11Bf16IOFp16WLi512ELi30ELi480EEv26Group_norm_nhwc_bwd_params)
        /*05b4*/ 	.word	0x00000000


	//----- nvinfo : EIATTR_REGCOUNT
	.align		4
.L_283:
        /*05b8*/ 	.byte	0x04, 0x2f
        /*05ba*/ 	.short	(.L_285 - .L_284)
	.align		4
.L_284:
        /*05bc*/ 	.word	index@(_Z35group_norm_nhwc_bwd_one_pass_kernelI11Bf16IOFp16WLi256ELi30ELi480EEv26Group_norm_nhwc_bwd_params)
        /*05c0*/ 	.word	0x00000040


	//----- nvinfo : EIATTR_FRAME_SIZE
	.align		4
.L_285:
        /*05c4*/ 	.byte	0x04, 0x11
        /*05c6*/ 	.short	(.L_287 - .L_286)
	.align		4
.L_286:
        /*05c8*/ 	.word	index@(_Z35group_norm_nhwc_bwd_one_pass_kernelI11Bf16IOFp16WLi256ELi30ELi480EEv26Group_norm_nhwc_bwd_params)
        /*05cc*/ 	.word	0x00000000


	//----- nvinfo : EIATTR_REGCOUNT
	.align		4
.L_287:
        /*05d0*/ 	.byte	0x04, 0x2f
        /*05d2*/ 	.short	(.L_289 - .L_288)
	.align		4
.L_288:
        /*05d4*/ 	.word	index@(_Z35group_norm_nhwc_bwd_one_pass_kernelI11Bf16IOFp16WLi128ELi30ELi480EEv26Group_norm_nhwc_bwd_params)
        /*05d8*/ 	.word	0x00000040


	//----- nvinfo : EIATTR_FRAME_SIZE
	.align		4
.L_289:
        /*05dc*/ 	.byte	0x04, 0x11
        /*05de*/ 	.short	(.L_291 - .L_290)
	.align		4
.L_290:
        /*05e0*/ 	.word	index@(_Z35group_norm_nhwc_bwd_one_pass_kernelI11Bf16IOFp16WLi128ELi30ELi480EEv26Group_norm_nhwc_bwd_params)
        /*05e4*/ 	.word	0x00000000


	//----- nvinfo : EIATTR_REGCOUNT
	.align		4
.L_291:
        /*05e8*/ 	.byte	0x04, 0x2f
        /*05ea*/ 	.short	(.L_293 - .L_292)
	.align		4
.L_292:
        /*05ec*/ 	.word	index@(_Z35group_norm_nhwc_bwd_one_pass_kernelI11Bf16IOFp16WLi64ELi30ELi480EEv26Group_norm_nhwc_bwd_params)
        /*05f0*/ 	.word	0x00000040


	//----- nvinfo : EIATTR_FRAME_SIZE
	.align		4
.L_293:
        /*05f4*/ 	.byte	0x04, 0x11
        /*05f6*/ 	.short	(.L_295 - .L_294)
	.align		4
.L_294:
        /*05f8*/ 	.word	index@(_Z35group_norm_nhwc_bwd_one_pass_kernelI11Bf16IOFp16WLi64ELi30ELi480EEv26Group_norm_nhwc_bwd_params)
        /*05fc*/ 	.word	0x00000000


	//----- nvinfo : EIATTR_REGCOUNT
	.align		4
.L_295:
        /*0600*/ 	.byte	0x04, 0x2f
        /*0602*/ 	.short	(.L_297 - .L_296)
	.align		4
.L_296:
        /*0604*/ 	.word	index@(_Z35group_norm_nhwc_bwd_one_pass_kernelI11Bf16IOBf16WLi512ELi30ELi480EEv26Group_norm_nhwc_bwd_params)
        /*0608*/ 	.word	0x00000080


	//----- nvinfo : EIATTR_FRAME_SIZE
	.align		4
.L_297:
        /*060c*/ 	.byte	0x04, 0x11
        /*060e*/ 	.short	(.L_299 - .L_298)
	.align		4
.L_298:
        /*0610*/ 	.word	index@(_Z35group_norm_nhwc_bwd_one_pass_kernelI11Bf16IOBf16WLi512ELi30ELi480EEv26Group_norm_nhwc_bwd_params)
        /*0614*/ 	.word	0x00000000


	//----- nvinfo : EIATTR_REGCOUNT
	.align		4
.L_299:
        /*0618*/ 	.byte	0x04, 0x2f
        /*061a*/ 	.short	(.L_301 - .L_300)
	.align		4
.L_300:
        /*061c*/ 	.word	index@(_Z35group_norm_nhwc_bwd_one_pass_kernelI11Bf16IOBf16WLi256ELi30ELi480EEv26Group_norm_nhwc_bwd_params)
        /*0620*/ 	.word	0x00000040


	//----- nvinfo : EIATTR_FRAME_SIZE
	.align		4
.L_301:
        /*0624*/ 	.byte	0x04, 0x11
        /*0626*/ 	.short	(.L_303 - .L_302)
	.align		4
.L_302:
        /*0628*/ 	.word	index@(_Z35group_norm_nhwc_bwd_one_pass_kernelI11Bf16IOBf16WLi256ELi30ELi480EEv26Group_norm_nhwc_bwd_params)
        /*062c*/ 	.word	0x00000000


	//----- nvinfo : EIATTR_REGCOUNT
	.align		4
.L_303:
        /*0630*/ 	.byte	0x04, 0x2f
        /*0632*/ 	.short	(.L_305 - .L_304)
	.align		4
.L_304:
        /*0634*/ 	.word	index@(_Z35group_norm_nhwc_bwd_one_pass_kernelI11Bf16IOBf16WLi128ELi30ELi480EEv26Group_norm_nhwc_bwd_params)
        /*0638*/ 	.word	0x00000040


	//----- nvinfo : EIATTR_FRAME_SIZE
	.align		4
.L_305:
        /*063c*/ 	.byte	0x04, 0x11
        /*063e*/ 	.short	(.L_307 - .L_306)
	.align		4
.L_306:
        /*0640*/ 	.word	index@(_Z35group_norm_nhwc_bwd_one_pass_kernelI11Bf16IOBf16WLi128ELi30ELi480EEv26Group_norm_nhwc_bwd_params)
        /*0644*/ 	.word	0x00000000


	//----- nvinfo : EIATTR_REGCOUNT
	.align		4
.L_307:
        /*0648*/ 	.byte	0x04, 0x2f
        /*064a*/ 	.short	(.L_309 - .L_308)
	.align		4
.L_308:
        /*064c*/ 	.word	index@(_Z35group_norm_nhwc_bwd_one_pass_kernelI11Bf16IOBf16WLi64ELi30ELi480EEv26Group_norm_nhwc_bwd_params)
        /*0650*/ 	.word	0x00000040


	//----- nvinfo : EIATTR_FRAME_SIZE
	.align		4
.L_309:
        /*0654*/ 	.byte	0x04, 0x11
        /*0656*/ 	.short	(.L_311 - .L_310)
	.align		4
.L_310:
        /*0658*/ 	.word	index@(_Z35group_norm_nhwc_bwd_one_pass_kernelI11Bf16IOBf16WLi64ELi30ELi480EEv26Group_norm_nhwc_bwd_params)
        /*065c*/ 	.word	0x00000000


	//----- nvinfo : EIATTR_REGCOUNT
	.align		4
.L_311:
        /*0660*/ 	.byte	0x04, 0x2f
        /*0662*/ 	.short	(.L_313 - .L_312)
	.align		4
.L_312:
        /*0664*/ 	.word	index@(_Z35group_norm_nhwc_bwd_one_pass_kernelI11Bf16IOFp32WLi512ELi30ELi480EEv26Group_norm_nhwc_bwd_params)
        /*0668*/ 	.word	0x00000080


	//----- nvinfo : EIATTR_FRAME_SIZE
	.align		4
.L_313:
        /*066c*/ 	.byte	0x04, 0x11
        /*066e*/ 	.short	(.L_315 - .L_314)
	.align		4
.L_314:
        /*0670*/ 	.word	index@(_Z35group_norm_nhwc_bwd_one_pass_kernelI11Bf16IOFp32WLi512ELi30ELi480EEv26Group_norm_nhwc_bwd_params)
        /*0674*/ 	.word	0x00000000


	//----- nvinfo : EIATTR_REGCOUNT
	.align		4
.L_315:
        /*0678*/ 	.byte	0x04, 0x2f
        /*067a*/ 	.short	(.L_317 - .L_316)
	.align		4
.L_316:
        /*067c*/ 	.word	index@(_Z35group_norm_nhwc_bwd_one_pass_kernelI11Bf16IOFp32WLi256ELi30ELi480EEv26Group_norm_nhwc_bwd_params)
        /*0680*/ 	.word	0x00000040


	//----- nvinfo : EIATTR_FRAME_SIZE
	.align		4
.L_317:
        /*0684*/ 	.byte	0x04, 0x11
        /*0686*/ 	.short	(.L_319 - .L_318)
	.align		4
.L_318:
        /*0688*/ 	.word	index@(_Z35group_norm_nhwc_bwd_one_pass_kernelI11Bf16IOFp32WLi256ELi30ELi480EEv26Group_norm_nhwc_bwd_params)
        /*068c*/ 	.word	0x00000000


	//----- nvinfo : EIATTR_REGCOUNT
	.align		4
.L_319:
        /*0690*/ 	.byte	0x04, 0x2f
        /*0692*/ 	.short	(.L_321 - .L_320)
	.align		4
.L_320:
        /*0694*/ 	.word	index@(_Z35group_norm_nhwc_bwd_one_pass_kernelI11Bf16IOFp32WLi128ELi30ELi480EEv26Group_norm_nhwc_bwd_params)
        /*0698*/ 	.word	0x00000040


	//----- nvinfo : EIATTR_FRAME_SIZE
	.align		4
.L_321:
        /*069c*/ 	.byte	0x04, 0x11
        /*069e*/ 	.short	(.L_323 - .L_322)
	.align		4
.L_322:
        /*06a0*/ 	.word	index@(_Z35group_norm_nhwc_bwd_one_pass_kernelI11Bf16IOFp32WLi128ELi30ELi480EEv26Group_norm_nhwc_bwd_params)
        /*06a4*/ 	.word	0x00000000


	//----- nvinfo : EIATTR_REGCOUNT
	.align		4
.L_323:
        /*06a8*/ 	.byte	0x04, 0x2f
        /*06aa*/ 	.short	(.L_325 - .L_324)
	.align		4
.L_324:
        /*06ac*/ 	.word	index@(_Z35group_norm_nhwc_bwd_one_pass_kernelI11Bf16IOFp32WLi64ELi30ELi480EEv26Group_norm_nhwc_bwd_params)
        /*06b0*/ 	.word	0x00000040


	//----- nvinfo : EIATTR_FRAME_SIZE
	.align		4
.L_325:
        /*06b4*/ 	.byte	0x04, 0x11
        /*06b6*/ 	.short	(.L_327 - .L_326)
	.align		4
.L_326:
        /*06b8*/ 	.word	index@(_Z35group_norm_nhwc_bwd_one_pass_kernelI11Bf16IOFp32WLi64ELi30ELi480EEv26Group_norm_nhwc_bwd_params)
        /*06bc*/ 	.word	0x00000000


	//----- nvinfo : EIATTR_REGCOUNT
	.align		4
.L_327:
        /*06c0*/ 	.byte	0x04, 0x2f
        /*06c2*/ 	.short	(.L_329 - .L_328)
	.align		4
.L_328:
        /*06c4*/ 	.word	index@(_ZN3cub17CUB_300001_SM_8006detail11EmptyKernelIvEEvv)
        /*06c8*/ 	.word	0x00000004


	//----- nvinfo : EIATTR_FRAME_SIZE
	.align		4
.L_329:
        /*06cc*/ 	.byte	0x04, 0x11
        /*06ce*/ 	.short	(.L_331 - .L_330)
	.align		4
.L_330:
        /*06d0*/ 	.word	index@(_ZN3cub17CUB_300001_SM_8006detail11EmptyKernelIvEEvv)
        /*06d4*/ 	.word	0x00000000


	//----- nvinfo : EIATTR_MIN_STACK_SIZE
	.align		4
.L_331:
        /*06d8*/ 	.byte	0x04, 0x12
        /*06da*/ 	.short	(.L_333 - .L_332)
	.align		4
.L_332:
        /*06dc*/ 	.word	index@(_ZN3cub17CUB_300001_SM_8006detail11EmptyKernelIvEEvv)
        /*06e0*/ 	.word	0x00000000


	//----- nvinfo : EIATTR_MIN_STACK_SIZE
	.align		4
.L_333:
        /*06e4*/ 	.byte	0x04, 0x12
        /*06e6*/ 	.short	(.L_335 - .L_334)
	.align		4
.L_334:
        /*06e8*/ 	.word	index@(_Z35group_norm_nhwc_bwd_one_pass_kernelI11Bf16IOFp32WLi64ELi30ELi480EEv26Group_norm_nhwc_bwd_params)
        /*06ec*/ 	.word	0x00000000


	//----- nvinfo : EIATTR_MIN_STACK_SIZE
	.align		4
.L_335:
        /*06f0*/ 	.byte	0x04, 0x12
        /*06f2*/ 	.short	(.L_337 - .L_336)
	.align		4
.L_336:
        /*06f4*/ 	.word	index@(_Z35group_norm_nhwc_bwd_one_pass_kernelI11Bf16IOFp32WLi128ELi30ELi480EEv26Group_norm_nhwc_bwd_params)
        /*06f8*/ 	.word	0x00000000


	//----- nvinfo : EIATTR_MIN_STACK_SIZE
	.align		4
.L_337:
        /*06fc*/ 	.byte	0x04, 0x12
        /*06fe*/ 	.short	(.L_339 - .L_338)
	.align		4
.L_338:
        /*0700*/ 	.word	index@(_Z35group_norm_nhwc_bwd_one_pass_kernelI11Bf16IOFp32WLi256ELi30ELi480EEv26Group_norm_nhwc_bwd_params)
        /*0704*/ 	.word	0x00000000


	//----- nvinfo : EIATTR_MIN_STACK_SIZE
	.align		4
.L_339:
        /*0708*/ 	.byte	0x04, 0x12
        /*070a*/ 	.short	(.L_341 - .L_340)
	.align		4
.L_340:
        /*070c*/ 	.word	index@(_Z35group_norm_nhwc_bwd_one_pass_kernelI11Bf16IOFp32WLi512ELi30ELi480EEv26Group_norm_nhwc_bwd_params)
        /*0710*/ 	.word	0x00000000


	//----- nvinfo : EIATTR_MIN_STACK_SIZE
	.align		4
.L_341:
        /*0714*/ 	.byte	0x04, 0x12
        /*0716*/ 	.short	(.L_343 - .L_342)
	.align		4
.L_342:
        /*0718*/ 	.word	index@(_Z35group_norm_nhwc_bwd_one_pass_kernelI11Bf16IOBf16WLi64ELi30ELi480EEv26Group_norm_nhwc_bwd_params)
        /*071c*/ 	.word	0x00000000


	//----- nvinfo : EIATTR_MIN_STACK_SIZE
	.align		4
.L_343:
        /*0720*/ 	.byte	0x04, 0x12
        /*0722*/ 	.short	(.L_345 - .L_344)
	.align		4
.L_344:
        /*0724*/ 	.word	index@(_Z35group_norm_nhwc_bwd_one_pass_kernelI11Bf16IOBf16WLi128ELi30ELi480EEv26Group_norm_nhwc_bwd_params)
        /*0728*/ 	.word	0x00000000


	//----- nvinfo : EIATTR_MIN_STACK_SIZE
	.align		4
.L_345:
        /*072c*/ 	.byte	0x04, 0x12
        /*072e*/ 	.short	(.L_347 - .L_346)
	.align		4
.L_346:
        /*0730*/ 	.word	index@(_Z35group_norm_nhwc_bwd_one_pass_kernelI11Bf16IOBf16WLi256ELi30ELi480EEv26Group_norm_nhwc_bwd_params)
        /*0734*/ 	.word	0x00000000


	//----- nvinfo : EIATTR_MIN_STACK_SIZE
	.align		4
.L_347:
        /*0738*/ 	.byte	0x04, 0x12
        /*073a*/ 	.short	(.L_349 - .L_348)
	.align		4
.L_348:
        /*073c*/ 	.word	index@(_Z35group_norm_nhwc_bwd_one_pass_kernelI11Bf16IOBf16WLi512ELi30ELi480EEv26Group_norm_nhwc_bwd_params)
        /*0740*/ 	.word	0x00000000


	//----- nvinfo : EIATTR_MIN_STACK_SIZE
	.align		4
.L_349:
        /*0744*/ 	.byte	0x04, 0x12
        /*0746*/ 	.short	(.L_351 - .L_350)
	.align		4
.L_350:
        /*0748*/ 	.word	index@(_Z35group_norm_nhwc_bwd_one_pass_kernelI11Bf16IOFp16WLi64ELi30ELi480EEv26Group_norm_nhwc_bwd_params)
        /*074c*/ 	.word	0x00000000


	//----- nvinfo : EIATTR_MIN_STACK_SIZE
	.align		4
.L_351:
        /*0750*/ 	.byte	0x04, 0x12
        /*0752*/ 	.short	(.L_353 - .L_352)
	.align		4
.L_352:
        /*0754*/ 	.word	index@(_Z35group_norm_nhwc_bwd_one_pass_kernelI11Bf16IOFp16WLi128ELi30ELi480EEv26Group_norm_nhwc_bwd_params)
        /*0758*/ 	.word	0x00000000


	//----- nvinfo : EIATTR_MIN_STACK_SIZE
	.align		4
.L_353:
        /*075c*/ 	.byte	0x04, 0x12
        /*075e*/ 	.short	(.L_355 - .L_354)
	.align		4
.L_354:
        /*0760*/ 	.word	index@(_Z35group_norm_nhwc_bwd_one_pass_kernelI11Bf16IOFp16WLi256ELi30ELi480EEv26Group_norm_nhwc_bwd_params)
        /*0764*/ 	.word	0x00000000


	//----- nvinfo : EIATTR_MIN_STACK_SIZE
	.align		4
.L_355:
        /*0768*/ 	.byte	0x04, 0x12
        /*076a*/ 	.short	(.L_357 - .L_356)
	.align		4
.L_356:
        /*076c*/ 	.word	index@(_Z35group_norm_nhwc_bwd_one_pass_kernelI11Bf16IOFp16WLi512ELi30ELi480EEv26Group_norm_nhwc_bwd_params)
        /*0770*/ 	.word	0x00000000


	//----- nvinfo : EIATTR_MIN_STACK_SIZE
	.align		4
.L_357:
        /*0774*/ 	.byte	0x04, 0x12
        /*0776*/ 	.short	(.L_359 - .L_358)
	.align		4
.L_358:
        /*0778*/ 	.word	index@(_Z35group_norm_nhwc_bwd_one_pass_kernelI11Fp16IOFp32WLi64ELi30ELi480EEv26Group_norm_nhwc_bwd_params)
        /*077c*/ 	.word	0x00000000


	//----- nvinfo : EIATTR_MIN_STACK_SIZE
	.align		4
.L_359:
        /*0780*/ 	.byte	0x04, 0x12
        /*0782*/ 	.short	(.L_361 - .L_360)
	.align		4
.L_360:
        /*0784*/ 	.word	index@(_Z35group_norm_nhwc_bwd_one_pass_kernelI11Fp16IOFp32WLi128ELi30ELi480EEv26Group_norm_nhwc_bwd_params)
        /*0788*/ 	.word	0x00000000


	//----- nvinfo : EIATTR_MIN_STACK_SIZE
	.align		4
.L_361:
        /*078c*/ 	.byte	0x04, 0x12
        /*078e*/ 	.short	(.L_363 - .L_362)
	.align		4
.L_362:
        /*0790*/ 	.word	index@(_Z35group_norm_nhwc_bwd_one_pass_kernelI11Fp16IOFp32WLi256ELi30ELi480EEv26Group_norm_nhwc_bwd_params)
        /*0794*/ 	.word	0x00000000


	//----- nvinfo : EIATTR_MIN_STACK_SIZE
	.align		4
.L_363:
        /*0798*/ 	.byte	0x04, 0x12
        /*079a*/ 	.short	(.L_365 - .L_364)
	.align		4
.L_364:
        /*079c*/ 	.word	index@(_Z35group_norm_nhwc_bwd_one_pass_kernelI11Fp16IOFp32WLi512ELi30ELi480EEv26Group_norm_nhwc_bwd_params)
        /*07a0*/ 	.word	0x00000000


	//----- nvinfo : EIATTR_MIN_STACK_SIZE
	.align		4
.L_365:
        /*07a4*/ 	.byte	0x04, 0x12
        /*07a6*/ 	.short	(.L_367 - .L_366)
	.align		4
.L_366:
        /*07a8*/ 	.word	index@(_Z35group_norm_nhwc_bwd_one_pass_kernelI11Fp16IOBf16WLi64ELi30ELi480EEv26Group_norm_nhwc_bwd_params)
        /*07ac*/ 	.word	0x00000000


	//----- nvinfo : EIATTR_MIN_STACK_SIZE
	.align		4
.L_367:
        /*07b0*/ 	.byte	0x04, 0x12
        /*07b2*/ 	.short	(.L_369 - .L_368)
	.align		4
.L_368:
        /*07b4*/ 	.word	index@(_Z35group_norm_nhwc_bwd_one_pass_kernelI11Fp16IOBf16WLi128ELi30ELi480EEv26Group_norm_nhwc_bwd_params)
        /*07b8*/ 	.word	0x00000000


	//----- nvinfo : EIATTR_MIN_STACK_SIZE
	.align		4
.L_369:
        /*07bc*/ 	.byte	0x04, 0x12
        /*07be*/ 	.short	(.L_371 - .L_370)
	.align		4
.L_370:
        /*07c0*/ 	.word	index@(_Z35group_norm_nhwc_bwd_one_pass_kernelI11Fp16IOBf16WLi256ELi30ELi480EEv26Group_norm_nhwc_bwd_params)
        /*07c4*/ 	.word	0x00000000


	//----- nvinfo : EIATTR_MIN_STACK_SIZE
	.align		4
.L_371:
        /*07c8*/ 	.byte	0x04, 0x12
        /*07ca*/ 	.short	(.L_373 - .L_372)
	.align		4
.L_372:
        /*07cc*/ 	.word	index@(_Z35group_norm_nhwc_bwd_one_pass_kernelI11Fp16IOBf16WLi512ELi30ELi480EEv26Group_norm_nhwc_bwd_params)
        /*07d0*/ 	.word	0x00000000


	//----- nvinfo : EIATTR_MIN_STACK_SIZE
	.align		4
.L_373:
        /*07d4*/ 	.byte	0x04, 0x12
        /*07d6*/ 	.short	(.L_375 - .L_374)
	.align		4
.L_374:
        /*07d8*/ 	.word	index@(_Z35group_norm_nhwc_bwd_one_pass_kernelI11Fp16IOFp16WLi64ELi30ELi480EEv26Group_norm_nhwc_bwd_params)
        /*07dc*/ 	.word	0x00000000


	//----- nvinfo : EIATTR_MIN_STACK_SIZE
	.align		4
.L_375:
        /*07e0*/ 	.byte	0x04, 0x12
        /*07e2*/ 	.short	(.L_377 - .L_376)
	.align		4
.L_376:
        /*07e4*/ 	.word	index@(_Z35group_norm_nhwc_bwd_one_pass_kernelI11Fp16IOFp16WLi128ELi30ELi480EEv26Group_norm_nhwc_bwd_params)
        /*07e8*/ 	.word	0x00000000


	//----- nvinfo : EIATTR_MIN_STACK_SIZE
	.align		4
.L_377:
        /*07ec*/ 	.byte	0x04, 0x12
        /*07ee*/ 	.short	(.L_379 - .L_378)
	.align		4
.L_378:
        /*07f0*/ 	.word	index@(_Z35group_norm_nhwc_bwd_one_pass_kernelI11Fp16IOFp16WLi256ELi30ELi480EEv26Group_norm_nhwc_bwd_params)
        /*07f4*/ 	.word	0x00000000


	//----- nvinfo : EIATTR_MIN_STACK_SIZE
	.align		4
.L_379:
        /*07f8*/ 	.byte	0x04, 0x12
        /*07fa*/ 	.short	(.L_381 - .L_380)
	.align		4
.L_380:
        /*07fc*/ 	.word	index@(_Z35group_norm_nhwc_bwd_one_pass_kernelI11Fp16IOFp16WLi512ELi30ELi480EEv26Group_norm_nhwc_bwd_params)
        /*0800*/ 	.word	0x00000000


	//----- nvinfo : EIATTR_MIN_STACK_SIZE
	.align		4
.L_381:
        /*0804*/ 	.byte	0x04, 0x12
        /*0806*/ 	.short	(.L_383 - .L_382)
	.align		4
.L_382:
        /*0808*/ 	.word	index@(_Z35group_norm_nhwc_bwd_one_pass_kernelI11Fp32IOFp32WLi64ELi30ELi480EEv26Group_norm_nhwc_bwd_params)
        /*080c*/ 	.word	0x00000000


	//----- nvinfo : EIATTR_MIN_STACK_SIZE
	.align		4
.L_383:
        /*0810*/ 	.byte	0x04, 0x12
        /*0812*/ 	.short	(.L_385 - .L_384)
	.align		4
.L_384:
        /*0814*/ 	.word	index@(_Z35group_norm_nhwc_bwd_one_pass_kernelI11Fp32IOFp32WLi128ELi30ELi480EEv26Group_norm_nhwc_bwd_params)
        /*0818*/ 	.word	0x00000000


	//----- nvinfo : EIATTR_MIN_STACK_SIZE
	.align		4
.L_385:
        /*081c*/ 	.byte	0x04, 0x12
        /*081e*/ 	.short	(.L_387 - .L_386)
	.align		4
.L_386:
        /*0820*/ 	.word	index@(_Z35group_norm_nhwc_bwd_one_pass_kernelI11Fp32IOFp32WLi256ELi30ELi480EEv26Group_norm_nhwc_bwd_params)
        /*0824*/ 	.word	0x00000000


	//----- nvinfo : EIATTR_MIN_STACK_SIZE
	.align		4
.L_387:
        /*0828*/ 	.byte	0x04, 0x12
        /*082a*/ 	.short	(.L_389 - .L_388)
	.align		4
.L_388:
        /*082c*/ 	.word	index@(_Z35group_norm_nhwc_bwd_one_pass_kernelI11Fp32IOFp32WLi512ELi30ELi480EEv26Group_norm_nhwc_bwd_params)
        /*0830*/ 	.word	0x00000000


	//----- nvinfo : EIATTR_MIN_STACK_SIZE
	.align		4
.L_389:
        /*0834*/ 	.byte	0x04, 0x12
        /*0836*/ 	.short	(.L_391 - .L_390)
	.align		4
.L_390:
        /*0838*/ 	.word	index@(_Z35group_norm_nhwc_bwd_one_pass_kernelI11Fp32IOBf16WLi64ELi30ELi480EEv26Group_norm_nhwc_bwd_params)
        /*083c*/ 	.word	0x00000000


	//----- nvinfo : EIATTR_MIN_STACK_SIZE
	.align		4
.L_391:
        /*0840*/ 	.byte	0x04, 0x12
        /*0842*/ 	.short	(.L_393 - .L_392)
	.align		4
.L_392:
        /*0844*/ 	.word	index@(_Z35group_norm_nhwc_bwd_one_pass_kernelI11Fp32IOBf16WLi128ELi30ELi480EEv26Group_norm_nhwc_bwd_params)
        /*0848*/ 	.word	0x00000000


	//----- nvinfo : EIATTR_MIN_STACK_SIZE
	.align		4
.L_393:
        /*084c*/ 	.byte	0x04, 0x12
        /*084e*/ 	.short	(.L_395 - .L_394)
	.align		4
.L_394:
        /*0850*/ 	.word	index@(_Z35group_norm_nhwc_bwd_one_pass_kernelI11Fp32IOBf16WLi256ELi30ELi480EEv26Group_norm_nhwc_bwd_params)
        /*0854*/ 	.word	0x00000000


	//----- nvinfo : EIATTR_MIN_STACK_SIZE
	.align		4
.L_395:
        /*0858*/ 	.byte	0x04, 0x12
        /*085a*/ 	.short	(.L_397 - .L_396)
	.align		4
.L_396:
        /*085c*/ 	.word	index@(_Z35group_norm_nhwc_bwd_one_pass_kernelI11Fp32IOBf16WLi512ELi30ELi480EEv26Group_norm_nhwc_bwd_params)
        /*0860*/ 	.word	0x00000000


	//----- nvinfo : EIATTR_MIN_STACK_SIZE
	.align		4
.L_397:
        /*0864*/ 	.byte	0x04, 0x12
        /*0866*/ 	.short	(.L_399 - .L_398)
	.align		4
.L_398:
        /*0868*/ 	.word	index@(_Z35group_norm_nhwc_bwd_one_pass_kernelI11Fp32IOFp16WLi64ELi30ELi480EEv26Group_norm_nhwc_bwd_params)
        /*086c*/ 	.word	0x00000000


	//----- nvinfo : EIATTR_MIN_STACK_SIZE
	.align		4
.L_399:
        /*0870*/ 	.byte	0x04, 0x12
        /*0872*/ 	.short	(.L_401 - .L_400)
	.align		4
.L_400:
        /*0874*/ 	.word	index@(_Z35group_norm_nhwc_bwd_one_pass_kernelI11Fp32IOFp16WLi128ELi30ELi480EEv26Group_norm_nhwc_bwd_params)
        /*0878*/ 	.word	0x00000000


	//----- nvinfo : EIATTR_MIN_STACK_SIZE
	.align		4
.L_401:
        /*087c*/ 	.byte	0x04, 0x12
        /*087e*/ 	.short	(.L_403 - .L_402)
	.align		4
.L_402:
        /*0880*/ 	.word	index@(_Z35group_norm_nhwc_bwd_one_pass_kernelI11Fp32IOFp16WLi256ELi30ELi480EEv26Group_norm_nhwc_bwd_params)
        /*0884*/ 	.word	0x00000000


	//----- nvinfo : EIATTR_MIN_STACK_SIZE
	.align		4
.L_403:
        /*0888*/ 	.byte	0x04, 0x12
        /*088a*/ 	.short	(.L_405 - .L_404)
	.align		4
.L_404:
        /*088c*/ 	.word	index@(_Z35group_norm_nhwc_bwd_one_pass_kernelI11Fp32IOFp16WLi512ELi30ELi480EEv26Group_norm_nhwc_bwd_params)
        /*0890*/ 	.word	0x00000000


	//----- nvinfo : EIATTR_MIN_STACK_SIZE
	.align		4
.L_405:
        /*0894*/ 	.byte	0x04, 0x12
        /*0896*/ 	.short	(.L_407 - .L_406)
	.align		4
.L_406:
        /*0898*/ 	.word	index@(_Z35group_norm_nhwc_fwd_one_pass_kernelI11Bf16IOFp32WLi64ELi30ELi480EEv26Group_norm_nhwc_fwd_params)
        /*089c*/ 	.word	0x00000000


	//----- nvinfo : EIATTR_MIN_STACK_SIZE
	.align		4
.L_407:
        /*08a0*/ 	.byte	0x04, 0x12
        /*08a2*/ 	.short	(.L_409 - .L_408)
	.align		4
.L_408:
        /*08a4*/ 	.word	index@(_Z35group_norm_nhwc_fwd_one_pass_kernelI11Bf16IOFp32WLi128ELi30ELi480EEv26Group_norm_nhwc_fwd_params)
        /*08a8*/ 	.word	0x00000000


	//----- nvinfo : EIATTR_MIN_STACK_SIZE
	.align		4
.L_409:
        /*08ac*/ 	.byte	0x04, 0x12
        /*08ae*/ 	.short	(.L_411 - .L_410)
	.align		4
.L_410:
        /*08b0*/ 	.word	index@(_Z35group_norm_nhwc_fwd_one_pass_kernelI11Bf16IOFp32WLi256ELi30ELi480EEv26Group_norm_nhwc_fwd_params)
        /*08b4*/ 	.word	0x00000000


	//----- nvinfo : EIATTR_MIN_STACK_SIZE
	.align		4
.L_411:
        /*08b8*/ 	.byte	0x04, 0x12
        /*08ba*/ 	.short	(.L_413 - .L_412)
	.align		4
.L_412:
        /*08bc*/ 	.word	index@(_Z35group_norm_nhwc_fwd_one_pass_kernelI11Bf16IOFp32WLi512ELi30ELi480EEv26Group_norm_nhwc_fwd_params)
        /*08c0*/ 	.word	0x00000000


	//----- nvinfo : EIATTR_MIN_STACK_SIZE
	.align		4
.L_413:
        /*08c4*/ 	.byte	0x04, 0x12
        /*08c6*/ 	.short	(.L_415 - .L_414)
	.align		4
.L_414:
        /*08c8*/ 	.word	index@(_Z35group_norm_nhwc_fwd_one_pass_kernelI11Bf16IOBf16WLi64ELi30ELi480EEv26Group_norm_nhwc_fwd_params)
        /*08cc*/ 	.word	0x00000000


	//----- nvinfo : EIATTR_MIN_STACK_SIZE
	.align		4
.L_415:
        /*08d0*/ 	.byte	0x04, 0x12
        /*08d2*/ 	.short	(.L_417 - .L_416)
	.align		4
.L_416:
        /*08d4*/ 	.word	index@(_Z35group_norm_nhwc_fwd_one_pass_kernelI11Bf16IOBf16WLi128ELi30ELi480EEv26Group_norm_nhwc_fwd_params)
        /*08d8*/ 	.word	0x00000000


	//----- nvinfo : EIATTR_MIN_STACK_SIZE
	.align		4
.L_417:
        /*08dc*/ 	.byte	0x04, 0x12
        /*08de*/ 	.short	(.L_419 - .L_418)
	.align		4
.L_418:
        /*08e0*/ 	.word	index@(_Z35group_norm_nhwc_fwd_one_pass_kernelI11Bf16IOBf16WLi256ELi30ELi480EEv26Group_norm_nhwc_fwd_params)
        /*08e4*/ 	.word	0x00000000


	//----- nvinfo : EIATTR_MIN_STACK_SIZE
	.align		4
.L_419:
        /*08e8*/ 	.byte	0x04, 0x12
        /*08ea*/ 	.short	(.L_421 - .L_420)
	.align		4
.L_420:
        /*08ec*/ 	.word	index@(_Z35group_norm_nhwc_fwd_one_pass_kernelI11Bf16IOBf16WLi512ELi30ELi480EEv26Group_norm_nhwc_fwd_params)
        /*08f0*/ 	.word	0x00000000


	//----- nvinfo : EIATTR_MIN_STACK_SIZE
	.align		4
.L_421:
        /*08f4*/ 	.byte	0x04, 0x12
        /*08f6*/ 	.short	(.L_423 - .L_422)
	.align		4
.L_422:
        /*08f8*/ 	.word	index@(_Z35group_norm_nhwc_fwd_one_pass_kernelI11Bf16IOFp16WLi64ELi30ELi480EEv26Group_norm_nhwc_fwd_params)
        /*08fc*/ 	.word	0x00000000


	//----- nvinfo : EIATTR_MIN_STACK_SIZE
	.align		4
.L_423:
        /*0900*/ 	.byte	0x04, 0x12
        /*0902*/ 	.short	(.L_425 - .L_424)
	.align		4
.L_424:
        /*0904*/ 	.word	index@(_Z35group_norm_nhwc_fwd_one_pass_kernelI11Bf16IOFp16WLi128ELi30ELi480EEv26Group_norm_nhwc_fwd_params)
        /*0908*/ 	.word	0x00000000


	//----- nvinfo : EIATTR_MIN_STACK_SIZE
	.align		4
.L_425:
        /*090c*/ 	.byte	0x04, 0x12
        /*090e*/ 	.short	(.L_427 - .L_426)
	.align		4
.L_426:
        /*0910*/ 	.word	index@(_Z35group_norm_nhwc_fwd_one_pass_kernelI11Bf16IOFp16WLi256ELi30ELi480EEv26Group_norm_nhwc_fwd_params)
        /*0914*/ 	.word	0x00000000


	//----- nvinfo : EIATTR_MIN_STACK_SIZE
	.align		4
.L_427:
        /*0918*/ 	.byte	0x04, 0x12
        /*091a*/ 	.short	(.L_429 - .L_428)
	.align		4
.L_428:
        /*091c*/ 	.word	index@(_Z35group_norm_nhwc_fwd_one_pass_kernelI11Bf16IOFp16WLi512ELi30ELi480EEv26Group_norm_nhwc_fwd_params)
        /*0920*/ 	.word	0x00000000


	//----- nvinfo : EIATTR_MIN_STACK_SIZE
	.align		4
.L_429:
        /*0924*/ 	.byte	0x04, 0x12
        /*0926*/ 	.short	(.L_431 - .L_430)
	.align		4
.L_430:
        /*0928*/ 	.word	index@(_Z35group_norm_nhwc_fwd_one_pass_kernelI11Fp16IOFp32WLi64ELi30ELi480EEv26Group_norm_nhwc_fwd_params)
        /*092c*/ 	.word	0x00000000


	//----- nvinfo : EIATTR_MIN_STACK_SIZE
	.align		4
.L_431:
        /*0930*/ 	.byte	0x04, 0x12
        /*0932*/ 	.short	(.L_433 - .L_432)
	.align		4
.L_432:
        /*0934*/ 	.word	index@(_Z35group_norm_nhwc_fwd_one_pass_kernelI11Fp16IOFp32WLi128ELi30ELi480EEv26Group_norm_nhwc_fwd_params)
        /*0938*/ 	.word	0x00000000


	//----- nvinfo : EIATTR_MIN_STACK_SIZE
	.align		4
.L_433:
        /*093c*/ 	.byte	0x04, 0x12
        /*093e*/ 	.short	(.L_435 - .L_434)
	.align		4
.L_434:
        /*0940*/ 	.word	index@(_Z35group_norm_nhwc_fwd_one_pass_kernelI11Fp16IOFp32WLi256ELi30ELi480EEv26Group_norm_nhwc_fwd_params)
        /*0944*/ 	.word	0x00000000


	//----- nvinfo : EIATTR_MIN_STACK_SIZE
	.align		4
.L_435:
        /*0948*/ 	.byte	0x04, 0x12
        /*094a*/ 	.short	(.L_437 - .L_436)
	.align		4
.L_436:
        /*094c*/ 	.word	index@(_Z35group_norm_nhwc_fwd_one_pass_kernelI11Fp16IOFp32WLi512ELi30ELi480EEv26Group_norm_nhwc_fwd_params)
        /*0950*/ 	.word	0x00000000


	//----- nvinfo : EIATTR_MIN_STACK_SIZE
	.align		4
.L_437:
        /*0954*/ 	.byte	0x04, 0x12
        /*0956*/ 	.short	(.L_439 - .L_438)
	.align		4
.L_438:
        /*0958*/ 	.word	index@(_Z35group_norm_nhwc_fwd_one_pass_kernelI11Fp16IOBf16WLi64ELi30ELi480EEv26Group_norm_nhwc_fwd_params)
        /*095c*/ 	.word	0x00000000


	//----- nvinfo : EIATTR_MIN_STACK_SIZE
	.align		4
.L_439:
        /*0960*/ 	.byte	0x04, 0x12
        /*0962*/ 	.short	(.L_441 - .L_440)
	.align		4
.L_440:
        /*0964*/ 	.word	index@(_Z35group_norm_nhwc_fwd_one_pass_kernelI11Fp16IOBf16WLi128ELi30ELi480EEv26Group_norm_nhwc_fwd_params)
        /*0968*/ 	.word	0x00000000


	//----- nvinfo : EIATTR_MIN_STACK_SIZE
	.align		4
.L_441:
        /*096c*/ 	.byte	0x04, 0x12
        /*096e*/ 	.short	(.L_443 - .L_442)
	.align		4
.L_442:
        /*0970*/ 	.word	index@(_Z35group_norm_nhwc_fwd_one_pass_kernelI11Fp16IOBf16WLi256ELi30ELi480EEv26Group_norm_nhwc_fwd_params)
        /*0974*/ 	.word	0x00000000


	//----- nvinfo : EIATTR_MIN_STACK_SIZE
	.align		4
.L_443:
        /*0978*/ 	.byte	0x04, 0x12
        /*097a*/ 	.short	(.L_445 - .L_444)
	.align		4
.L_444:
        /*097c*/ 	.word	index@(_Z35group_norm_nhwc_fwd_one_pass_kernelI11Fp16IOBf16WLi512ELi30ELi480EEv26Group_norm_nhwc_fwd_params)
        /*0980*/ 	.word	0x00000000


	//----- nvinfo : EIATTR_MIN_STACK_SIZE
	.align		4
.L_445:
        /*0984*/ 	.byte	0x04, 0x12
        /*0986*/ 	.short	(.L_447 - .L_446)
	.align		4
.L_446:
        /*0988*/ 	.word	index@(_Z35group_norm_nhwc_fwd_one_pass_kernelI11Fp16IOFp16WLi64ELi30ELi480EEv26Group_norm_nhwc_fwd_params)
        /*098c*/ 	.word	0x00000000


	//----- nvinfo : EIATTR_MIN_STACK_SIZE
	.align		4
.L_447:
        /*0990*/ 	.byte	0x04, 0x12
        /*0992*/ 	.short	(.L_449 - .L_448)
	.align		4
.L_448:
        /*0994*/ 	.word	index@(_Z35group_norm_nhwc_fwd_one_pass_kernelI11Fp16IOFp16WLi128ELi30ELi480EEv26Group_norm_nhwc_fwd_params)
        /*0998*/ 	.word	0x00000000


	//----- nvinfo : EIATTR_MIN_STACK_SIZE
	.align		4
.L_449:
        /*099c*/ 	.byte	0x04, 0x12
        /*099e*/ 	.short	(.L_451 - .L_450)
	.align		4
.L_450:
        /*09a0*/ 	.word	index@(_Z35group_norm_nhwc_fwd_one_pass_kernelI11Fp16IOFp16WLi256ELi30ELi480EEv26Group_norm_nhwc_fwd_params)
        /*09a4*/ 	.word	0x00000000


	//----- nvinfo : EIATTR_MIN_STACK_SIZE
	.align		4
.L_451:
        /*09a8*/ 	.byte	0x04, 0x12
        /*09aa*/ 	.short	(.L_453 - .L_452)
	.align		4
.L_452:
        /*09ac*/ 	.word	index@(_Z35group_norm_nhwc_fwd_one_pass_kernelI11Fp16IOFp16WLi512ELi30ELi480EEv26Group_norm_nhwc_fwd_params)
        /*09b0*/ 	.word	0x00000000


	//----- nvinfo : EIATTR_MIN_STACK_SIZE
	.align		4
.L_453:
        /*09b4*/ 	.byte	0x04, 0x12
        /*09b6*/ 	.short	(.L_455 - .L_454)
	.align		4
.L_454:
        /*09b8*/ 	.word	index@(_Z35group_norm_nhwc_fwd_one_pass_kernelI11Fp32IOFp32WLi64ELi30ELi480EEv26Group_norm_nhwc_fwd_params)
        /*09bc*/ 	.word	0x00000000


	//----- nvinfo : EIATTR_MIN_STACK_SIZE
	.align		4
.L_455:
        /*09c0*/ 	.byte	0x04, 0x12
        /*09c2*/ 	.short	(.L_457 - .L_456)
	.align		4
.L_456:
        /*09c4*/ 	.word	index@(_Z35group_norm_nhwc_fwd_one_pass_kernelI11Fp32IOFp32WLi128ELi30ELi480EEv26Group_norm_nhwc_fwd_params)
        /*09c8*/ 	.word	0x00000000


	//----- nvinfo : EIATTR_MIN_STACK_SIZE
	.align		4
.L_457:
        /*09cc*/ 	.byte	0x04, 0x12
        /*09ce*/ 	.short	(.L_459 - .L_458)
	.align		4
.L_458:
        /*09d0*/ 	.word	index@(_Z35group_norm_nhwc_fwd_one_pass_kernelI11Fp32IOFp32WLi256ELi30ELi480EEv26Group_norm_nhwc_fwd_params)
        /*09d4*/ 	.word	0x00000000


	//----- nvinfo : EIATTR_MIN_STACK_SIZE
	.align		4
.L_459:
        /*09d8*/ 	.byte	0x04, 0x12
        /*09da*/ 	.short	(.L_461 - .L_460)
	.align		4
.L_460:
        /*09dc*/ 	.word	index@(_Z35group_norm_nhwc_fwd_one_pass_kernelI11Fp32IOFp32WLi512ELi30ELi480EEv26Group_norm_nhwc_fwd_params)
        /*09e0*/ 	.word	0x00000000


	//----- nvinfo : EIATTR_MIN_STACK_SIZE
	.align		4
.L_461:
        /*09e4*/ 	.byte	0x04, 0x12
        /*09e6*/ 	.short	(.L_463 - .L_462)
	.align		4
.L_462:
        /*09e8*/ 	.word	index@(_Z35group_norm_nhwc_fwd_one_pass_kernelI11Fp32IOBf16WLi64ELi30ELi480EEv26Group_norm_nhwc_fwd_params)
        /*09ec*/ 	.word	0x00000000


	//----- nvinfo : EIATTR_MIN_STACK_SIZE
	.align		4
.L_463:
        /*09f0*/ 	.byte	0x04, 0x12
        /*09f2*/ 	.short	(.L_465 - .L_464)
	.align		4
.L_464:
        /*09f4*/ 	.word	index@(_Z35group_norm_nhwc_fwd_one_pass_kernelI11Fp32IOBf16WLi128ELi30ELi480EEv26Group_norm_nhwc_fwd_params)
        /*09f8*/ 	.word	0x00000000


	//----- nvinfo : EIATTR_MIN_STACK_SIZE
	.align		4
.L_465:
        /*09fc*/ 	.byte	0x04, 0x12
        /*09fe*/ 	.short	(.L_467 - .L_466)
	.align		4
.L_466:
        /*0a00*/ 	.word	index@(_Z35group_norm_nhwc_fwd_one_pass_kernelI11Fp32IOBf16WLi256ELi30ELi480EEv26Group_norm_nhwc_fwd_params)
        /*0a04*/ 	.word	0x00000000


	//----- nvinfo : EIATTR_MIN_STACK_SIZE
	.align		4
.L_467:
        /*0a08*/ 	.byte	0x04, 0x12
        /*0a0a*/ 	.short	(.L_469 - .L_468)
	.align		4
.L_468:
        /*0a0c*/ 	.word	index@(_Z35group_norm_nhwc_fwd_one_pass_kernelI11Fp32IOBf16WLi512ELi30ELi480EEv26Group_norm_nhwc_fwd_params)
        /*0a10*/ 	.word	0x00000000


	//----- nvinfo : EIATTR_MIN_STACK_SIZE
	.align		4
.L_469:
        /*0a14*/ 	.byte	0x04, 0x12
        /*0a16*/ 	.short	(.L_471 - .L_470)
	.align		4
.L_470:
        /*0a18*/ 	.word	index@(_Z35group_norm_nhwc_fwd_one_pass_kernelI11Fp32IOFp16WLi64ELi30ELi480EEv26Group_norm_nhwc_fwd_params)
        /*0a1c*/ 	.word	0x00000000


	//----- nvinfo : EIATTR_MIN_STACK_SIZE
	.align		4
.L_471:
        /*0a20*/ 	.byte	0x04, 0x12
        /*0a22*/ 	.short	(.L_473 - .L_472)
	.align		4
.L_472:
        /*0a24*/ 	.word	index@(_Z35group_norm_nhwc_fwd_one_pass_kernelI11Fp32IOFp16WLi128ELi30ELi480EEv26Group_norm_nhwc_fwd_params)
        /*0a28*/ 	.word	0x00000000


	//----- nvinfo : EIATTR_MIN_STACK_SIZE
	.align		4
.L_473:
        /*0a2c*/ 	.byte	0x04, 0x12
        /*0a2e*/ 	.short	(.L_475 - .L_474)
	.align		4
.L_474:
        /*0a30*/ 	.word	index@(_Z35group_norm_nhwc_fwd_one_pass_kernelI11Fp32IOFp16WLi256ELi30ELi480EEv26Group_norm_nhwc_fwd_params)
        /*0a34*/ 	.word	0x00000000


	//----- nvinfo : EIATTR_MIN_STACK_SIZE
	.align		4
.L_475:
        /*0a38*/ 	.byte	0x04, 0x12
        /*0a3a*/ 	.short	(.L_477 - .L_476)
	.align		4
.L_476:
        /*0a3c*/ 	.word	index@(_Z35group_norm_nhwc_fwd_one_pass_kernelI11Fp32IOFp16WLi512ELi30ELi480EEv26Group_norm_nhwc_fwd_params)
        /*0a40*/ 	.word	0x00000000
.L_477:


//--------------------- .nv.info._ZN3cub17CUB_300001_SM_8006detail11EmptyKernelIvEEvv --------------------------
	.section	.nv.info._ZN3cub17CUB_300001_SM_8006detail11EmptyKernelIvEEvv,"",@"SHT_CUDA_INFO"
	.sectionflags	@""
	.align	4


	//----- nvinfo : EIATTR_CUDA_API_VERSION
	.align		4
        /*0000*/ 	.byte	0x04, 0x37
        /*0002*/ 	.short	(.L_479 - .L_478)
.L_478:
        /*0004*/ 	.word	0x00000082


	//----- nvinfo : EIATTR_SW2861232_WAR
	.align		4
.L_479:
        /*0008*/ 	.byte	0x01, 0x35
	.zero		2


	//----- nvinfo : EIATTR_MAXREG_COUNT
	.align		4
        /*000c*/ 	.byte	0x03, 0x1b
        /*000e*/ 	.short	0x00ff


	//----- nvinfo : EIATTR_MERCURY_ISA_VERSION
	.align		4
        /*0010*/ 	.byte	0x03, 0x5f
        /*0012*/ 	.short	0x0000


	//----- nvinfo : EIATTR_EXIT_INSTR_OFFSETS
	.align		4
        /*0014*/ 	.byte	0x04, 0x1c
        /*0016*/ 	.short	(.L_481 - .L_480)


	//   ....[0]....
.L_480:
        /*0018*/ 	.word	0x00000010
.L_481:


//--------------------- .nv.info._Z35group_norm_nhwc_bwd_one_pass_kernelI11Bf16IOFp32WLi64ELi30ELi480EEv26Group_norm_nhwc_bwd_params --------------------------
	.section	.nv.info._Z35group_norm_nhwc_bwd_one_pass_kernelI11Bf16IOFp32WLi64ELi30ELi480EEv26Group_norm_nhwc_bwd_params,"",@"SHT_CUDA_INFO"
	.sectionflags	@""
	.align	4


	//----- nvinfo : EIATTR_CUDA_API_VERSION
	.align		4
        /*0000*/ 	.byte	0x04, 0x37
        /*0002*/ 	.short	(.L_483 - .L_482)
.L_482:
        /*0004*/ 	.word	0x00000082


	//----- nvinfo : EIATTR_SW2861232_WAR
	.align		4
.L_483:
        /*0008*/ 	.byte	0x01, 0x35
	.zero		2


	//----- nvinfo : EIATTR_PARAM_CBANK
	.align		4
        /*000c*/ 	.byte	0x04, 0x0a
        /*000e*/ 	.short	(.L_485 - .L_484)
	.align		4
.L_484:
        /*0010*/ 	.word	index@(.nv.constant0._Z35group_norm_nhwc_bwd_one_pass_kernelI11Bf16IOFp32WLi64ELi30ELi480EEv26Group_norm_nhwc_bwd_params)
        /*0014*/ 	.short	0x0160
        /*0016*/ 	.short	0x00b8


	//----- nvinfo : EIATTR_CBANK_PARAM_SIZE
	.align		4
.L_485:
        /*0018*/ 	.byte	0x03, 0x19
        /*001a*/ 	.short	0x00b8


	//----- nvinfo : EIATTR_KPARAM_INFO
	.align		4
        /*001c*/ 	.byte	0x04, 0x17
        /*001e*/ 	.short	(.L_487 - .L_486)
.L_486:
        /*0020*/ 	.word	0x00000000
        /*0024*/ 	.short	0x0000
        /*0026*/ 	.short	0x0000
        /*0028*/ 	.byte	0x00, 0xf0, 0xe1, 0x02


	//----- nvinfo : EIATTR_MAXREG_COUNT
	.align		4
.L_487:
        /*002c*/ 	.byte	0x03, 0x1b
        /*002e*/ 	.short	0x0080


	//----- nvinfo : EIATTR_NUM_BARRIERS
	.align		4
        /*0030*/ 	.byte	0x02, 0x4c
        /*0032*/ 	.byte	0x01
	.zero		1


	//----- nvinfo : EIATTR_MERCURY_ISA_VERSION
	.align		4
        /*0034*/ 	.byte	0x03, 0x5f
        /*0036*/ 	.short	0x0000


	//----- nvinfo : EIATTR_INT_WARP_WIDE_INSTR_OFFSETS
	.align		4
        /*0038*/ 	.byte	0x04, 0x31
        /*003a*/ 	.short	(.L_489 - .L_488)


	//   ....[0]....
.L_488:
        /*003c*/ 	.word	0x00001f20


	//   ....[1]....
        /*0040*/ 	.word	0x00003820


	//----- nvinfo : EIATTR_COOP_GROUP_MASK_REGIDS
	.align		4
.L_489:
        /*0044*/ 	.byte	0x04, 0x29
        /*0046*/ 	.short	(.L_491 - .L_490)


	//   ....[0]....
.L_490:
        /*0048*/ 	.word	0xffffffff


	//   ....[1]....
        /*004c*/ 	.word	0xffffffff


	//   ....[2]....
        /*0050*/ 	.word	0xffffffff


	//   ....[3]....
        /*0054*/ 	.word	0xffffffff


	//   ....[4]....
        /*0058*/ 	.word	0xffffffff


	//   ....[5]....
        /*005c*/ 	.word	0xffffffff


	//   ....[6]....
        /*0060*/ 	.word	0xffffffff


	//   ....[7]....
        /*0064*/ 	.word	0xffffffff


	//   ....[8]....
        /*0068*/ 	.word	0xffffffff


	//   ....[9]....
        /*006c*/ 	.word	0xffffffff


	//----- nvinfo : EIATTR_COOP_GROUP_INSTR_OFFSETS
	.align		4
.L_491:
        /*0070*/ 	.byte	0x04, 0x28
        /*0072*/ 	.short	(.L_493 - .L_492)


	//   ....[0]....
.L_492:
        /*0074*/ 	.word	0x00000e30


	//   ....[1]....
        /*0078*/ 	.word	0x00000e60


	//   ....[2]....
        /*007c*/ 	.word	0x00000f00


	//   ....[3]....
        /*0080*/ 	.word	0x00000f20


	//   ....[4]....
        /*0084*/ 	.word	0x00000f50


	//   ....[5]....
        /*0088*/ 	.word	0x00000f70


	//   ....[6]....
        /*008c*/ 	.word	0x00000fa0


	//   ....[7]....
        /*0090*/ 	.word	0x00000fc0


	//   ....[8]....
        /*0094*/ 	.word	0x00000ff0


	//   ....[9]....
        /*0098*/ 	.word	0x00001010


	//----- nvinfo : EIATTR_EXIT_INSTR_OFFSETS
	.align		4
.L_493:
        /*009c*/ 	.byte	0x04, 0x1c
        /*009e*/ 	.short	(.L_495 - .L_494)


	//   ....[0]....
.L_494:
        /*00a0*/ 	.word	0x00003890


	//   ....[1]....
        /*00a4*/ 	.word	0x000039d0


	//   ....[2]....
        /*00a8*/ 	.word	0x00003c20


	//----- nvinfo : EIATTR_MAX_THREADS
	.align		4
.L_495:
        /*00ac*/ 	.byte	0x04, 0x05
        /*00ae*/ 	.short	(.L_497 - .L_496)
.L_496:
        /*00b0*/ 	.word	0x000001e0
        /*00b4*/ 	.word	0x00000001
        /*00b8*/ 	.word	0x00000001


	//----- nvinfo : EIATTR_CRS_STACK_SIZE
	.align		4
.L_497:
        /*00bc*/ 	.byte	0x04, 0x1e
        /*00be*/ 	.short	(.L_499 - .L_498)
.L_498:
        /*00c0*/ 	.word	0x00000000
.L_499:


//--------------------- .nv.info._Z35group_norm_nhwc_bwd_one_pass_kernelI11Bf16IOFp32WLi128ELi30ELi480EEv26Group_norm_nhwc_bwd_params --------------------------
	.section	.nv.info._Z35group_norm_nhwc_bwd_one_pass_kernelI11Bf16IOFp32WLi128ELi30ELi480EEv26Group_norm_nhwc_bwd_params,"",@"SHT_CUDA_INFO"
	.sectionflags	@""
	.align	4


	//----- nvinfo : EIATTR_CUDA_API_VERSION
	.align		4
        /*0000*/ 	.byte	0x04, 0x37
        /*0002*/ 	.short	(.L_501 - .L_500)
.L_500:
        /*0004*/ 	.word	0x00000082


	//----- nvinfo : EIATTR_SW2861232_WAR
	.align		4
.L_501:
        /*0008*/ 	.byte	0x01, 0x35
	.zero		2


	//----- nvinfo : EIATTR_PARAM_CBANK
	.align		4
        /*000c*/ 	.byte	0x04, 0x0a
        /*000e*/ 	.short	(.L_503 - .L_502)
	.align		4
.L_502:
        /*0010*/ 	.word	index@(.nv.constant0._Z35group_norm_nhwc_bwd_one_pass_kernelI11Bf16IOFp32WLi128ELi30ELi480EEv26Group_norm_nhwc_bwd_params)
        /*0014*/ 	.short	0x0160
        /*0016*/ 	.short	0x00b8


	//----- nvinfo : EIATTR_CBANK_PARAM_SIZE
	.align		4
.L_503:
        /*0018*/ 	.byte	0x03, 0x19
        /*001a*/ 	.short	0x00b8


	//----- nvinfo : EIATTR_KPARAM_INFO
	.align		4
        /*001c*/ 	.byte	0x04, 0x17
        /*001e*/ 	.short	(.L_505 - .L_504)
.L_504:
        /*0020*/ 	.word	0x00000000
        /*0024*/ 	.short	0x0000
        /*0026*/ 	.short	0x0000
        /*0028*/ 	.byte	0x00, 0xf0, 0xe1, 0x02


	//----- nvinfo : EIATTR_MAXREG_COUNT
	.align		4
.L_505:
        /*002c*/ 	.byte	0x03, 0x1b
        /*002e*/ 	.short	0x0080


	//----- nvinfo : EIATTR_NUM_BARRIERS
	.align		4
        /*0030*/ 	.byte	0x02, 0x4c
        /*0032*/ 	.byte	0x01
	.zero		1


	//----- nvinfo : EIATTR_MERCURY_ISA_VERSION
	.align		4
        /*0034*/ 	.byte	0x03, 0x5f
        /*0036*/ 	.short	0x0000


	//----- nvinfo : EIATTR_INT_WARP_WIDE_INSTR_OFFSETS
	.align		4
        /*0038*/ 	.byte	0x04, 0x31
        /*003a*/ 	.short	(.L_507 - .L_506)


	//   ....[0]....
.L_506:
        /*003c*/ 	.word	0x00002570


	//   ....[1]....
        /*0040*/ 	.word	0x00004420


	//----- nvinfo : EIATTR_COOP_GROUP_MASK_REGIDS
	.align		4
.L_507:
        /*0044*/ 	.byte	0x04, 0x29
        /*0046*/ 	.short	(.L_509 - .L_508)


	//   ....[0]....
.L_508:
        /*0048*/ 	.word	0xffffffff


	//   ....[1]....
        /*004c*/ 	.word	0xffffffff


	//   ....[2]....
        /*0050*/ 	.word	0xffffffff


	//   ....[3]....
        /*0054*/ 	.word	0xffffffff


	//   ....[4]....
        /*0058*/ 	.word	0xffffffff


	//   ....[5]....
        /*005c*/ 	.word	0xffffffff


	//   ....[6]....
        /*0060*/ 	.word	0xffffffff


	//   ....[7]....
        /*0064*/ 	.word	0xffffffff


	//   ....[8]....
        /*0068*/ 	.word	0xffffffff


	//   ....[9]....
        /*006c*/ 	.word	0xffffffff


	//----- nvinfo : EIATTR_COOP_GROUP_INSTR_OFFSETS
	.align		4
.L_509:
        /*0070*/ 	.byte	0x04, 0x28
        /*0072*/ 	.short	(.L_511 - .L_510)


	//   ....[0]....
.L_510:
        /*0074*/ 	.word	0x00001480


	//   ....[1]....
        /*0078*/ 	.word	0x000014b0


	//   ....[2]....
        /*007c*/ 	.word	0x00001570


	//   ....[3]....
        /*0080*/ 	.word	0x00001590


	//   ....[4]....
        /*0084*/ 	.word	0x000015c0


	//   ....[5]....
        /*0088*/ 	.word	0x000015e0


	//   ....[6]....
        /*008c*/ 	.word	0x00001610


	//   ....[7]....
        /*0090*/ 	.word	0x00001630


	//   ....[8]....
        /*0094*/ 	.word	0x00001660


	//   ....[9]....
        /*0098*/ 	.word	0x00001680


	//----- nvinfo : EIATTR_EXIT_INSTR_OFFSETS
	.align		4
.L_511:
        /*009c*/ 	.byte	0x04, 0x1c
        /*009e*/ 	.short	(.L_513 - .L_512)


	//   ....[0]....
.L_512:
        /*00a0*/ 	.word	0x00004490


	//   ....[1]....
        /*00a4*/ 	.word	0x000045d0


	//   ....[2]....
        /*00a8*/ 	.word	0x00004820


	//----- nvinfo : EIATTR_MAX_THREADS
	.align		4
.L_513:
        /*00ac*/ 	.byte	0x04, 0x05
        /*00ae*/ 	.short	(.L_515 - .L_514)
.L_514:
        /*00b0*/ 	.word	0x000001e0
        /*00b4*/ 	.word	0x00000001
        /*00b8*/ 	.word	0x00000001


	//----- nvinfo : EIATTR_CRS_STACK_SIZE
	.align		4
.L_515:
        /*00bc*/ 	.byte	0x04, 0x1e
        /*00be*/ 	.short	(.L_517 - .L_516)
.L_516:
        /*00c0*/ 	.word	0x00000000
.L_517:


//--------------------- .nv.info._Z35group_norm_nhwc_bwd_one_pass_kernelI11Bf16IOFp32WLi256ELi30ELi480EEv26Group_norm_nhwc_bwd_params --------------------------
	.section	.nv.info._Z35group_norm_nhwc_bwd_one_pass_kernelI11Bf16IOFp32WLi256ELi30ELi480EEv26Group_norm_nhwc_bwd_params,"",@"SHT_CUDA_INFO"
	.sectionflags	@""
	.align	4


	//----- nvinfo : EIATTR_CUDA_API_VERSION
	.align		4
        /*0000*/ 	.byte	0x04, 0x37
        /*0002*/ 	.short	(.L_519 - .L_518)
.L_518:
        /*0004*/ 	.word	0x00000082


	//----- nvinfo : EIATTR_SW2861232_WAR
	.align		4
.L_519:
        /*0008*/ 	.byte	0x01, 0x35
	.zero		2


	//----- nvinfo : EIATTR_PARAM_CBANK
	.align		4
        /*000c*/ 	.byte	0x04, 0x0a
        /*000e*/ 	.short	(.L_521 - .L_520)
	.align		4
.L_520:
        /*0010*/ 	.word	index@(.nv.constant0._Z35group_norm_nhwc_bwd_one_pass_kernelI11Bf16IOFp32WLi256ELi30ELi480EEv26Group_norm_nhwc_bwd_params)
        /*0014*/ 	.short	0x0160
        /*0016*/ 	.short	0x00b8


	//----- nvinfo : EIATTR_CBANK_PARAM_SIZE
	.align		4
.L_521:
        /*0018*/ 	.byte	0x03, 0x19
        /*001a*/ 	.short	0x00b8


	//----- nvinfo : EIATTR_KPARAM_INFO
	.align		4
        /*001c*/ 	.byte	0x04, 0x17
        /*001e*/ 	.short	(.L_523 - .L_522)
.L_522:
        /*0020*/ 	.word	0x00000000
        /*0024*/ 	.short	0x0000
        /*0026*/ 	.short	0x0000
        /*0028*/ 	.byte	0x00, 0xf0, 0xe1, 0x02


	//----- nvinfo : EIATTR_MAXREG_COUNT
	.align		4
.L_523:
        /*002c*/ 	.byte	0x03, 0x1b
        /*002e*/ 	.short	0x0080


	//----- nvinfo : EIATTR_NUM_BARRIERS
	.align		4
        /*0030*/ 	.byte	0x02, 0x4c
        /*0032*/ 	.byte	0x01
	.zero		1


	//----- nvinfo : EIATTR_MERCURY_ISA_VERSION
	.align		4
        /*0034*/ 	.byte	0x03, 0x5f
        /*0036*/ 	.short	0x0000


	//----- nvinfo : EIATTR_INT_WARP_WIDE_INSTR_OFFSETS
	.align		4
        /*0038*/ 	.byte	0x04, 0x31
        /*003a*/ 	.short	(.L_525 - .L_524)


	//   ....[0]....
.L_524:
        /*003c*/ 	.word	0x000034e0


	//   ....[1]....
        /*0040*/ 	.word	0x00006070


	//----- nvinfo : EIATTR_COOP_GROUP_MASK_REGIDS
	.align		4
.L_525:
        /*0044*/ 	.byte	0x04, 0x29
        /*0046*/ 	.short	(.L_527 - .L_526)


	//   ....[0]....
.L_526:
        /*0048*/ 	.word	0xffffffff


	//   ....[1]....
        /*004c*/ 	.word	0xffffffff


	//   ....[2]....
        /*0050*/ 	.word	0xffffffff


	//   ....[3]....
        /*0054*/ 	.word	0xffffffff


	//   ....[4]....
        /*0058*/ 	.word	0xffffffff


	//   ....[5]....
        /*005c*/ 	.word	0xffffffff


	//   ....[6]....
        /*0060*/ 	.word	0xffffffff


	//   ....[7]....
        /*0064*/ 	.word	0xffffffff


	//   ....[8]....
        /*0068*/ 	.word	0xffffffff


	//   ....[9]....
        /*006c*/ 	.word	0xffffffff


	//----- nvinfo : EIATTR_COOP_GROUP_INSTR_OFFSETS
	.align		4
.L_527:
        /*0070*/ 	.byte	0x04, 0x28
        /*0072*/ 	.short	(.L_529 - .L_528)


	//   ....[0]....
.L_528:
        /*0074*/ 	.word	0x000023f0


	//   ....[1]....
        /*0078*/ 	.word	0x00002430


	//   ....[2]....
        /*007c*/ 	.word	0x000024a0


	//   ....[3]....
        /*0080*/ 	.word	0x000024b0


	//   ....[4]....
        /*0084*/ 	.word	0x000024e0


	//   ....[5]....
        /*0088*/ 	.word	0x00002500


	//   ....[6]....
        /*008c*/ 	.word	0x00002530


	//   ....[7]....
        /*0090*/ 	.word	0x00002550


	//   ....[8]....
        /*0094*/ 	.word	0x00002580


	//   ....[9]....
        /*0098*/ 	.word	0x000025a0


	//----- nvinfo : EIATTR_EXIT_INSTR_OFFSETS
	.align		4
.L_529:
        /*009c*/ 	.byte	0x04, 0x1c
        /*009e*/ 	.short	(.L_531 - .L_530)


	//   ....[0]....
.L_530:
        /*00a0*/ 	.word	0x00006140


	//   ....[1]....
        /*00a4*/ 	.word	0x00006280


	//   ....[2]....
        /*00a8*/ 	.word	0x000064d0


	//----- nvinfo : EIATTR_MAX_THREADS
	.align		4
.L_531:
        /*00ac*/ 	.byte	0x04, 0x05
        /*00ae*/ 	.short	(.L_533 - .L_532)
.L_532:
        /*00b0*/ 	.word	0x000001e0
        /*00b4*/ 	.word	0x00000001
        /*00b8*/ 	.word	0x00000001


	//----- nvinfo : EIATTR_CRS_STACK_SIZE
	.align		4
.L_533:
        /*00bc*/ 	.byte	0x04, 0x1e
        /*00be*/ 	.short	(.L_535 - .L_534)
.L_534:
        /*00c0*/ 	.word	0x00000000
.L_535:


//--------------------- .nv.info._Z35group_norm_nhwc_bwd_one_pass_kernelI11Bf16IOFp32WLi512ELi30ELi480EEv26Group_norm_nhwc_bwd_params --------------------------
	.section	.nv.info._Z35group_norm_nhwc_bwd_one_pass_kernelI11Bf16IOFp32WLi512ELi30ELi480EEv26Group_norm_nhwc_bwd_params,"",@"SHT_CUDA_INFO"
	.sectionflags	@""
	.align	4


	//----- nvinfo : EIATTR_CUDA_API_VERSION
	.align		4
        /*0000*/ 	.byte	0x04, 0x37
        /*0002*/ 	.short	(.L_537 - .L_536)
.L_536:
        /*0004*/ 	.word	0x00000082


	//----- nvinfo : EIATTR_SW2861232_WAR
	.align		4
.L_537:
        /*0008*/ 	.byte	0x01, 0x35
	.zero		2


	//----- nvinfo : EIATTR_PARAM_CBANK
	.align		4
        /*000c*/ 	.byte	0x04, 0x0a
        /*000e*/ 	.short	(.L_539 - .L_538)
	.align		4
.L_538:
        /*0010*/ 	.word	index@(.nv.constant0._Z35group_norm_nhwc_bwd_one_pass_kernelI11Bf16IOFp32WLi512ELi30ELi480EEv26Group_norm_nhwc_bwd_params)
        /*0014*/ 	.short	0x0160
        /*0016*/ 	.short	0x00b8


	//----- nvinfo : EIATTR_CBANK_PARAM_SIZE
	.align		4
.L_539:
        /*0018*/ 	.byte	0x03, 0x19
        /*001a*/ 	.short	0x00b8


	//----- nvinfo : EIATTR_KPARAM_INFO
	.align		4
        /*001c*/ 	.byte	0x04, 0x17
        /*001e*/ 	.short	(.L_541 - .L_540)
.L_540:
        /*0020*/ 	.word	0x00000000
        /*0024*/ 	.short	0x0000
        /*0026*/ 	.short	0x0000
        /*0028*/ 	.byte	0x00, 0xf0, 0xe1, 0x02


	//----- nvinfo : EIATTR_MAXREG_COUNT
	.align		4
.L_541:
        /*002c*/ 	.byte	0x03, 0x1b
        /*002e*/ 	.short	0x0080


	//----- nvinfo : EIATTR_NUM_BARRIERS
	.align		4
        /*0030*/ 	.byte	0x02, 0x4c
        /*0032*/ 	.byte	0x01
	.zero		1


	//----- nvinfo : EIATTR_MERCURY_ISA_VERSION
	.align		4
        /*0034*/ 	.byte	0x03, 0x5f
        /*0036*/ 	.short	0x0000


	//----- nvinfo : EIATTR_INT_WARP_WIDE_INSTR_OFFSETS
	.align		4
        /*0038*/ 	.byte	0x04, 0x31
        /*003a*/ 	.short	(.L_543 - .L_542)


	//   ....[0]....
.L_542:
        /*003c*/ 	.word	0x000052e0


	//   ....[1]....
        /*0040*/ 	.word	0x00009680


	//----- nvinfo : EIATTR_COOP_GROUP_MASK_REGIDS
	.align		4
.L_543:
        /*0044*/ 	.byte	0x04, 0x29
        /*0046*/ 	.short	(.L_545 - .L_544)


	//   ....[0]....
.L_544:
        /*0048*/ 	.word	0xffffffff


	//   ....[1]....
        /*004c*/ 	.word	0xffffffff


	//   ....[2]....
        /*0050*/ 	.word	0xffffffff


	//   ....[3]....
        /*0054*/ 	.word	0xffffffff


	//   ....[4]....
        /*0058*/ 	.word	0xffffffff


	//   ....[5]....
        /*005c*/ 	.word	0xffffffff


	//   ....[6]....
        /*0060*/ 	.word	0xffffffff


	//   ....[7]....
        /*0064*/ 	.word	0xffffffff


	//   ....[8]....
        /*0068*/ 	.word	0xffffffff


	//   ....[9]....
        /*006c*/ 	.word	0xffffffff


	//----- nvinfo : EIATTR_COOP_GROUP_INSTR_OFFSETS
	.align		4
.L_545:
        /*0070*/ 	.byte	0x04, 0x28
        /*0072*/ 	.short	(.L_547 - .L_546)


	//   ....[0]....
.L_546:
        /*0074*/ 	.word	0x000040d0


	//   ....[1]....
        /*0078*/ 	.word	0x00004110


	//   ....[2]....
        /*007c*/ 	.word	0x000041f0


	//   ....[3]....
        /*0080*/ 	.word	0x00004220


	//   ....[4]....
        /*0084*/ 	.word	0x00004300


	//   ....[5]....
        /*0088*/ 	.word	0x00004320


	//   ....[6]....
        /*008c*/ 	.word	0x00004360


	//   ....[7]....
        /*0090*/ 	.word	0x00004380


	//   ....[8]....
        /*0094*/ 	.word	0x000043b0


	//   ....[9]....
        /*0098*/ 	.word	0x000043d0


	//----- nvinfo : EIATTR_EXIT_INSTR_OFFSETS
	.align		4
.L_547:
        /*009c*/ 	.byte	0x04, 0x1c
        /*009e*/ 	.short	(.L_549 - .L_548)


	//   ....[0]....
.L_548:
        /*00a0*/ 	.word	0x000096f0


	//   ....[1]....
        /*00a4*/ 	.word	0x00009830


	//   ....[2]....
        /*00a8*/ 	.word	0x00009a80


	//----- nvinfo : EIATTR_MAX_THREADS
	.align		4
.L_549:
        /*00ac*/ 	.byte	0x04, 0x05
        /*00ae*/ 	.short	(.L_551 - .L_550)
.L_550:
        /*00b0*/ 	.word	0x000001e0
        /*00b4*/ 	.word	0x00000001
        /*00b8*/ 	.word	0x00000001


	//----- nvinfo : EIATTR_CRS_STACK_SIZE
	.align		4
.L_551:
        /*00bc*/ 	.byte	0x04, 0x1e
        /*00be*/ 	.short	(.L_553 - .L_552)
.L_552:
        /*00c0*/ 	.word	0x00000000
.L_553:


//--------------------- .nv.info._Z35group_norm_nhwc_bwd_one_pass_kernelI11Bf16IOBf16WLi64ELi30ELi480EEv26Group_norm_nhwc_bwd_params --------------------------
	.section	.nv.info._Z35group_norm_nhwc_bwd_one_pass_kernelI11Bf16IOBf16WLi64ELi30ELi480EEv26Group_norm_nhwc_bwd_params,"",@"SHT_CUDA_INFO"
	.sectionflags	@""
	.align	4


	//----- nvinfo : EIATTR_CUDA_API_VERSION
	.align		4
        /*0000*/ 	.byte	0x04, 0x37
        /*0002*/ 	.short	(.L_555 - .L_554)
.L_554:
        /*0004*/ 	.word	0x00000082


	//----- nvinfo : EIATTR_SW2861232_WAR
	.align		4
.L_555:
        /*0008*/ 	.byte	0x01, 0x35
	.zero		2


	//----- nvinfo : EIATTR_PARAM_CBANK
	.align		4
        /*000c*/ 	.byte	0x04, 0x0a
        /*000e*/ 	.short	(.L_557 - .L_556)
	.align		4
.L_556:
        /*0010*/ 	.word	index@(.nv.constant0._Z35group_norm_nhwc_bwd_one_pass_kernelI11Bf16IOBf16WLi64ELi30ELi480EEv26Group_norm_nhwc_bwd_params)
        /*0014*/ 	.short	0x0160
        /*0016*/ 	.short	0x00b8


	//----- nvinfo : EIATTR_CBANK_PARAM_SIZE
	.align		4
.L_557:
        /*0018*/ 	.byte	0x03, 0x19
        /*001a*/ 	.short	0x00b8


	//----- nvinfo : EIATTR_KPARAM_INFO
	.align		4
        /*001c*/ 	.byte	0x04, 0x17
        /*001e*/ 	.short	(.L_559 - .L_558)
.L_558:
        /*0020*/ 	.word	0x00000000
        /*0024*/ 	.short	0x0000
        /*0026*/ 	.short	0x0000
        /*0028*/ 	.byte	0x00, 0xf0, 0xe1, 0x02


	//----- nvinfo : EIATTR_MAXREG_COUNT
	.align		4
.L_559:
        /*002c*/ 	.byte	0x03, 0x1b
        /*002e*/ 	.short	0x0080


	//----- nvinfo : EIATTR_NUM_BARRIERS
	.align		4
        /*0030*/ 	.byte	0x02, 0x4c
        /*0032*/ 	.byte	0x01
	.zero		1


	//----- nvinfo : EIATTR_MERCURY_ISA_VERSION
	.align		4
        /*0034*/ 	.byte	0x03, 0x5f
        /*0036*/ 	.short	0x0000


	//----- nvinfo : EIATTR_INT_WARP_WIDE_INSTR_OFFSETS
	.align		4
        /*0038*/ 	.byte	0x04, 0x31
        /*003a*/ 	.short	(.L_561 - .L_560)


	//   ....[0]....
.L_560:
        /*003c*/ 	.word	0x00001f80


	//   ....[1]....
        /*0040*/ 	.word	0x00003860


	//----- nvinfo : EIATTR_COOP_GROUP_MASK_REGIDS
	.align		4
.L_561:
        /*0044*/ 	.byte	0x04, 0x29
        /*0046*/ 	.short	(.L_563 - .L_562)


	//   ....[0]....
.L_562:
        /*0048*/ 	.word	0xffffffff


	//   ....[1]....
        /*004c*/ 	.word	0xffffffff


	//   ....[2]....
        /*0050*/ 	.word	0xffffffff


	//   ....[3]....
        /*0054*/ 	.word	0xffffffff


	//   ....[4]....
        /*0058*/ 	.word	0xffffffff


	//   ....[5]....
        /*005c*/ 	.word	0xffffffff


	//   ....[6]....
        /*0060*/ 	.word	0xffffffff


	//   ....[7]....
        /*0064*/ 	.word	0xffffffff


	//   ....[8]....
        /*0068*/ 	.word	0xffffffff


	//   ....[9]....
        /*006c*/ 	.word	0xffffffff


	//----- nvinfo : EIATTR_COOP_GROUP_INSTR_OFFSETS
	.align		4
.L_563:
        /*0070*/ 	.byte	0x04, 0x28
        /*0072*/ 	.short	(.L_565 - .L_564)


	//   ....[0]....
.L_564:
        /*0074*/ 	.word	0x00000ea0


	//   ....[1]....
        /*0078*/ 	.word	0x00000eb0


	//   ....[2]....
        /*007c*/ 	.word	0x00000ee0


	//   ....[3]....
        /*0080*/ 	.word	0x00000f00


	//   ....[4]....
        /*0084*/ 	.word	0x00000f30


	//   ....[5]....
        /*0088*/ 	.word	0x00000f50


	//   ....[6]....
        /*008c*/ 	.word	0x00000f80


	//   ....[7]....
        /*0090*/ 	.word	0x00000fa0


	//   ....[8]....
        /*0094*/ 	.word	0x00000fd0


	//   ....[9]....
        /*0098*/ 	.word	0x00000ff0


	//----- nvinfo : EIATTR_EXIT_INSTR_OFFSETS
	.align		4
.L_565:
        /*009c*/ 	.byte	0x04, 0x1c
        /*009e*/ 	.short	(.L_567 - .L_566)


	//   ....[0]....
.L_566:
        /*00a0*/ 	.word	0x00003930


	//   ....[1]....
        /*00a4*/ 	.word	0x00003a70


	//   ....[2]....
        /*00a8*/ 	.word	0x00003cf0


	//----- nvinfo : EIATTR_MAX_THREADS
	.align		4
.L_567:
        /*00ac*/ 	.byte	0x04, 0x05
        /*00ae*/ 	.short	(.L_569 - .L_568)
.L_568:
        /*00b0*/ 	.word	0x000001e0
        /*00b4*/ 	.word	0x00000001
        /*00b8*/ 	.word	0x00000001


	//----- nvinfo : EIATTR_CRS_STACK_SIZE
	.align		4
.L_569:
        /*00bc*/ 	.byte	0x04, 0x1e
        /*00be*/ 	.short	(.L_571 - .L_570)
.L_570:
        /*00c0*/ 	.word	0x00000000
.L_571:


//--------------------- .nv.info._Z35group_norm_nhwc_bwd_one_pass_kernelI11Bf16IOBf16WLi128ELi30ELi480EEv26Group_norm_nhwc_bwd_params --------------------------
	.section	.nv.info._Z35group_norm_nhwc_bwd_one_pass_kernelI11Bf16IOBf16WLi128ELi30ELi480EEv26Group_norm_nhwc_bwd_params,"",@"SHT_CUDA_INFO"
	.sectionflags	@""
	.align	4


	//----- nvinfo : EIATTR_CUDA_API_VERSION
	.align		4
        /*0000*/ 	.byte	0x04, 0x37
        /*0002*/ 	.short	(.L_573 - .L_572)
.L_572:
        /*0004*/ 	.word	0x00000082


	//----- nvinfo : EIATTR_SW2861232_WAR
	.align		4
.L_573:
        /*0008*/ 	.byte	0x01, 0x35
	.zero		2


	//----- nvinfo : EIATTR_PARAM_CBANK
	.align		4
        /*000c*/ 	.byte	0x04, 0x0a
        /*000e*/ 	.short	(.L_575 - .L_574)
	.align		4
.L_574:
        /*0010*/ 	.word	index@(.nv.constant0._Z35group_norm_nhwc_bwd_one_pass_kernelI11Bf16IOBf16WLi128ELi30ELi480EEv26Group_norm_nhwc_bwd_params)
        /*0014*/ 	.short	0x0160
        /*0016*/ 	.short	0x00b8


	//----- nvinfo : EIATTR_CBANK_PARAM_SIZE
	.align		4
.L_575:
        /*0018*/ 	.byte	0x03, 0x19
        /*001a*/ 	.short	0x00b8


	//----- nvinfo : EIATTR_KPARAM_INFO
	.align		4
        /*001c*/ 	.byte	0x04, 0x17
        /*001e*/ 	.short	(.L_577 - .L_576)
.L_576:
        /*0020*/ 	.word	0x00000000
        /*0024*/ 	.short	0x0000
        /*0026*/ 	.short	0x0000
        /*0028*/ 	.byte	0x00, 0xf0, 0xe1, 0x02


	//----- nvinfo : EIATTR_MAXREG_COUNT
	.align		4
.L_577:
        /*002c*/ 	.byte	0x03, 0x1b
        /*002e*/ 	.short	0x0080


	//----- nvinfo : EIATTR_NUM_BARRIERS
	.align		4
        /*0030*/ 	.byte	0x02, 0x4c
        /*0032*/ 	.byte	0x01
	.zero		1


	//----- nvinfo : EIATTR_MERCURY_ISA_VERSION
	.align		4
        /*0034*/ 	.byte	0x03, 0x5f
        /*0036*/ 	.short	0x0000


	//----- nvinfo : EIATTR_INT_WARP_WIDE_INSTR_OFFSETS
	.align		4
        /*0038*/ 	.byte	0x04, 0x31
        /*003a*/ 	.short	(.L_579 - .L_578)


	//   ....[0]....
.L_578:
        /*003c*/ 	.word	0x000025d0


	//   ....[1]....
        /*0040*/ 	.word	0x00004450


	//----- nvinfo : EIATTR_COOP_GROUP_MASK_REGIDS
	.align		4
.L_579:
        /*0044*/ 	.byte	0x04, 0x29
        /*0046*/ 	.short	(.L_581 - .L_580)


	//   ....[0]....
.L_580:
        /*0048*/ 	.word	0xffffffff


	//   ....[1]....
        /*004c*/ 	.word	0xffffffff


	//   ....[2]....
        /*0050*/ 	.word	0xffffffff


	//   ....[3]....
        /*0054*/ 	.word	0xffffffff


	//   ....[4]....
        /*0058*/ 	.word	0xffffffff


	//   ....[5]....
        /*005c*/ 	.word	0xffffffff


	//   ....[6]....
        /*0060*/ 	.word	0xffffffff


	//   ....[7]....
        /*0064*/ 	.word	0xffffffff


	//   ....[8]....
        /*0068*/ 	.word	0xffffffff


	//   ....[9]....
        /*006c*/ 	.word	0xffffffff


	//----- nvinfo : EIATTR_COOP_GROUP_INSTR_OFFSETS
	.align		4
.L_581:
        /*0070*/ 	.byte	0x04, 0x28
        /*0072*/ 	.short	(.L_583 - .L_582)


	//   ....[0]....
.L_582:
        /*0074*/ 	.word	0x00001510


	//   ....[1]....
        /*0078*/ 	.word	0x00001540


	//   ....[2]....
        /*007c*/ 	.word	0x000015e0


	//   ....[3]....
        /*0080*/ 	.word	0x00001600


	//   ....[4]....
        /*0084*/ 	.word	0x00001630


	//   ....[5]....
        /*0088*/ 	.word	0x00001650


	//   ....[6]....
        /*008c*/ 	.word	0x00001680


	//   ....[7]....
        /*0090*/ 	.word	0x000016a0


	//   ....[8]....
        /*0094*/ 	.word	0x000016d0


	//   ....[9]....
        /*0098*/ 	.word	0x00001700


	//----- nvinfo : EIATTR_EXIT_INSTR_OFFSETS
	.align		4
.L_583:
        /*009c*/ 	.byte	0x04, 0x1c
        /*009e*/ 	.short	(.L_585 - .L_584)


	//   ....[0]....
.L_584:
        /*00a0*/ 	.word	0x00004520


	//   ....[1]....
        /*00a4*/ 	.word	0x00004660


	//   ....[2]....
        /*00a8*/ 	.word	0x000048e0


	//----- nvinfo : EIATTR_MAX_THREADS
	.align		4
.L_585:
        /*00ac*/ 	.byte	0x04, 0x05
        /*00ae*/ 	.short	(.L_587 - .L_586)
.L_586:
        /*00b0*/ 	.word	0x000001e0
        /*00b4*/ 	.word	0x00000001
        /*00b8*/ 	.word	0x00000001


	//----- nvinfo : EIATTR_CRS_STACK_SIZE
	.align		4
.L_587:
        /*00bc*/ 	.byte	0x04, 0x1e
        /*00be*/ 	.short	(.L_589 - .L_588)
.L_588:
        /*00c0*/ 	.word	0x00000000
.L_589:


//--------------------- .nv.info._Z35group_norm_nhwc_bwd_one_pass_kernelI11Bf16IOBf16WLi256ELi30ELi480EEv26Group_norm_nhwc_bwd_params --------------------------
	.section	.nv.info._Z35group_norm_nhwc_bwd_one_pass_kernelI11Bf16IOBf16WLi256ELi30ELi480EEv26Group_norm_nhwc_bwd_params,"",@"SHT_CUDA_INFO"
	.sectionflags	@""
	.align	4


	//----- nvinfo : EIATTR_CUDA_API_VERSION
	.align		4
        /*0000*/ 	.byte	0x04, 0x37
        /*0002*/ 	.short	(.L_591 - .L_590)
.L_590:
        /*0004*/ 	.word	0x00000082


	//----- nvinfo : EIATTR_SW2861232_WAR
	.align		4
.L_591:
        /*0008*/ 	.byte	0x01, 0x35
	.zero		2


	//----- nvinfo : EIATTR_PARAM_CBANK
	.align		4
        /*000c*/ 	.byte	0x04, 0x0a
        /*000e*/ 	.short	(.L_593 - .L_592)
	.align		4
.L_592:
        /*0010*/ 	.word	index@(.nv.constant0._Z35group_norm_nhwc_bwd_one_pass_kernelI11Bf16IOBf16WLi256ELi30ELi480EEv26Group_norm_nhwc_bwd_params)
        /*0014*/ 	.short	0x0160
        /*0016*/ 	.short	0x00b8


	//----- nvinfo : EIATTR_CBANK_PARAM_SIZE
	.align		4
.L_593:
        /*0018*/ 	.byte	0x03, 0x19
        /*001a*/ 	.short	0x00b8


	//----- nvinfo : EIATTR_KPARAM_INFO
	.align		4
        /*001c*/ 	.byte	0x04, 0x17
        /*001e*/ 	.short	(.L_595 - .L_594)
.L_594:
        /*0020*/ 	.word	0x00000000
        /*0024*/ 	.short	0x0000
        /*0026*/ 	.short	0x0000
        /*0028*/ 	.byte	0x00, 0xf0, 0xe1, 0x02


	//----- nvinfo : EIATTR_MAXREG_COUNT
	.align		4
.L_595:
        /*002c*/ 	.byte	0x03, 0x1b
        /*002e*/ 	.short	0x0080


	//----- nvinfo : EIATTR_NUM_BARRIERS
	.align		4
        /*0030*/ 	.byte	0x02, 0x4c
        /*0032*/ 	.byte	0x01
	.zero		1


	//----- nvinfo : EIATTR_MERCURY_ISA_VERSION
	.align		4
        /*0034*/ 	.byte	0x03, 0x5f
        /*0036*/ 	.short	0x0000


	//----- nvinfo : EIATTR_INT_WARP_WIDE_INSTR_OFFSETS
	.align		4
        /*0038*/ 	.byte	0x04, 0x31
        /*003a*/ 	.short	(.L_597 - .L_596)


	//   ....[0]....
.L_596:
        /*003c*/ 	.word	0x00003550


	//   ....[1]....
        /*0040*/ 	.word	0x000060e0


	//----- nvinfo : EIATTR_COOP_GROUP_MASK_REGIDS
	.align		4
.L_597:
        /*0044*/ 	.byte	0x04, 0x29
        /*0046*/ 	.short	(.L_599 - .L_598)


	//   ....[0]....
.L_598:
        /*0048*/ 	.word	0xffffffff


	//   ....[1]....
        /*004c*/ 	.word	0xffffffff


	//   ....[2]....
        /*0050*/ 	.word	0xffffffff


	//   ....[3]....
        /*0054*/ 	.word	0xffffffff


	//   ....[4]....
        /*0058*/ 	.word	0xffffffff


	//   ....[5]....
        /*005c*/ 	.word	0xffffffff


	//   ....[6]....
        /*0060*/ 	.word	0xffffffff


	//   ....[7]....
        /*0064*/ 	.word	0xffffffff


	//   ....[8]....
        /*0068*/ 	.word	0xffffffff


	//   ....[9]....
        /*006c*/ 	.word	0xffffffff


	//----- nvinfo : EIATTR_COOP_GROUP_INSTR_OFFSETS
	.align		4
.L_599:
        /*0070*/ 	.byte	0x04, 0x28
        /*0072*/ 	.short	(.L_601 - .L_600)


	//   ....[0]....
.L_600:
        /*0074*/ 	.word	0x00002450


	//   ....[1]....
        /*0078*/ 	.word	0x00002460


	//   ....[2]....
        /*007c*/ 	.word	0x000024a0


	//   ....[3]....
        /*0080*/ 	.word	0x000024c0


	//   ....[4]....
        /*0084*/ 	.word	0x000024f0


	//   ....[5]....
        /*0088*/ 	.word	0x00002510


	//   ....[6]....
        /*008c*/ 	.word	0x00002540


	//   ....[7]....
        /*0090*/ 	.word	0x00002560


	//   ....[8]....
        /*0094*/ 	.word	0x00002590


	//   ....[9]....
        /*0098*/ 	.word	0x000025b0


	//----- nvinfo : EIATTR_EXIT_INSTR_OFFSETS
	.align		4
.L_601:
        /*009c*/ 	.byte	0x04, 0x1c
        /*009e*/ 	.short	(.L_603 - .L_602)


	//   ....[0]....
.L_602:
        /*00a0*/ 	.word	0x000061b0


	//   ....[1]....
        /*00a4*/ 	.word	0x000062f0


	//   ....[2]....
        /*00a8*/ 	.word	0x00006570


	//----- nvinfo : EIATTR_MAX_THREADS
	.align		4
.L_603:
        /*00ac*/ 	.byte	0x04, 0x05
        /*00ae*/ 	.short	(.L_605 - .L_604)
.L_604:
        /*00b0*/ 	.word	0x000001e0
        /*00b4*/ 	.word	0x00000001
        /*00b8*/ 	.word	0x00000001


	//----- nvinfo : EIATTR_CRS_STACK_SIZE
	.align		4
.L_605:
        /*00bc*/ 	.byte	0x04, 0x1e
        /*00be*/ 	.short	(.L_607 - .L_606)
.L_606:
        /*00c0*/ 	.word	0x00000000
.L_607:


//--------------------- .nv.info._Z35group_norm_nhwc_bwd_one_pass_kernelI11Bf16IOBf16WLi512ELi30ELi480EEv26Group_norm_nhwc_bwd_params --------------------------
	.section	.nv.info._Z35group_norm_nhwc_bwd_one_pass_kernelI11Bf16IOBf16WLi512ELi30ELi480EEv26Group_norm_nhwc_bwd_params,"",@"SHT_CUDA_INFO"
	.sectionflags	@""
	.align	4


	//----- nvinfo : EIATTR_CUDA_API_VERSION
	.align		4
        /*0000*/ 	.byte	0x04, 0x37
        /*0002*/ 	.short	(.L_609 - .L_608)
.L_608:
        /*0004*/ 	.word	0x00000082


	//----- nvinfo : EIATTR_SW2861232_WAR
	.align		4
.L_609:
        /*0008*/ 	.byte	0x01, 0x35
	.zero		2


	//----- nvinfo : EIATTR_PARAM_CBANK
	.align		4
        /*000c*/ 	.byte	0x04, 0x0a
        /*000e*/ 	.short	(.L_611 - .L_610)
	.align		4
.L_610:
        /*0010*/ 	.word	index@(.nv.constant0._Z35group_norm_nhwc_bwd_one_pass_kernelI11Bf16IOBf16WLi512ELi30ELi480EEv26Group_norm_nhwc_bwd_params)
        /*0014*/ 	.short	0x0160
        /*0016*/ 	.short	0x00b8


	//----- nvinfo : EIATTR_CBANK_PARAM_SIZE
	.align		4
.L_611:
        /*0018*/ 	.byte	0x03, 0x19
        /*001a*/ 	.short	0x00b8


	//----- nvinfo : EIATTR_KPARAM_INFO
	.align		4
        /*001c*/ 	.byte	0x04, 0x17
        /*001e*/ 	.short	(.L_613 - .L_612)
.L_612:
        /*0020*/ 	.word	0x00000000
        /*0024*/ 	.short	0x0000
        /*0026*/ 	.short	0x0000
        /*0028*/ 	.byte	0x00, 0xf0, 0xe1, 0x02


	//----- nvinfo : EIATTR_MAXREG_COUNT
	.align		4
.L_613:
        /*002c*/ 	.byte	0x03, 0x1b
        /*002e*/ 	.short	0x0080


	//----- nvinfo : EIATTR_NUM_BARRIERS
	.align		4
        /*0030*/ 	.byte	0x02, 0x4c
        /*0032*/ 	.byte	0x01
	.zero		1


	//----- nvinfo : EIATTR_MERCURY_ISA_VERSION
	.align		4
        /*0034*/ 	.byte	0x03, 0x5f
        /*0036*/ 	.short	0x0000


	//----- nvinfo : EIATTR_INT_WARP_WIDE_INSTR_OFFSETS
	.align		4
        /*0038*/ 	.byte	0x04, 0x31
        /*003a*/ 	.short	(.L_615 - .L_614)


	//   ....[0]....
.L_614:
        /*003c*/ 	.word	0x00005360


	//   ....[1]....
        /*0040*/ 	.word	0x000096c0


	//----- nvinfo : EIATTR_COOP_GROUP_MASK_REGIDS
	.align		4
.L_615:
        /*0044*/ 	.byte	0x04, 0x29
        /*0046*/ 	.short	(.L_617 - .L_616)


	//   ....[0]....
.L_616:
        /*0048*/ 	.word	0xffffffff


	//   ....[1]....
        /*004c*/ 	.word	0xffffffff


	//   ....[2]....
        /*0050*/ 	.word	0xffffffff


	//   ....[3]....
        /*0054*/ 	.word	0xffffffff


	//   ....[4]....
        /*0058*/ 	.word	0xffffffff


	//   ....[5]....
        /*005c*/ 	.word	0xffffffff


	//   ....[6]....
        /*0060*/ 	.word	0xffffffff


	//   ....[7]....
        /*0064*/ 	.word	0xffffffff


	//   ....[8]....
        /*0068*/ 	.word	0xffffffff


	//   ....[9]....
        /*006c*/ 	.word	0xffffffff


	//----- nvinfo : EIATTR_COOP_GROUP_INSTR_OFFSETS
	.align		4
.L_617:
        /*0070*/ 	.byte	0x04, 0x28
        /*0072*/ 	.short	(.L_619 - .L_618)


	//   ....[0]....
.L_618:
        /*0074*/ 	.word	0x00004160


	//   ....[1]....
        /*0078*/ 	.word	0x00004190


	//   ....[2]....
        /*007c*/ 	.word	0x00004270


	//   ....[3]....
        /*0080*/ 	.word	0x000042a0


	//   ....[4]....
        /*0084*/ 	.word	0x00004380


	//   ....[5]....
        /*0088*/ 	.word	0x00004390


	//   ....[6]....
        /*008c*/ 	.word	0x000043c0


	//   ....[7]....
        /*0090*/ 	.word	0x000043e0


	//   ....[8]....
        /*0094*/ 	.word	0x00004410


	//   ....[9]....
        /*0098*/ 	.word	0x00004430


	//----- nvinfo : EIATTR_EXIT_INSTR_OFFSETS
	.align		4
.L_619:
        /*009c*/ 	.byte	0x04, 0x1c
        /*009e*/ 	.short	(.L_621 - .L_620)


	//   ....[0]....
.L_620:
        /*00a0*/ 	.word	0x00009790


	//   ....[1]....
        /*00a4*/ 	.word	0x000098d0


	//   ....[2]....
        /*00a8*/ 	.word	0x00009b50


	//----- nvinfo : EIATTR_MAX_THREADS
	.align		4
.L_621:
        /*00ac*/ 	.byte	0x04, 0x05
        /*00ae*/ 	.short	(.L_623 - .L_622)
.L_622:
        /*00b0*/ 	.word	0x000001e0
        /*00b4*/ 	.word	0x00000001
        /*00b8*/ 	.word	0x00000001


	//----- nvinfo : EIATTR_CRS_STACK_SIZE
	.align		4
.L_623:
        /*00bc*/ 	.byte	0x04, 0x1e
        /*00be*/ 	.short	(.L_625 - .L_624)
.L_624:
        /*00c0*/ 	.word	0x00000000
.L_625:


//--------------------- .nv.info._Z35group_norm_nhwc_bwd_one_pass_kernelI11Bf16IOFp16WLi64ELi30ELi480EEv26Group_norm_nhwc_bwd_params --------------------------
	.section	.nv.info._Z35group_norm_nhwc_bwd_one_pass_kernelI11Bf16IOFp16WLi64ELi30ELi480EEv26Group_norm_nhwc_bwd_params,"",@"SHT_CUDA_INFO"
	.sectionflags	@""
	.align	4


	//----- nvinfo : EIATTR_CUDA_API_VERSION
	.align		4
        /*0000*/ 	.byte	0x04, 0x37
        /*0002*/ 	.short	(.L_627 - .L_626)
.L_626:
        /*0004*/ 	.word	0x00000082


	//----- nvinfo : EIATTR_SW2861232_WAR
	.align		4
.L_627:
        /*0008*/ 	.byte	0x01, 0x35
	.zero		2


	//----- nvinfo : EIATTR_PARAM_CBANK
	.align		4
        /*000c*/ 	.byte	0x04, 0x0a
        /*000e*/ 	.short	(.L_629 - .L_628)
	.align		4
.L_628:
        /*0010*/ 	.word	index@(.nv.constant0._Z35group_norm_nhwc_bwd_one_pass_kernelI11Bf16IOFp16WLi64ELi30ELi480EEv26Group_norm_nhwc_bwd_params)
        /*0014*/ 	.short	0x0160
        /*0016*/ 	.short	0x00b8


	//----- nvinfo : EIATTR_CBANK_PARAM_SIZE
	.align		4
.L_629:
        /*0018*/ 	.byte	0x03, 0x19
        /*001a*/ 	.short	0x00b8


	//----- nvinfo : EIATTR_KPARAM_INFO
	.align		4
        /*001c*/ 	.byte	0x04, 0x17
        /*001e*/ 	.short	(.L_631 - .L_630)
.L_630:
        /*0020*/ 	.word	0x00000000
        /*0024*/ 	.short	0x0000
        /*0026*/ 	.short	0x0000
        /*0028*/ 	.byte	0x00, 0xf0, 0xe1, 0x02


	//----- nvinfo : EIATTR_MAXREG_COUNT
	.align		4
.L_631:
        /*002c*/ 	.byte	0x03, 0x1b
        /*002e*/ 	.short	0x0080


	//----- nvinfo : EIATTR_NUM_BARRIERS
	.align		4
        /*0030*/ 	.byte	0x02, 0x4c
        /*0032*/ 	.byte	0x01
	.zero		1


	//----- nvinfo : EIATTR_MERCURY_ISA_VERSION
	.align		4
        /*0034*/ 	.byte	0x03, 0x5f
        /*0036*/ 	.short	0x0000


	//----- nvinfo : EIATTR_INT_WARP_WIDE_INSTR_OFFSETS
	.align		4
        /*0038*/ 	.byte	0x04, 0x31
        /*003a*/ 	.short	(.L_633 - .L_632)


	//   ....[0]....
.L_632:
        /*003c*/ 	.word	0x00001f80


	//   ....[1]....
        /*0040*/ 	.word	0x00003860


	//----- nvinfo : EIATTR_COOP_GROUP_MASK_REGIDS
	.align		4
.L_633:
        /*0044*/ 	.byte	0x04, 0x29
        /*0046*/ 	.short	(.L_635 - .L_634)


	//   ....[0]....
.L_634:
        /*0048*/ 	.word	0xffffffff


	//   ....[1]....
        /*004c*/ 	.word	0xffffffff


	//   ....[2]....
        /*0050*/ 	.word	0xffffffff


	//   ....[3]....
        /*0054*/ 	.word	0xffffffff


	//   ....[4]....
        /*0058*/ 	.word	0xffffffff


	//   ....[5]....
        /*005c*/ 	.word	0xffffffff


	//   ....[6]....
        /*0060*/ 	.word	0xffffffff


	//   ....[7]....
        /*0064*/ 	.word	0xffffffff


	//   ....[8]....
        /*0068*/ 	.word	0xffffffff


	//   ....[9]....
        /*006c*/ 	.word	0xffffffff


	//----- nvinfo : EIATTR_COOP_GROUP_INSTR_OFFSETS
	.align		4
.L_635:
        /*0070*/ 	.byte	0x04, 0x28
        /*0072*/ 	.short	(.L_637 - .L_636)


	//   ....[0]....
.L_636:
        /*0074*/ 	.word	0x00000ea0


	//   ....[1]....
        /*0078*/ 	.word	0x00000eb0


	//   ....[2]....
        /*007c*/ 	.word	0x00000ee0


	//   ....[3]....
        /*0080*/ 	.word	0x00000f00


	//   ....[4]....
        /*0084*/ 	.word	0x00000f30


	//   ....[5]....
        /*0088*/ 	.word	0x00000f50


	//   ....[6]....
        /*008c*/ 	.word	0x00000f80


	//   ....[7]....
        /*0090*/ 	.word	0x00000fa0


	//   ....[8]....
        /*0094*/ 	.word	0x00000fd0


	//   ....[9]....
        /*0098*/ 	.word	0x00000ff0


	//----- nvinfo : EIATTR_EXIT_INSTR_OFFSETS
	.align		4
.L_637:
        /*009c*/ 	.byte	0x04, 0x1c
        /*009e*/ 	.short	(.L_639 - .L_638)


	//   ....[0]....
.L_638:
        /*00a0*/ 	.word	0x00003930


	//   ....[1]....
        /*00a4*/ 	.word	0x00003a70


	//   ....[2]....
        /*00a8*/ 	.word	0x00003cf0


	//----- nvinfo : EIATTR_MAX_THREADS
	.align		4
.L_639:
        /*00ac*/ 	.byte	0x04, 0x05
        /*00ae*/ 	.short	(.L_641 - .L_640)
.L_640:
        /*00b0*/ 	.word	0x000001e0
        /*00b4*/ 	.word	0x00000001
        /*00b8*/ 	.word	0x00000001


	//----- nvinfo : EIATTR_CRS_STACK_SIZE
	.align		4
.L_641:
        /*00bc*/ 	.byte	0x04, 0x1e
        /*00be*/ 	.short	(.L_643 - .L_642)
.L_642:
        /*00c0*/ 	.word	0x00000000
.L_643:


//--------------------- .nv.info._Z35group_norm_nhwc_bwd_one_pass_kernelI11Bf16IOFp16WLi128ELi30ELi480EEv26Group_norm_nhwc_bwd_params --------------------------
	.section	.nv.info._Z35group_norm_nhwc_bwd_one_pass_kernelI11Bf16IOFp16WLi128ELi30ELi480EEv26Group_norm_nhwc_bwd_params,"",@"SHT_CUDA_INFO"
	.sectionflags	@""
	.align	4


	//----- nvinfo : EIATTR_CUDA_API_VERSION
	.align		4
        /*0000*/ 	.byte	0x04, 0x37
        /*0002*/ 	.short	(.L_645 - .L_644)
.L_644:
        /*0004*/ 	.word	0x00000082


	//----- nvinfo : EIATTR_SW2861232_WAR
	.align		4
.L_645:
        /*0008*/ 	.byte	0x01, 0x35
	.zero		2


	//----- nvinfo : EIATTR_PARAM_CBANK
	.align		4
        /*000c*/ 	.byte	0x04, 0x0a
        /*000e*/ 	.short	(.L_647 - .L_646)
	.align		4
.L_646:
        /*0010*/ 	.word	index@(.nv.constant0._Z35group_norm_nhwc_bwd_one_pass_kernelI11Bf16IOFp16WLi128ELi30ELi480EEv26Group_norm_nhwc_bwd_params)
        /*0014*/ 	.short	0x0160
        /*0016*/ 	.short	0x00b8


	//----- nvinfo : EIATTR_CBANK_PARAM_SIZE
	.align		4
.L_647:
        /*0018*/ 	.byte	0x03, 0x19
        /*001a*/ 	.short	0x00b8


	//----- nvinfo : EIATTR_KPARAM_INFO
	.align		4
        /*001c*/ 	.byte	0x04, 0x17
        /*001e*/ 	.short	(.L_649 - .L_648)
.L_648:
        /*0020*/ 	.word	0x00000000
        /*0024*/ 	.short	0x0000
        /*0026*/ 	.short	0x0000
        /*0028*/ 	.byte	0x00, 0xf0, 0xe1, 0x02


	//----- nvinfo : EIATTR_MAXREG_COUNT
	.align		4
.L_649:
        /*002c*/ 	.byte	0x03, 0x1b
        /*002e*/ 	.short	0x0080


	//----- nvinfo : EIATTR_NUM_BARRIERS
	.align		4
        /*0030*/ 	.byte	0x02, 0x4c
        /*0032*/ 	.byte	0x01
	.zero		1


	//----- nvinfo : EIATTR_MERCURY_ISA_VERSION
	.align		4
        /*0034*/ 	.byte	0x03, 0x5f
        /*0036*/ 	.short	0x0000


	//----- nvinfo : EIATTR_INT_WARP_WIDE_INSTR_OFFSETS
	.align		4
        /*0038*/ 	.byte	0x04, 0x31
        /*003a*/ 	.short	(.L_651 - .L_650)


	//   ....[0]....
.L_650:
        /*003c*/ 	.word	0x000025d0


	//   ....[1]....
        /*0040*/ 	.word	0x00004450


	//----- nvinfo : EIATTR_COOP_GROUP_MASK_REGIDS
	.align		4
.L_651:
        /*0044*/ 	.byte	0x04, 0x29
        /*0046*/ 	.short	(.L_653 - .L_652)


	//   ....[0]....
.L_652:
        /*0048*/ 	.word	0xffffffff


	//   ....[1]....
        /*004c*/ 	.word	0xffffffff


	//   ....[2]....
        /*0050*/ 	.word	0xffffffff


	//   ....[3]....
        /*0054*/ 	.word	0xffffffff


	//   ....[4]....
        /*0058*/ 	.word	0xffffffff


	//   ....[5]....
        /*005c*/ 	.word	0xffffffff


	//   ....[6]....
        /*0060*/ 	.word	0xffffffff


	//   ....[7]....
        /*0064*/ 	.word	0xffffffff


	//   ....[8]....
        /*0068*/ 	.word	0xffffffff


	//   ....[9]....
        /*006c*/ 	.word	0xffffffff


	//----- nvinfo : EIATTR_COOP_GROUP_INSTR_OFFSETS
	.align		4
.L_653:
        /*0070*/ 	.byte	0x04, 0x28
        /*0072*/ 	.short	(.L_655 - .L_654)


	//   ....[0]....
.L_654:
        /*0074*/ 	.word	0x00001510


	//   ....[1]....
        /*0078*/ 	.word	0x00001540


	//   ....[2]....
        /*007c*/ 	.word	0x000015e0


	//   ....[3]....
        /*0080*/ 	.word	0x00001600


	//   ....[4]....
        /*0084*/ 	.word	0x00001630


	//   ....[5]....
        /*0088*/ 	.word	0x00001650


	//   ....[6]....
        /*008c*/ 	.word	0x00001680


	//   ....[7]....
        /*0090*/ 	.word	0x000016a0


	//   ....[8]....
        /*0094*/ 	.word	0x000016d0


	//   ....[9]....
        /*0098*/ 	.word	0x00001700


	//----- nvinfo : EIATTR_EXIT_INSTR_OFFSETS
	.align		4
.L_655:
        /*009c*/ 	.byte	0x04, 0x1c
        /*009e*/ 	.short	(.L_657 - .L_656)


	//   ....[0]....
.L_656:
        /*00a0*/ 	.word	0x00004520


	//   ....[1]....
        /*00a4*/ 	.word	0x00004660


	//   ....[2]....
        /*00a8*/ 	.word	0x000048e0


	//----- nvinfo : EIATTR_MAX_THREADS
	.align		4
.L_657:
        /*00ac*/ 	.byte	0x04, 0x05
        /*00ae*/ 	.short	(.L_659 - .L_658)
.L_658:
        /*00b0*/ 	.word	0x000001e0
        /*00b4*/ 	.word	0x00000001
        /*00b8*/ 	.word	0x00000001


	//----- nvinfo : EIATTR_CRS_STACK_SIZE
	.align		4
.L_659:
        /*00bc*/ 	.byte	0x04, 0x1e
        /*00be*/ 	.short	(.L_661 - .L_660)
.L_660:
        /*00c0*/ 	.word	0x00000000
.L_661:


//--------------------- .nv.info._Z35group_norm_nhwc_bwd_one_pass_kernelI11Bf16IOFp16WLi256ELi30ELi480EEv26Group_norm_nhwc_bwd_params --------------------------
	.section	.nv.info._Z35group_norm_nhwc_bwd_one_pass_kernelI11Bf16IOFp16WLi256ELi30ELi480EEv26Group_norm_nhwc_bwd_params,"",@"SHT_CUDA_INFO"
	.sectionflags	@""
	.align	4


	//----- nvinfo : EIATTR_CUDA_API_VERSION
	.align		4
        /*0000*/ 	.byte	0x04, 0x37
        /*0002*/ 	.short	(.L_663 - .L_662)
.L_662:
        /*0004*/ 	.word	0x00000082


	//----- nvinfo : EIATTR_SW2861232_WAR
	.align		4
.L_663:
        /*0008*/ 	.byte	0x01, 0x35
	.zero		2


	//----- nvinfo : EIATTR_PARAM_CBANK
	.align		4
        /*000c*/ 	.byte	0x04, 0x0a
        /*000e*/ 	.short	(.L_665 - .L_664)
	.align		4
.L_664:
        /*0010*/ 	.word	index@(.nv.constant0._Z35group_norm_nhwc_bwd_one_pass_kernelI11Bf16IOFp16WLi256ELi30ELi480EEv26Group_norm_nhwc_bwd_params)
        /*0014*/ 	.short	0x0160
        /*0016*/ 	.short	0x00b8


	//----- nvinfo : EIATTR_CBANK_PARAM_SIZE
	.align		4
.L_665:
        /*0018*/ 	.byte	0x03, 0x19
        /*001a*/ 	.short	0x00b8


	//----- nvinfo : EIATTR_KPARAM_INFO
	.align		4
        /*001c*/ 	.byte	0x04, 0x17
        /*001e*/ 	.short	(.L_667 - .L_666)
.L_666:
        /*0020*/ 	.word	0x00000000
        /*0024*/ 	.short	0x0000
        /*0026*/ 	.short	0x0000
        /*0028*/ 	.byte	0x00, 0xf0, 0xe1, 0x02


	//----- nvinfo : EIATTR_MAXREG_COUNT
	.align		4
.L_667:
        /*002c*/ 	.byte	0x03, 0x1b
        /*002e*/ 	.short	0x0080


	//----- nvinfo : EIATTR_NUM_BARRIERS
	.align		4
        /*0030*/ 	.byte	0x02, 0x4c
        /*0032*/ 	.byte	0x01
	.zero		1


	//----- nvinfo : EIATTR_MERCURY_ISA_VERSION
	.align		4
        /*0034*/ 	.byte	0x03, 0x5f
        /*0036*/ 	.short	0x0000


	//----- nvinfo : EIATTR_INT_WARP_WIDE_INSTR_OFFSETS
	.align		4
        /*0038*/ 	.byte	0x04, 0x31
        /*003a*/ 	.short	(.L_669 - .L_668)


	//   ....[0]....
.L_668:
        /*003c*/ 	.word	0x00003550


	//   ....[1]....
        /*0040*/ 	.word	0x000060e0


	//----- nvinfo : EIATTR_COOP_GROUP_MASK_REGIDS
	.align		4
.L_669:
        /*0044*/ 	.byte	0x04, 0x29
        /*0046*/ 	.short	(.L_671 - .L_670)


	//   ....[0]....
.L_670:
        /*0048*/ 	.word	0xffffffff


	//   ....[1]....
        /*004c*/ 	.word	0xffffffff


	//   ....[2]....
        /*0050*/ 	.word	0xffffffff


	//   ....[3]....
        /*0054*/ 	.word	0xffffffff


	//   ....[4]....
        /*0058*/ 	.word	0xffffffff


	//   ....[5]....
        /*005c*/ 	.word	0xffffffff


	//   ....[6]....
        /*0060*/ 	.word	0xffffffff


	//   ....[7]....
        /*0064*/ 	.word	0xffffffff


	//   ....[8]....
        /*0068*/ 	.word	0xffffffff


	//   ....[9]....
        /*006c*/ 	.word	0xffffffff


	//----- nvinfo : EIATTR_COOP_GROUP_INSTR_OFFSETS
	.align		4
.L_671:
        /*0070*/ 	.byte	0x04, 0x28
        /*0072*/ 	.short	(.L_673 - .L_672)


	//   ....[0]....
.L_672:
        /*0074*/ 	.word	0x00002450


	//   ....[1]....
        /*0078*/ 	.word	0x00002460


	//   ....[2]....
        /*007c*/ 	.word	0x000024a0


	//   ....[3]....
        /*0080*/ 	.word	0x000024c0


	//   ....[4]....
        /*0084*/ 	.word	0x000024f0


	//   ....[5]....
        /*0088*/ 	.word	0x00002510


	//   ....[6]....
        /*008c*/ 	.word	0x00002540


	//   ....[7]....
        /*0090*/ 	.word	0x00002560


	//   ....[8]....
        /*0094*/ 	.word	0x00002590


	//   ....[9]....
        /*0098*/ 	.word	0x000025b0


	//----- nvinfo : EIATTR_EXIT_INSTR_OFFSETS
	.align		4
.L_673:
        /*009c*/ 	.byte	0x04, 0x1c
        /*009e*/ 	.short	(.L_675 - .L_674)


	//   ....[0]....
.L_674:
        /*00a0*/ 	.word	0x000061b0


	//   ....[1]....
        /*00a4*/ 	.word	0x000062f0


	//   ....[2]....
        /*00a8*/ 	.word	0x00006570


	//----- nvinfo : EIATTR_MAX_THREADS
	.align		4
.L_675:
        /*00ac*/ 	.byte	0x04, 0x05
        /*00ae*/ 	.short	(.L_677 - .L_676)
.L_676:
        /*00b0*/ 	.word	0x000001e0
        /*00b4*/ 	.word	0x00000001
        /*00b8*/ 	.word	0x00000001


	//----- nvinfo : EIATTR_CRS_STACK_SIZE
	.align		4
.L_677:
        /*00bc*/ 	.byte	0x04, 0x1e
        /*00be*/ 	.short	(.L_679 - .L_678)
.L_678:
        /*00c0*/ 	.word	0x00000000
.L_679:


//--------------------- .nv.info._Z35group_norm_nhwc_bwd_one_pass_kernelI11Bf16IOFp16WLi512ELi30ELi480EEv26Group_norm_nhwc_bwd_params --------------------------
	.section	.nv.info._Z35group_norm_nhwc_bwd_one_pass_kernelI11Bf16IOFp16WLi512ELi30ELi480EEv26Group_norm_nhwc_bwd_params,"",@"SHT_CUDA_INFO"
	.sectionflags	@""
	.align	4


	//----- nvinfo : EIATTR_CUDA_API_VERSION
	.align		4
        /*0000*/ 	.byte	0x04, 0x37
        /*0002*/ 	.short	(.L_681 - .L_680)
.L_680:
        /*0004*/ 	.word	0x00000082


	//----- nvinfo : EIATTR_SW2861232_WAR
	.align		4
.L_681:
        /*0008*/ 	.byte	0x01, 0x35
	.zero		2


	//----- nvinfo : EIATTR_PARAM_CBANK
	.align		4
        /*000c*/ 	.byte	0x04, 0x0a
        /*000e*/ 	.short	(.L_683 - .L_682)
	.align		4
.L_682:
        /*0010*/ 	.word	index@(.nv.constant0._Z35group_norm_nhwc_bwd_one_pass_kernelI11Bf16IOFp16WLi512ELi30ELi480EEv26Group_norm_nhwc_bwd_params)
        /*0014*/ 	.short	0x0160
        /*0016*/ 	.short	0x00b8


	//----- nvinfo : EIATTR_CBANK_PARAM_SIZE
	.align		4
.L_683:
        /*0018*/ 	.byte	0x03, 0x19
        /*001a*/ 	.short	0x00b8


	//----- nvinfo : EIATTR_KPARAM_INFO
	.align		4
        /*001c*/ 	.byte	0x04, 0x17
        /*001e*/ 	.short	(.L_685 - .L_684)
.L_684:
        /*0020*/ 	.word	0x00000000
        /*0024*/ 	.short	0x0000
        /*0026*/ 	.short	0x0000
        /*0028*/ 	.byte	0x00, 0xf0, 0xe1, 0x02


	//----- nvinfo : EIATTR_MAXREG_COUNT
	.align		4
.L_685:
        /*002c*/ 	.byte	0x03, 0x1b
        /*002e*/ 	.short	0x0080


	//----- nvinfo : EIATTR_NUM_BARRIERS
	.align		4
        /*0030*/ 	.byte	0x02, 0x4c
        /*0032*/ 	.byte	0x01
	.zero		1


	//----- nvinfo : EIATTR_MERCURY_ISA_VERSION
	.align		4
        /*0034*/ 	.byte	0x03, 0x5f
        /*0036*/ 	.short	0x0000


	//----- nvinfo : EIATTR_INT_WARP_WIDE_INSTR_OFFSETS
	.align		4
        /*0038*/ 	.byte	0x04, 0x31
        /*003a*/ 	.short	(.L_687 - .L_686)


	//   ....[0]....
.L_686:
        /*003c*/ 	.word	0x00005360


	//   ....[1]....
        /*0040*/ 	.word	0x000096c0


	//----- nvinfo : EIATTR_COOP_GROUP_MASK_REGIDS
	.align		4
.L_687:
        /*0044*/ 	.byte	0x04, 0x29
        /*0046*/ 	.short	(.L_689 - .L_688)


	//   ....[0]....
.L_688:
        /*0048*/ 	.word	0xffffffff


	//   ....[1]....
        /*004c*/ 	.word	0xffffffff


	//   ....[2]....
        /*0050*/ 	.word	0xffffffff


	//   ....[3]....
        /*0054*/ 	.word	0xffffffff


	//   ....[4]....
        /*0058*/ 	.word	0xffffffff


	//   ....[5]....
        /*005c*/ 	.word	0xffffffff


	//   ....[6]....
        /*0060*/ 	.word	0xffffffff


	//   ....[7]....
        /*0064*/ 	.word	0xffffffff


	//   ....[8]....
        /*0068*/ 	.word	0xffffffff


	//   ....[9]....
        /*006c*/ 	.word	0xffffffff


	//----- nvinfo : EIATTR_COOP_GROUP_INSTR_OFFSETS
	.align		4
.L_689:
        /*0070*/ 	.byte	0x04, 0x28
        /*0072*/ 	.short	(.L_691 - .L_690)


	//   ....[0]....
.L_690:
        /*0074*/ 	.word	0x00004160


	//   ....[1]....
        /*0078*/ 	.word	0x00004190


	//   ....[2]....
        /*007c*/ 	.word	0x00004270


	//   ....[3]....
        /*0080*/ 	.word	0x000042a0


	//   ....[4]....
        /*0084*/ 	.word	0x00004380


	//   ....[5]....
        /*0088*/ 	.word	0x00004390


	//   ....[6]....
        /*008c*/ 	.word	0x000043c0


	//   ....[7]....
        /*0090*/ 	.word	0x000043e0


	//   ....[8]....
        /*0094*/ 	.word	0x00004410


	//   ....[9]....
        /*0098*/ 	.word	0x00004430


	//----- nvinfo : EIATTR_EXIT_INSTR_OFFSETS
	.align		4
.L_691:
        /*009c*/ 	.byte	0x04, 0x1c
        /*009e*/ 	.short	(.L_693 - .L_692)


	//   ....[0]....
.L_692:
        /*00a0*/ 	.word	0x00009790


	//   ....[1]....
        /*00a4*/ 	.word	0x000098d0


	//   ....[2]....
        /*00a8*/ 	.word	0x00009b50


	//----- nvinfo : EIATTR_MAX_THREADS
	.align		4
.L_693:
        /*00ac*/ 	.byte	0x04, 0x05
        /*00ae*/ 	.short	(.L_695 - .L_694)
.L_694:
        /*00b0*/ 	.word	0x000001e0
        /*00b4*/ 	.word	0x00000001
        /*00b8*/ 	.word	0x00000001


	//----- nvinfo : EIATTR_CRS_STACK_SIZE
	.align		4
.L_695:
        /*00bc*/ 	.byte	0x04, 0x1e
        /*00be*/ 	.short	(.L_697 - .L_696)
.L_696:
        /*00c0*/ 	.word	0x00000000
.L_697:


//--------------------- .nv.info._Z35group_norm_nhwc_bwd_one_pass_kernelI11Fp16IOFp32WLi64ELi30ELi480EEv26Group_norm_nhwc_bwd_params --------------------------
	.section	.nv.info._Z35group_norm_nhwc_bwd_one_pass_kernelI11Fp16IOFp32WLi64ELi30ELi480EEv26Group_norm_nhwc_bwd_params,"",@"SHT_CUDA_INFO"
	.sectionflags	@""
	.align	4


	//----- nvinfo : EIATTR_CUDA_API_VERSION
	.align		4
        /*0000*/ 	.byte	0x04, 0x37
        /*0002*/ 	.short	(.L_699 - .L_698)
.L_698:
        /*0004*/ 	.word	0x00000082


	//----- nvinfo : EIATTR_SW2861232_WAR
	.align		4
.L_699:
        /*0008*/ 	.byte	0x01, 0x35
	.zero		2


	//----- nvinfo : EIATTR_PARAM_CBANK
	.align		4
        /*000c*/ 	.byte	0x04, 0x0a
        /*000e*/ 	.short	(.L_701 - .L_700)
	.align		4
.L_700:
        /*0010*/ 	.word	index@(.nv.constant0._Z35group_norm_nhwc_bwd_one_pass_kernelI11Fp16IOFp32WLi64ELi30ELi480EEv26Group_norm_nhwc_bwd_params)
        /*0014*/ 	.short	0x0160
        /*0016*/ 	.short	0x00b8


	//----- nvinfo : EIATTR_CBANK_PARAM_SIZE
	.align		4
.L_701:
        /*0018*/ 	.byte	0x03, 0x19
        /*001a*/ 	.short	0x00b8


	//----- nvinfo : EIATTR_KPARAM_INFO
	.align		4
        /*001c*/ 	.byte	0x04, 0x17
        /*001e*/ 	.short	(.L_703 - .L_702)
.L_702:
        /*0020*/ 	.word	0x00000000
        /*0024*/ 	.short	0x0000
        /*0026*/ 	.short	0x0000
        /*0028*/ 	.byte	0x00, 0xf0, 0xe1, 0x02


	//----- nvinfo : EIATTR_MAXREG_COUNT
	.align		4
.L_703:
        /*002c*/ 	.byte	0x03, 0x1b
        /*002e*/ 	.short	0x0080


	//----- nvinfo : EIATTR_NUM_BARRIERS
	.align		4
        /*0030*/ 	.byte	0x02, 0x4c
        /*0032*/ 	.byte	0x01
	.zero		1


	//----- nvinfo : EIATTR_MERCURY_ISA_VERSION
	.align		4
        /*0034*/ 	.byte	0x03, 0x5f
        /*0036*/ 	.short	0x0000


	//----- nvinfo : EIATTR_INT_WARP_WIDE_INSTR_OFFSETS
	.align		4
        /*0038*/ 	.byte	0x04, 0x31
        /*003a*/ 	.short	(.L_705 - .L_704)


	//   ....[0]....
.L_704:
        /*003c*/ 	.word	0x00001f20


	//   ....[1]....
        /*0040*/ 	.word	0x00003820


	//----- nvinfo : EIATTR_COOP_GROUP_MASK_REGIDS
	.align		4
.L_705:
        /*0044*/ 	.byte	0x04, 0x29
        /*0046*/ 	.short	(.L_707 - .L_706)


	//   ....[0]....
.L_706:
        /*0048*/ 	.word	0xffffffff


	//   ....[1]....
        /*004c*/ 	.word	0xffffffff


	//   ....[2]....
        /*0050*/ 	.word	0xffffffff


	//   ....[3]....
        /*0054*/ 	.word	0xffffffff


	//   ....[4]....
        /*0058*/ 	.word	0xffffffff


	//   ....[5]....
        /*005c*/ 	.word	0xffffffff


	//   ....[6]....
        /*0060*/ 	.word	0xffffffff


	//   ....[7]....
        /*0064*/ 	.word	0xffffffff


	//   ....[8]....
        /*0068*/ 	.word	0xffffffff


	//   ....[9]....
        /*006c*/ 	.word	0xffffffff


	//----- nvinfo : EIATTR_COOP_GROUP_INSTR_OFFSETS
	.align		4
.L_707:
        /*0070*/ 	.byte	0x04, 0x28
        /*0072*/ 	.short	(.L_709 - .L_708)


	//   ....[0]....
.L_708:
        /*0074*/ 	.word	0x00000e30


	//   ....[1]....
        /*0078*/ 	.word	0x00000e60


	//   ....[2]....
        /*007c*/ 	.word	0x00000f00


	//   ....[3]....
        /*0080*/ 	.word	0x00000f20


	//   ....[4]....
        /*0084*/ 	.word	0x00000f50


	//   ....[5]....
        /*0088*/ 	.word	0x00000f70


	//   ....[6]....
        /*008c*/ 	.word	0x00000fa0


	//   ....[7]....
        /*0090*/ 	.word	0x00000fc0


	//   ....[8]....
        /*0094*/ 	.word	0x00000ff0


	//   ....[9]....
        /*0098*/ 	.word	0x00001010


	//----- nvinfo : EIATTR_EXIT_INSTR_OFFSETS
	.align		4
.L_709:
        /*009c*/ 	.byte	0x04, 0x1c
        /*009e*/ 	.short	(.L_711 - .L_710)


	//   ....[0]....
.L_710:
        /*00a0*/ 	.word	0x00003890


	//   ....[1]....
        /*00a4*/ 	.word	0x000039d0


	//   ....[2]....
        /*00a8*/ 	.word	0x00003c20


	//----- nvinfo : EIATTR_MAX_THREADS
	.align		4
.L_711:
        /*00ac*/ 	.byte	0x04, 0x05
        /*00ae*/ 	.short	(.L_713 - .L_712)
.L_712:
        /*00b0*/ 	.word	0x000001e0
        /*00b4*/ 	.word	0x00000001
        /*00b8*/ 	.word	0x00000001


	//----- nvinfo : EIATTR_CRS_STACK_SIZE
	.align		4
.L_713:
        /*00bc*/ 	.byte	0x04, 0x1e
        /*00be*/ 	.short	(.L_715 - .L_714)
.L_714:
        /*00c0*/ 	.word	0x00000000
.L_715:


//--------------------- .nv.info._Z35group_norm_nhwc_bwd_one_pass_kernelI11Fp16IOFp32WLi128ELi30ELi480EEv26Group_norm_nhwc_bwd_params --------------------------
	.section	.nv.info._Z35group_norm_nhwc_bwd_one_pass_kernelI11Fp16IOFp32WLi128ELi30ELi480EEv26Group_norm_nhwc_bwd_params,"",@"SHT_CUDA_INFO"
	.sectionflags	@""
	.align	4


	//----- nvinfo : EIATTR_CUDA_API_VERSION
	.align		4
        /*0000*/ 	.byte	0x04, 0x37
        /*0002*/ 	.short	(.L_717 - .L_716)
.L_716:
        /*0004*/ 	.word	0x00000082


	//----- nvinfo : EIATTR_SW2861232_WAR
	.align		4
.L_717:
        /*0008*/ 	.byte	0x01, 0x35
	.zero		2


	//----- nvinfo : EIATTR_PARAM_CBANK
	.align		4
        /*000c*/ 	.byte	0x04, 0x0a
        /*000e*/ 	.short	(.L_719 - .L_718)
	.align		4
.L_718:
        /*0010*/ 	.word	index@(.nv.constant0._Z35group_norm_nhwc_bwd_one_pass_kernelI11Fp16IOFp32WLi128ELi30ELi480EEv26Group_norm_nhwc_bwd_params)
        /*0014*/ 	.short	0x0160
        /*0016*/ 	.short	0x00b8


	//----- nvinfo : EIATTR_CBANK_PARAM_SIZE
	.align		4
.L_719:
        /*0018*/ 	.byte	0x03, 0x19
        /*001a*/ 	.short	0x00b8


	//----- nvinfo : EIATTR_KPARAM_INFO
	.align		4
        /*001c*/ 	.byte	0x04, 0x17
        /*001e*/ 	.short	(.L_721 - .L_720)
.L_720:
        /*0020*/ 	.word	0x00000000
        /*0024*/ 	.short	0x0000
        /*0026*/ 	.short	0x0000
        /*0028*/ 	.byte	0x00, 0xf0, 0xe1, 0x02


	//----- nvinfo : EIATTR_MAXREG_COUNT
	.align		4
.L_721:
        /*002c*/ 	.byte	0x03, 0x1b
        /*002e*/ 	.short	0x0080


	//----- nvinfo : EIATTR_NUM_BARRIERS
	.align		4
        /*0030*/ 	.byte	0x02, 0x4c
        /*0032*/ 	.byte	0x01
	.zero		1


	//----- nvinfo : EIATTR_MERCURY_ISA_VERSION
	.align		4
        /*0034*/ 	.byte	0x03, 0x5f
        /*0036*/ 	.short	0x0000


	//----- nvinfo : EIATTR_INT_WARP_WIDE_INSTR_OFFSETS
	.align		4
        /*0038*/ 	.byte	0x04, 0x31
        /*003a*/ 	.short	(.L_723 - .L_722)


	//   ....[0]....
.L_722:
        /*003c*/ 	.word	0x00002570


	//   ....[1]....
        /*0040*/ 	.word	0x00004420


	//----- nvinfo : EIATTR_COOP_GROUP_MASK_REGIDS
	.align		4
.L_723:
        /*0044*/ 	.byte	0x04, 0x29
        /*0046*/ 	.short	(.L_725 - .L_724)


	//   ....[0]....
.L_724:
        /*0048*/ 	.word	0xffffffff


	//   ....[1]....
        /*004c*/ 	.word	0xffffffff


	//   ....[2]....
        /*0050*/ 	.word	0xffffffff


	//   ....[3]....
        /*0054*/ 	.word	0xffffffff


	//   ....[4]....
        /*0058*/ 	.word	0xffffffff


	//   ....[5]....
        /*005c*/ 	.word	0xffffffff


	//   ....[6]....
        /*0060*/ 	.word	0xffffffff


	//   ....[7]....
        /*0064*/ 	.word	0xffffffff


	//   ....[8]....
        /*0068*/ 	.word	0xffffffff


	//   ....[9]....
        /*006c*/ 	.word	0xffffffff


	//----- nvinfo : EIATTR_COOP_GROUP_INSTR_OFFSETS
	.align		4
.L_725:
        /*0070*/ 	.byte	0x04, 0x28
        /*0072*/ 	.short	(.L_727 - .L_726)


	//   ....[0]....
.L_726:
        /*0074*/ 	.word	0x00001480


	//   ....[1]....
        /*0078*/ 	.word	0x000014b0


	//   ....[2]....
        /*007c*/ 	.word	0x00001570


	//   ....[3]....
        /*0080*/ 	.word	0x00001590


	//   ....[4]....
        /*0084*/ 	.word	0x000015c0


	//   ....[5]....
        /*0088*/ 	.word	0x000015e0


	//   ....[6]....
        /*008c*/ 	.word	0x00001610


	//   ....[7]....
        /*0090*/ 	.word	0x00001630


	//   ....[8]....
        /*0094*/ 	.word	0x00001660


	//   ....[9]....
        /*0098*/ 	.word	0x00001680


	//----- nvinfo : EIATTR_EXIT_INSTR_OFFSETS
	.align		4
.L_727:
        /*009c*/ 	.byte	0x04, 0x1c
        /*009e*/ 	.short	(.L_729 - .L_728)


	//   ....[0]....
.L_728:
        /*00a0*/ 	.word	0x00004490


	//   ....[1]....
        /*00a4*/ 	.word	0x000045d0


	//   ....[2]....
        /*00a8*/ 	.word	0x00004820


	//----- nvinfo : EIATTR_MAX_THREADS
	.align		4
.L_729:
        /*00ac*/ 	.byte	0x04, 0x05
        /*00ae*/ 	.short	(.L_731 - .L_730)
.L_730:
        /*00b0*/ 	.word	0x000001e0
        /*00b4*/ 	.word	0x00000001
        /*00b8*/ 	.word	0x00000001


	//----- nvinfo : EIATTR_CRS_STACK_SIZE
	.align		4
.L_731:
        /*00bc*/ 	.byte	0x04, 0x1e
        /*00be*/ 	.short	(.L_733 - .L_732)
.L_732:
        /*00c0*/ 	.word	0x00000000
.L_733:


//--------------------- .nv.info._Z35group_norm_nhwc_bwd_one_pass_kernelI11Fp16IOFp32WLi256ELi30ELi480EEv26Group_norm_nhwc_bwd_params --------------------------
	.section	.nv.info._Z35group_norm_nhwc_bwd_one_pass_kernelI11Fp16IOFp32WLi256ELi30ELi480EEv26Group_norm_nhwc_bwd_params,"",@"SHT_CUDA_INFO"
	.sectionflags	@""
	.align	4


	//----- nvinfo : EIATTR_CUDA_API_VERSION
	.align		4
        /*0000*/ 	.byte	0x04, 0x37
        /*0002*/ 	.short	(.L_735 - .L_734)
.L_734:
        /*0004*/ 	.word	0x00000082


	//----- nvinfo : EIATTR_SW2861232_WAR
	.align		4
.L_735:
        /*0008*/ 	.byte	0x01, 0x35
	.zero		2


	//----- nvinfo : EIATTR_PARAM_CBANK
	.align		4
        /*000c*/ 	.byte	0x04, 0x0a
        /*000e*/ 	.short	(.L_737 - .L_736)
	.align		4
.L_736:
        /*0010*/ 	.word	index@(.nv.constant0._Z35group_norm_nhwc_bwd_one_pass_kernelI11Fp16IOFp32WLi256ELi30ELi480EEv26Group_norm_nhwc_bwd_params)
        /*0014*/ 	.short	0x0160
        /*0016*/ 	.short	0x00b8


	//----- nvinfo : EIATTR_CBANK_PARAM_SIZE
	.align		4
.L_737:
        /*0018*/ 	.byte	0x03, 0x19
        /*001a*/ 	.short	0x00b8


	//----- nvinfo : EIATTR_KPARAM_INFO
	.align		4
        /*001c*/ 	.byte	0x04, 0x17
        /*001e*/ 	.short	(.L_739 - .L_738)
.L_738:
        /*0020*/ 	.word	0x00000000
        /*0024*/ 	.short	0x0000
        /*0026*/ 	.short	0x0000
        /*0028*/ 	.byte	0x00, 0xf0, 0xe1, 0x02


	//----- nvinfo : EIATTR_MAXREG_COUNT
	.align		4
.L_739:
        /*002c*/ 	.byte	0x03, 0x1b
        /*002e*/ 	.short	0x0080


	//----- nvinfo : EIATTR_NUM_BARRIERS
	.align		4
        /*0030*/ 	.byte	0x02, 0x4c
        /*0032*/ 	.byte	0x01
	.zero		1


	//----- nvinfo : EIATTR_MERCURY_ISA_VERSION
	.align		4
        /*0034*/ 	.byte	0x03, 0x5f
        /*0036*/ 	.short	0x0000


	//----- nvinfo : EIATTR_INT_WARP_WIDE_INSTR_OFFSETS
	.align		4
        /*0038*/ 	.byte	0x04, 0x31
        /*003a*/ 	.short	(.L_741 - .L_740)


	//   ....[0]....
.L_740:
        /*003c*/ 	.word	0x000034e0


	//   ....[1]....
        /*0040*/ 	.word	0x00006070


	//----- nvinfo : EIATTR_COOP_GROUP_MASK_REGIDS
	.align		4
.L_741:
        /*0044*/ 	.byte	0x04, 0x29
        /*0046*/ 	.short	(.L_743 - .L_742)


	//   ....[0]....
.L_742:
        /*0048*/ 	.word	0xffffffff


	//   ....[1]....
        /*004c*/ 	.word	0xffffffff


	//   ....[2]....
        /*0050*/ 	.word	0xffffffff


	//   ....[3]....
        /*0054*/ 	.word	0xffffffff


	//   ....[4]....
        /*0058*/ 	.word	0xffffffff


	//   ....[5]....
        /*005c*/ 	.word	0xffffffff


	//   ....[6]....
        /*0060*/ 	.word	0xffffffff


	//   ....[7]....
        /*0064*/ 	.word	0xffffffff


	//   ....[8]....
        /*0068*/ 	.word	0xffffffff


	//   ....[9]....
        /*006c*/ 	.word	0xffffffff


	//----- nvinfo : EIATTR_COOP_GROUP_INSTR_OFFSETS
	.align		4
.L_743:
        /*0070*/ 	.byte	0x04, 0x28
        /*0072*/ 	.short	(.L_745 - .L_744)


	//   ....[0]....
.L_744:
        /*0074*/ 	.word	0x000023f0


	//   ....[1]....
        /*0078*/ 	.word	0x00002430


	//   ....[2]....
        /*007c*/ 	.word	0x000024a0


	//   ....[3]....
        /*0080*/ 	.word	0x000024b0


	//   ....[4]....
        /*0084*/ 	.word	0x000024e0


	//   ....[5]....
        /*0088*/ 	.word	0x00002500


	//   ....[6]....
        /*008c*/ 	.word	0x00002530


	//   ....[7]....
        /*0090*/ 	.word	0x00002550


	//   ....[8]....
        /*0094*/ 	.word	0x00002580


	//   ....[9]....
        /*0098*/ 	.word	0x000025a0


	//----- nvinfo : EIATTR_EXIT_INSTR_OFFSETS
	.align		4
.L_745:
        /*009c*/ 	.byte	0x04, 0x1c
        /*009e*/ 	.short	(.L_747 - .L_746)


	//   ....[0]....
.L_746:
        /*00a0*/ 	.word	0x00006140


	//   ....[1]....
        /*00a4*/ 	.word	0x00006280


	//   ....[2]....
        /*00a8*/ 	.word	0x000064d0


	//----- nvinfo : EIATTR_MAX_THREADS
	.align		4
.L_747:
        /*00ac*/ 	.byte	0x04, 0x05
        /*00ae*/ 	.short	(.L_749 - .L_748)
.L_748:
        /*00b0*/ 	.word	0x000001e0
        /*00b4*/ 	.word	0x00000001
        /*00b8*/ 	.word	0x00000001


	//----- nvinfo : EIATTR_CRS_STACK_SIZE
	.align		4
.L_749:
        /*00bc*/ 	.byte	0x04, 0x1e
        /*00be*/ 	.short	(.L_751 - .L_750)
.L_750:
        /*00c0*/ 	.word	0x00000000
.L_751:


//--------------------- .nv.info._Z35group_norm_nhwc_bwd_one_pass_kernelI11Fp16IOFp32WLi512ELi30ELi480EEv26Group_norm_nhwc_bwd_params --------------------------
	.section	.nv.info._Z35group_norm_nhwc_bwd_one_pass_kernelI11Fp16IOFp32WLi512ELi30ELi480EEv26Group_norm_nhwc_bwd_params,"",@"SHT_CUDA_INFO"
	.sectionflags	@""
	.align	4


	//----- nvinfo : EIATTR_CUDA_API_VERSION
	.align		4
        /*0000*/ 	.byte	0x04, 0x37
        /*0002*/ 	.short	(.L_753 - .L_752)
.L_752:
        /*0004*/ 	.word	0x00000082


	//----- nvinfo : EIATTR_SW2861232_WAR
	.align		4
.L_753:
        /*0008*/ 	.byte	0x01, 0x35
	.zero		2


	//----- nvinfo : EIATTR_PARAM_CBANK
	.align		4
        /*000c*/ 	.byte	0x04, 0x0a
        /*000e*/ 	.short	(.L_755 - .L_754)
	.align		4
.L_754:
        /*0010*/ 	.word	index@(.nv.constant0._Z35group_norm_nhwc_bwd_one_pass_kernelI11Fp16IOFp32WLi512ELi30ELi480EEv26Group_norm_nhwc_bwd_params)
        /*0014*/ 	.short	0x0160
        /*0016*/ 	.short	0x00b8


	//----- nvinfo : EIATTR_CBANK_PARAM_SIZE
	.align		4
.L_755:
        /*0018*/ 	.byte	0x03, 0x19
        /*001a*/ 	.short	0x00b8


	//----- nvinfo : EIATTR_KPARAM_INFO
	.align		4
        /*001c*/ 	.byte	0x04, 0x17
        /*001e*/ 	.short	(.L_757 - .L_756)
.L_756:
        /*0020*/ 	.word	0x00000000
        /*0024*/ 	.short	0x0000
        /*0026*/ 	.short	0x0000
        /*0028*/ 	.byte	0x00, 0xf0, 0xe1, 0x02


	//----- nvinfo : EIATTR_MAXREG_COUNT
	.align		4
.L_757:
        /*002c*/ 	.byte	0x03, 0x1b
        /*002e*/ 	.short	0x0080


	//----- nvinfo : EIATTR_NUM_BARRIERS
	.align		4
        /*0030*/ 	.byte	0x02, 0x4c
        /*0032*/ 	.byte	0x01
	.zero		1


	//----- nvinfo : EIATTR_MERCURY_ISA_VERSION
	.align		4
        /*0034*/ 	.byte	0x03, 0x5f
        /*0036*/ 	.short	0x0000


	//----- nvinfo : EIATTR_INT_WARP_WIDE_INSTR_OFFSETS
	.align		4
        /*0038*/ 	.byte	0x04, 0x31
        /*003a*/ 	.short	(.L_759 - .L_758)


	//   ....[0]....
.L_758:
        /*003c*/ 	.word	0x000052f0


	//   ....[1]....
        /*0040*/ 	.word	0x00009690


	//----- nvinfo : EIATTR_COOP_GROUP_MASK_REGIDS
	.align		4
.L_759:
        /*0044*/ 	.byte	0x04, 0x29
        /*0046*/ 	.short	(.L_761 - .L_760)


	//   ....[0]....
.L_760:
        /*0048*/ 	.word	0xffffffff


	//   ....[1]....
        /*004c*/ 	.word	0xffffffff


	//   ....[2]....
        /*0050*/ 	.word	0xffffffff


	//   ....[3]....
        /*0054*/ 	.word	0xffffffff


	//   ....[4]....
        /*0058*/ 	.word	0xffffffff


	//   ....[5]....
        /*005c*/ 	.word	0xffffffff


	//   ....[6]....
        /*0060*/ 	.word	0xffffffff


	//   ....[7]....
        /*0064*/ 	.word	0xffffffff


	//   ....[8]....
        /*0068*/ 	.word	0xffffffff


	//   ....[9]....
        /*006c*/ 	.word	0xffffffff


	//----- nvinfo : EIATTR_COOP_GROUP_INSTR_OFFSETS
	.align		4
.L_761:
        /*0070*/ 	.byte	0x04, 0x28
        /*0072*/ 	.short	(.L_763 - .L_762)


	//   ....[0]....
.L_762:
        /*0074*/ 	.word	0x000040e0


	//   ....[1]....
        /*0078*/ 	.word	0x00004110


	//   ....[2]....
        /*007c*/ 	.word	0x000041f0


	//   ....[3]....
        /*0080*/ 	.word	0x00004220


	//   ....[4]....
        /*0084*/ 	.word	0x00004310


	//   ....[5]....
        /*0088*/ 	.word	0x00004330


	//   ....[6]....
        /*008c*/ 	.word	0x00004370


	//   ....[7]....
        /*0090*/ 	.word	0x00004390


	//   ....[8]....
        /*0094*/ 	.word	0x000043c0


	//   ....[9]....
        /*0098*/ 	.word	0x000043e0


	//----- nvinfo : EIATTR_EXIT_INSTR_OFFSETS
	.align		4
.L_763:
        /*009c*/ 	.byte	0x04, 0x1c
        /*009e*/ 	.short	(.L_765 - .L_764)


	//   ....[0]....
.L_764:
        /*00a0*/ 	.word	0x00009700


	//   ....[1]....
        /*00a4*/ 	.word	0x00009840


	//   ....[2]....
        /*00a8*/ 	.word	0x00009a90


	//----- nvinfo : EIATTR_MAX_THREADS
	.align		4
.L_765:
        /*00ac*/ 	.byte	0x04, 0x05
        /*00ae*/ 	.short	(.L_767 - .L_766)
.L_766:
        /*00b0*/ 	.word	0x000001e0
        /*00b4*/ 	.word	0x00000001
        /*00b8*/ 	.word	0x00000001


	//----- nvinfo : EIATTR_CRS_STACK_SIZE
	.align		4
.L_767:
        /*00bc*/ 	.byte	0x04, 0x1e
        /*00be*/ 	.short	(.L_769 - .L_768)
.L_768:
        /*00c0*/ 	.word	0x00000000
.L_769:


//--------------------- .nv.info._Z35group_norm_nhwc_bwd_one_pass_kernelI11Fp16IOBf16WLi64ELi30ELi480EEv26Group_norm_nhwc_bwd_params --------------------------
	.section	.nv.info._Z35group_norm_nhwc_bwd_one_pass_kernelI11Fp16IOBf16WLi64ELi30ELi480EEv26Group_norm_nhwc_bwd_params,"",@"SHT_CUDA_INFO"
	.sectionflags	@""
	.align	4


	//----- nvinfo : EIATTR_CUDA_API_VERSION
	.align		4
        /*0000*/ 	.byte	0x04, 0x37
        /*0002*/ 	.short	(.L_771 - .L_770)
.L_770:
        /*0004*/ 	.word	0x00000082


	//----- nvinfo : EIATTR_SW2861232_WAR
	.align		4
.L_771:
        /*0008*/ 	.byte	0x01, 0x35
	.zero		2


	//----- nvinfo : EIATTR_PARAM_CBANK
	.align		4
        /*000c*/ 	.byte	0x04, 0x0a
        /*000e*/ 	.short	(.L_773 - .L_772)
	.align		4
.L_772:
        /*0010*/ 	.word	index@(.nv.constant0._Z35group_norm_nhwc_bwd_one_pass_kernelI11Fp16IOBf16WLi64ELi30ELi480EEv26Group_norm_nhwc_bwd_params)
        /*0014*/ 	.short	0x0160
        /*0016*/ 	.short	0x00b8


	//----- nvinfo : EIATTR_CBANK_PARAM_SIZE
	.align		4
.L_773:
        /*0018*/ 	.byte	0x03, 0x19
        /*001a*/ 	.short	0x00b8


	//----- nvinfo : EIATTR_KPARAM_INFO
	.align		4
        /*001c*/ 	.byte	0x04, 0x17
        /*001e*/ 	.short	(.L_775 - .L_774)
.L_774:
        /*0020*/ 	.word	0x00000000
        /*0024*/ 	.short	0x0000
        /*0026*/ 	.short	0x0000
        /*0028*/ 	.byte	0x00, 0xf0, 0xe1, 0x02


	//----- nvinfo : EIATTR_MAXREG_COUNT
	.align		4
.L_775:
        /*002c*/ 	.byte	0x03, 0x1b
        /*002e*/ 	.short	0x0080


	//----- nvinfo : EIATTR_NUM_BARRIERS
	.align		4
        /*0030*/ 	.byte	0x02, 0x4c
        /*0032*/ 	.byte	0x01
	.zero		1


	//----- nvinfo : EIATTR_MERCURY_ISA_VERSION
	.align		4
        /*0034*/ 	.byte	0x03, 0x5f
        /*0036*/ 	.short	0x0000


	//----- nvinfo : EIATTR_INT_WARP_WIDE_INSTR_OFFSETS
	.align		4
        /*0038*/ 	.byte	0x04, 0x31
        /*003a*/ 	.short	(.L_777 - .L_776)


	//   ....[0]....
.L_776:
        /*003c*/ 	.word	0x00001f80


	//   ....[1]....
        /*0040*/ 	.word	0x00003860


	//----- nvinfo : EIATTR_COOP_GROUP_MASK_REGIDS
	.align		4
.L_777:
        /*0044*/ 	.byte	0x04, 0x29
        /*0046*/ 	.short	(.L_779 - .L_778)


	//   ....[0]....
.L_778:
        /*0048*/ 	.word	0xffffffff


	//   ....[1]....
        /*004c*/ 	.word	0xffffffff


	//   ....[2]....
        /*0050*/ 	.word	0xffffffff


	//   ....[3]....
        /*0054*/ 	.word	0xffffffff


	//   ....[4]....
        /*0058*/ 	.word	0xffffffff


	//   ....[5]....
        /*005c*/ 	.word	0xffffffff


	//   ....[6]....
        /*0060*/ 	.word	0xffffffff


	//   ....[7]....
        /*0064*/ 	.word	0xffffffff


	//   ....[8]....
        /*0068*/ 	.word	0xffffffff


	//   ....[9]....
        /*006c*/ 	.word	0xffffffff


	//----- nvinfo : EIATTR_COOP_GROUP_INSTR_OFFSETS
	.align		4
.L_779:
        /*0070*/ 	.byte	0x04, 0x28
        /*0072*/ 	.short	(.L_781 - .L_780)


	//   ....[0]....
.L_780:
        /*0074*/ 	.word	0x00000ea0


	//   ....[1]....
        /*0078*/ 	.word	0x00000eb0


	//   ....[2]....
        /*007c*/ 	.word	0x00000ee0


	//   ....[3]....
        /*0080*/ 	.word	0x00000f00


	//   ....[4]....
        /*0084*/ 	.word	0x00000f30


	//   ....[5]....
        /*0088*/ 	.word	0x00000f50


	//   ....[6]....
        /*008c*/ 	.word	0x00000f80


	//   ....[7]....
        /*0090*/ 	.word	0x00000fa0


	//   ....[8]....
        /*0094*/ 	.word	0x00000fd0


	//   ....[9]....
        /*0098*/ 	.word	0x00000ff0


	//----- nvinfo : EIATTR_EXIT_INSTR_OFFSETS
	.align		4
.L_781:
        /*009c*/ 	.byte	0x04, 0x1c
        /*009e*/ 	.short	(.L_783 - .L_782)


	//   ....[0]....
.L_782:
        /*00a0*/ 	.word	0x00003930


	//   ....[1]....
        /*00a4*/ 	.word	0x00003a70


	//   ....[2]....
        /*00a8*/ 	.word	0x00003cf0


	//----- nvinfo : EIATTR_MAX_THREADS
	.align		4
.L_783:
        /*00ac*/ 	.byte	0x04, 0x05
        /*00ae*/ 	.short	(.L_785 - .L_784)
.L_784:
        /*00b0*/ 	.word	0x000001e0
        /*00b4*/ 	.word	0x00000001
        /*00b8*/ 	.word	0x00000001


	//----- nvinfo : EIATTR_CRS_STACK_SIZE
	.align		4
.L_785:
        /*00bc*/ 	.byte	0x04, 0x1e
        /*00be*/ 	.short	(.L_787 - .L_786)
.L_786:
        /*00c0*/ 	.word	0x00000000
.L_787:


//--------------------- .nv.info._Z35group_norm_nhwc_bwd_one_pass_kernelI11Fp16IOBf16WLi128ELi30ELi480EEv26Group_norm_nhwc_bwd_params --------------------------
	.section	.nv.info._Z35group_norm_nhwc_bwd_one_pass_kernelI11Fp16IOBf16WLi128ELi30ELi480EEv26Group_norm_nhwc_bwd_params,"",@"SHT_CUDA_INFO"
	.sectionflags	@""
	.align	4


	//----- nvinfo : EIATTR_CUDA_API_VERSION
	.align		4
        /*0000*/ 	.byte	0x04, 0x37
        /*0002*/ 	.short	(.L_789 - .L_788)
.L_788:
        /*0004*/ 	.word	0x00000082


	//----- nvinfo : EIATTR_SW2861232_WAR
	.align		4
.L_789:
        /*0008*/ 	.byte	0x01, 0x35
	.zero		2


	//----- nvinfo : EIATTR_PARAM_CBANK
	.align		4
        /*000c*/ 	.byte	0x04, 0x0a
        /*000e*/ 	.short	(.L_791 - .L_790)
	.align		4
.L_790:
        /*0010*/ 	.word	index@(.nv.constant0._Z35group_norm_nhwc_bwd_one_pass_kernelI11Fp16IOBf16WLi128ELi30ELi480EEv26Group_norm_nhwc_bwd_params)
        /*0014*/ 	.short	0x0160
        /*0016*/ 	.short	0x00b8


	//----- nvinfo : EIATTR_CBANK_PARAM_SIZE
	.align		4
.L_791:
        /*0018*/ 	.byte	0x03, 0x19
        /*001a*/ 	.short	0x00b8


	//----- nvinfo : EIATTR_KPARAM_INFO
	.align		4
        /*001c*/ 	.byte	0x04, 0x17
        /*001e*/ 	.short	(.L_793 - .L_792)
.L_792:
        /*0020*/ 	.word	0x00000000
        /*0024*/ 	.short	0x0000
        /*0026*/ 	.short	0x0000
        /*0028*/ 	.byte	0x00, 0xf0, 0xe1, 0x02


	//----- nvinfo : EIATTR_MAXREG_COUNT
	.align		4
.L_793:
        /*002c*/ 	.byte	0x03, 0x1b
        /*002e*/ 	.short	0x0080


	//----- nvinfo : EIATTR_NUM_BARRIERS
	.align		4
        /*0030*/ 	.byte	0x02, 0x4c
        /*0032*/ 	.byte	0x01
	.zero		1


	//----- nvinfo : EIATTR_MERCURY_ISA_VERSION
	.align		4
        /*0034*/ 	.byte	0x03, 0x5f
        /*0036*/ 	.short	0x0000


	//----- nvinfo : EIATTR_INT_WARP_WIDE_INSTR_OFFSETS
	.align		4
        /*0038*/ 	.byte	0x04, 0x31
        /*003a*/ 	.short	(.L_795 - .L_794)


	//   ....[0]....
.L_794:
        /*003c*/ 	.word	0x000025d0


	//   ....[1]....
        /*0040*/ 	.word	0x00004450


	//----- nvinfo : EIATTR_COOP_GROUP_MASK_REGIDS
	.align		4
.L_795:
        /*0044*/ 	.byte	0x04, 0x29
        /*0046*/ 	.short	(.L_797 - .L_796)


	//   ....[0]....
.L_796:
        /*0048*/ 	.word	0xffffffff


	//   ....[1]....
        /*004c*/ 	.word	0xffffffff


	//   ....[2]....
        /*0050*/ 	.word	0xffffffff


	//   ....[3]....
        /*0054*/ 	.word	0xffffffff


	//   ....[4]....
        /*0058*/ 	.word	0xffffffff


	//   ....[5]....
        /*005c*/ 	.word	0xffffffff


	//   ....[6]....
        /*0060*/ 	.word	0xffffffff


	//   ....[7]....
        /*0064*/ 	.word	0xffffffff


	//   ....[8]....
        /*0068*/ 	.word	0xffffffff


	//   ....[9]....
        /*006c*/ 	.word	0xffffffff


	//----- nvinfo : EIATTR_COOP_GROUP_INSTR_OFFSETS
	.align		4
.L_797:
        /*0070*/ 	.byte	0x04, 0x28
        /*0072*/ 	.short	(.L_799 - .L_798)


	//   ....[0]....
.L_798:
        /*0074*/ 	.word	0x00001510


	//   ....[1]....
        /*0078*/ 	.word	0x00001540


	//   ....[2]....
        /*007c*/ 	.word	0x000015e0


	//   ....[3]....
        /*0080*/ 	.word	0x00001600


	//   ....[4]....
        /*0084*/ 	.word	0x00001630


	//   ....[5]....
        /*0088*/ 	.word	0x00001650


	//   ....[6]....
        /*008c*/ 	.word	0x00001680


	//   ....[7]....
        /*0090*/ 	.word	0x000016a0


	//   ....[8]....
        /*0094*/ 	.word	0x000016d0


	//   ....[9]....
        /*0098*/ 	.word	0x00001700


	//----- nvinfo : EIATTR_EXIT_INSTR_OFFSETS
	.align		4
.L_799:
        /*009c*/ 	.byte	0x04, 0x1c
        /*009e*/ 	.short	(.L_801 - .L_800)


	//   ....[0]....
.L_800:
        /*00a0*/ 	.word	0x00004520


	//   ....[1]....
        /*00a4*/ 	.word	0x00004660


	//   ....[2]....
        /*00a8*/ 	.word	0x000048e0


	//----- nvinfo : EIATTR_MAX_THREADS
	.align		4
.L_801:
        /*00ac*/ 	.byte	0x04, 0x05
        /*00ae*/ 	.short	(.L_803 - .L_802)
.L_802:
        /*00b0*/ 	.word	0x000001e0
        /*00b4*/ 	.word	0x00000001
        /*00b8*/ 	.word	0x00000001


	//----- nvinfo : EIATTR_CRS_STACK_SIZE
	.align		4
.L_803:
        /*00bc*/ 	.byte	0x04, 0x1e
        /*00be*/ 	.short	(.L_805 - .L_804)
.L_804:
        /*00c0*/ 	.word	0x00000000
.L_805:


//--------------------- .nv.info._Z35group_norm_nhwc_bwd_one_pass_kernelI11Fp16IOBf16WLi256ELi30ELi480EEv26Group_norm_nhwc_bwd_params --------------------------
	.section	.nv.info._Z35group_norm_nhwc_bwd_one_pass_kernelI11Fp16IOBf16WLi256ELi30ELi480EEv26Group_norm_nhwc_bwd_params,"",@"SHT_CUDA_INFO"
	.sectionflags	@""
	.align	4


	//----- nvinfo : EIATTR_CUDA_API_VERSION
	.align		4
        /*0000*/ 	.byte	0x04, 0x37
        /*0002*/ 	.short	(.L_807 - .L_806)
.L_806:
        /*0004*/ 	.word	0x00000082


	//----- nvinfo : EIATTR_SW2861232_WAR
	.align		4
.L_807:
        /*0008*/ 	.byte	0x01, 0x35
	.zero		2


	//----- nvinfo : EIATTR_PARAM_CBANK
	.align		4
        /*000c*/ 	.byte	0x04, 0x0a
        /*000e*/ 	.short	(.L_809 - .L_808)
	.align		4
.L_808:
        /*0010*/ 	.word	index@(.nv.constant0._Z35group_norm_nhwc_bwd_one_pass_kernelI11Fp16IOBf16WLi256ELi30ELi480EEv26Group_norm_nhwc_bwd_params)
        /*0014*/ 	.short	0x0160
        /*0016*/ 	.short	0x00b8


	//----- nvinfo : EIATTR_CBANK_PARAM_SIZE
	.align		4
.L_809:
        /*0018*/ 	.byte	0x03, 0x19
        /*001a*/ 	.short	0x00b8


	//----- nvinfo : EIATTR_KPARAM_INFO
	.align		4
        /*001c*/ 	.byte	0x04, 0x17
        /*001e*/ 	.short	(.L_811 - .L_810)
.L_810:
        /*0020*/ 	.word	0x00000000
        /*0024*/ 	.short	0x0000
        /*0026*/ 	.short	0x0000
        /*0028*/ 	.byte	0x00, 0xf0, 0xe1, 0x02


	//----- nvinfo : EIATTR_MAXREG_COUNT
	.align		4
.L_811:
        /*002c*/ 	.byte	0x03, 0x1b
        /*002e*/ 	.short	0x0080


	//----- nvinfo : EIATTR_NUM_BARRIERS
	.align		4
        /*0030*/ 	.byte	0x02, 0x4c
        /*0032*/ 	.byte	0x01
	.zero		1


	//----- nvinfo : EIATTR_MERCURY_ISA_VERSION
	.align		4
        /*0034*/ 	.byte	0x03, 0x5f
        /*0036*/ 	.short	0x0000


	//----- nvinfo : EIATTR_INT_WARP_WIDE_INSTR_OFFSETS
	.align		4
        /*0038*/ 	.byte	0x04, 0x31
        /*003a*/ 	.short	(.L_813 - .L_812)


	//   ....[0]....
.L_812:
        /*003c*/ 	.word	0x00003550


	//   ....[1]....
        /*0040*/ 	.word	0x000060e0


	//----- nvinfo : EIATTR_COOP_GROUP_MASK_REGIDS
	.align		4
.L_813:
        /*0044*/ 	.byte	0x04, 0x29
        /*0046*/ 	.short	(.L_815 - .L_814)


	//   ....[0]....
.L_814:
        /*0048*/ 	.word	0xffffffff


	//   ....[1]....
        /*004c*/ 	.word	0xffffffff


	//   ....[2]....
        /*0050*/ 	.word	0xffffffff


	//   ....[3]....
        /*0054*/ 	.word	0xffffffff


	//   ....[4]....
        /*0058*/ 	.word	0xffffffff


	//   ....[5]....
        /*005c*/ 	.word	0xffffffff


	//   ....[6]....
        /*0060*/ 	.word	0xffffffff


	//   ....[7]....
        /*0064*/ 	.word	0xffffffff


	//   ....[8]....
        /*0068*/ 	.word	0xffffffff


	//   ....[9]....
        /*006c*/ 	.word	0xffffffff


	//----- nvinfo : EIATTR_COOP_GROUP_INSTR_OFFSETS
	.align		4
.L_815:
        /*0070*/ 	.byte	0x04, 0x28
        /*0072*/ 	.short	(.L_817 - .L_816)


	//   ....[0]....
.L_816:
        /*0074*/ 	.word	0x00002450


	//   ....[1]....
        /*0078*/ 	.word	0x00002460


	//   ....[2]....
        /*007c*/ 	.word	0x000024a0


	//   ....[3]....
        /*0080*/ 	.word	0x000024c0


	//   ....[4]....
        /*0084*/ 	.word	0x000024f0


	//   ....[5]....
        /*0088*/ 	.word	0x00002510


	//   ....[6]....
        /*008c*/ 	.word	0x00002540


	//   ....[7]....
        /*0090*/ 	.word	0x00002560


	//   ....[8]....
        /*0094*/ 	.word	0x00002590


	//   ....[9]....
        /*0098*/ 	.word	0x000025b0


	//----- nvinfo : EIATTR_EXIT_INSTR_OFFSETS
	.align		4
.L_817:
        /*009c*/ 	.byte	0x04, 0x1c
        /*009e*/ 	.short	(.L_819 - .L_818)


	//   ....[0]....
.L_818:
        /*00a0*/ 	.word	0x000061b0


	//   ....[1]....
        /*00a4*/ 	.word	0x000062f0


	//   ....[2]....
        /*00a8*/ 	.word	0x00006570


	//----- nvinfo : EIATTR_MAX_THREADS
	.align		4
.L_819:
        /*00ac*/ 	.byte	0x04, 0x05
        /*00ae*/ 	.short	(.L_821 - .L_820)
.L_820:
        /*00b0*/ 	.word	0x000001e0
        /*00b4*/ 	.word	0x00000001
        /*00b8*/ 	.word	0x00000001


	//----- nvinfo : EIATTR_CRS_STACK_SIZE
	.align		4
.L_821:
        /*00bc*/ 	.byte	0x04, 0x1e
        /*00be*/ 	.short	(.L_823 - .L_822)
.L_822:
        /*00c0*/ 	.word	0x00000000
.L_823:


//--------------------- .nv.info._Z35group_norm_nhwc_bwd_one_pass_kernelI11Fp16IOBf16WLi512ELi30ELi480EEv26Group_norm_nhwc_bwd_params --------------------------
	.section	.nv.info._Z35group_norm_nhwc_bwd_one_pass_kernelI11Fp16IOBf16WLi512ELi30ELi480EEv26Group_norm_nhwc_bwd_params,"",@"SHT_CUDA_INFO"
	.sectionflags	@""
	.align	4


	//----- nvinfo : EIATTR_CUDA_API_VERSION
	.align		4
        /*0000*/ 	.byte	0x04, 0x37
        /*0002*/ 	.short	(.L_825 - .L_824)
.L_824:
        /*0004*/ 	.word	0x00000082


	//----- nvinfo : EIATTR_SW2861232_WAR
	.align		4
.L_825:
        /*0008*/ 	.byte	0x01, 0x35
	.zero		2


	//----- nvinfo : EIATTR_PARAM_CBANK
	.align		4
        /*000c*/ 	.byte	0x04, 0x0a
        /*000e*/ 	.short	(.L_827 - .L_826)
	.align		4
.L_826:
        /*0010*/ 	.word	index@(.nv.constant0._Z35group_norm_nhwc_bwd_one_pass_kernelI11Fp16IOBf16WLi512ELi30ELi480EEv26Group_norm_nhwc_bwd_params)
        /*0014*/ 	.short	0x0160
        /*0016*/ 	.short	0x00b8


	//----- nvinfo : EIATTR_CBANK_PARAM_SIZE
	.align		4
.L_827:
        /*0018*/ 	.byte	0x03, 0x19
        /*001a*/ 	.short	0x00b8


	//----- nvinfo : EIATTR_KPARAM_INFO
	.align		4
        /*001c*/ 	.byte	0x04, 0x17
        /*001e*/ 	.short	(.L_829 - .L_828)
.L_828:
        /*0020*/ 	.word	0x00000000
        /*0024*/ 	.short	0x0000
        /*0026*/ 	.short	0x0000
        /*0028*/ 	.byte	0x00, 0xf0, 0xe1, 0x02


	//----- nvinfo : EIATTR_MAXREG_COUNT
	.align		4
.L_829:
        /*002c*/ 	.byte	0x03, 0x1b
        /*002e*/ 	.short	0x0080


	//----- nvinfo : EIATTR_NUM_BARRIERS
	.align		4
        /*0030*/ 	.byte	0x02, 0x4c
        /*0032*/ 	.byte	0x01
	.zero		1


	//----- nvinfo : EIATTR_MERCURY_ISA_VERSION
	.align		4
        /*0034*/ 	.byte	0x03, 0x5f
        /*0036*/ 	.short	0x0000


	//----- nvinfo : EIATTR_INT_WARP_WIDE_INSTR_OFFSETS
	.align		4
        /*0038*/ 	.byte	0x04, 0x31
        /*003a*/ 	.short	(.L_831 - .L_830)


	//   ....[0]....
.L_830:
        /*003c*/ 	.word	0x00005380


	//   ....[1]....
        /*0040*/ 	.word	0x000096e0


	//----- nvinfo : EIATTR_COOP_GROUP_MASK_REGIDS
	.align		4
.L_831:
        /*0044*/ 	.byte	0x04, 0x29
        /*0046*/ 	.short	(.L_833 - .L_832)


	//   ....[0]....
.L_832:
        /*0048*/ 	.word	0xffffffff


	//   ....[1]....
        /*004c*/ 	.word	0xffffffff


	//   ....[2]....
        /*0050*/ 	.word	0xffffffff


	//   ....[3]....
        /*0054*/ 	.word	0xffffffff


	//   ....[4]....
        /*0058*/ 	.word	0xffffffff


	//   ....[5]....
        /*005c*/ 	.word	0xffffffff


	//   ....[6]....
        /*0060*/ 	.word	0xffffffff


	//   ....[7]....
        /*0064*/ 	.word	0xffffffff


	//   ....[8]....
        /*0068*/ 	.word	0xffffffff


	//   ....[9]....
        /*006c*/ 	.word	0xffffffff


	//----- nvinfo : EIATTR_COOP_GROUP_INSTR_OFFSETS
	.align		4
.L_833:
        /*0070*/ 	.byte	0x04, 0x28
        /*0072*/ 	.short	(.L_835 - .L_834)


	//   ....[0]....
.L_834:
        /*0074*/ 	.word	0x00004160


	//   ....[1]....
        /*0078*/ 	.word	0x000041a0


	//   ....[2]....
        /*007c*/ 	.word	0x00004280


	//   ....[3]....
        /*0080*/ 	.word	0x000042b0


	//   ....[4]....
        /*0084*/ 	.word	0x00004390


	//   ....[5]....
        /*0088*/ 	.word	0x000043a0


	//   ....[6]....
        /*008c*/ 	.word	0x000043e0


	//   ....[7]....
        /*0090*/ 	.word	0x00004400


	//   ....[8]....
        /*0094*/ 	.word	0x00004430


	//   ....[9]....
        /*0098*/ 	.word	0x00004450


	//----- nvinfo : EIATTR_EXIT_INSTR_OFFSETS
	.align		4
.L_835:
        /*009c*/ 	.byte	0x04, 0x1c
        /*009e*/ 	.short	(.L_837 - .L_836)


	//   ....[0]....
.L_836:
        /*00a0*/ 	.word	0x000097b0


	//   ....[1]....
        /*00a4*/ 	.word	0x000098f0


	//   ....[2]....
        /*00a8*/ 	.word	0x00009b70


	//----- nvinfo : EIATTR_MAX_THREADS
	.align		4
.L_837:
        /*00ac*/ 	.byte	0x04, 0x05
        /*00ae*/ 	.short	(.L_839 - .L_838)
.L_838:
        /*00b0*/ 	.word	0x000001e0
        /*00b4*/ 	.word	0x00000001
        /*00b8*/ 	.word	0x00000001


	//----- nvinfo : EIATTR_CRS_STACK_SIZE
	.align		4
.L_839:
        /*00bc*/ 	.byte	0x04, 0x1e
        /*00be*/ 	.short	(.L_841 - .L_840)
.L_840:
        /*00c0*/ 	.word	0x00000000
.L_841:


//--------------------- .nv.info._Z35group_norm_nhwc_bwd_one_pass_kernelI11Fp16IOFp16WLi64ELi30ELi480EEv26Group_norm_nhwc_bwd_params --------------------------
	.section	.nv.info._Z35group_norm_nhwc_bwd_one_pass_kernelI11Fp16IOFp16WLi64ELi30ELi480EEv26Group_norm_nhwc_bwd_params,"",@"SHT_CUDA_INFO"
	.sectionflags	@""
	.align	4


	//----- nvinfo : EIATTR_CUDA_API_VERSION
	.align		4
        /*0000*/ 	.byte	0x04, 0x37
        /*0002*/ 	.short	(.L_843 - .L_842)
.L_842:
        /*0004*/ 	.word	0x00000082


	//----- nvinfo : EIATTR_SW2861232_WAR
	.align		4
.L_843:
        /*0008*/ 	.byte	0x01, 0x35
	.zero		2


	//----- nvinfo : EIATTR_PARAM_CBANK
	.align		4
        /*000c*/ 	.byte	0x04, 0x0a
        /*000e*/ 	.short	(.L_845 - .L_844)
	.align		4
.L_844:
        /*0010*/ 	.word	index@(.nv.constant0._Z35group_norm_nhwc_bwd_one_pass_kernelI11Fp16IOFp16WLi64ELi30ELi480EEv26Group_norm_nhwc_bwd_params)
        /*0014*/ 	.short	0x0160
        /*0016*/ 	.short	0x00b8


	//----- nvinfo : EIATTR_CBANK_PARAM_SIZE
	.align		4
.L_845:
        /*0018*/ 	.byte	0x03, 0x19
        /*001a*/ 	.short	0x00b8


	//----- nvinfo : EIATTR_KPARAM_INFO
	.align		4
        /*001c*/ 	.byte	0x04, 0x17
        /*001e*/ 	.short	(.L_847 - .L_846)
.L_846:
        /*0020*/ 	.word	0x00000000
        /*0024*/ 	.short	0x0000
        /*0026*/ 	.short	0x0000
        /*0028*/ 	.byte	0x00, 0xf0, 0xe1, 0x02


	//----- nvinfo : EIATTR_MAXREG_COUNT
	.align		4
.L_847:
        /*002c*/ 	.byte	0x03, 0x1b
        /*002e*/ 	.short	0x0080


	//----- nvinfo : EIATTR_NUM_BARRIERS
	.align		4
        /*0030*/ 	.byte	0x02, 0x4c
        /*0032*/ 	.byte	0x01
	.zero		1


	//----- nvinfo : EIATTR_MERCURY_ISA_VERSION
	.align		4
        /*0034*/ 	.byte	0x03, 0x5f
        /*0036*/ 	.short	0x0000


	//----- nvinfo : EIATTR_INT_WARP_WIDE_INSTR_OFFSETS
	.align		4
        /*0038*/ 	.byte	0x04, 0x31
        /*003a*/ 	.short	(.L_849 - .L_848)


	//   ....[0]....
.L_848:
        /*003c*/ 	.word	0x00001f80


	//   ....[1]....
        /*0040*/ 	.word	0x00003860


	//----- nvinfo : EIATTR_COOP_GROUP_MASK_REGIDS
	.align		4
.L_849:
        /*0044*/ 	.byte	0x04, 0x29
        /*0046*/ 	.short	(.L_851 - .L_850)


	//   ....[0]....
.L_850:
        /*0048*/ 	.word	0xffffffff


	//   ....[1]....
        /*004c*/ 	.word	0xffffffff


	//   ....[2]....
        /*0050*/ 	.word	0xffffffff


	//   ....[3]....
        /*0054*/ 	.word	0xffffffff


	//   ....[4]....
        /*0058*/ 	.word	0xffffffff


	//   ....[5]....
        /*005c*/ 	.word	0xffffffff


	//   ....[6]....
        /*0060*/ 	.word	0xffffffff


	//   ....[7]....
        /*0064*/ 	.word	0xffffffff


	//   ....[8]....
        /*0068*/ 	.word	0xffffffff


	//   ....[9]....
        /*006c*/ 	.word	0xffffffff


	//----- nvinfo : EIATTR_COOP_GROUP_INSTR_OFFSETS
	.align		4
.L_851:
        /*0070*/ 	.byte	0x04, 0x28
        /*0072*/ 	.short	(.L_853 - .L_852)


	//   ....[0]....
.L_852:
        /*0074*/ 	.word	0x00000ea0


	//   ....[1]....
        /*0078*/ 	.word	0x00000eb0


	//   ....[2]....
        /*007c*/ 	.word	0x00000ee0


	//   ....[3]....
        /*0080*/ 	.word	0x00000f00


	//   ....[4]....
        /*0084*/ 	.word	0x00000f30


	//   ....[5]....
        /*0088*/ 	.word	0x00000f50


	//   ....[6]....
        /*008c*/ 	.word	0x00000f80


	//   ....[7]....
        /*0090*/ 	.word	0x00000fa0


	//   ....[8]....
        /*0094*/ 	.word	0x00000fd0


	//   ....[9]....
        /*0098*/ 	.word	0x00000ff0


	//----- nvinfo : EIATTR_EXIT_INSTR_OFFSETS
	.align		4
.L_853:
        /*009c*/ 	.byte	0x04, 0x1c
        /*009e*/ 	.short	(.L_855 - .L_854)


	//   ....[0]....
.L_854:
        /*00a0*/ 	.word	0x00003930


	//   ....[1]....
        /*00a4*/ 	.word	0x00003a70


	//   ....[2]....
        /*00a8*/ 	.word	0x00003cf0


	//----- nvinfo : EIATTR_MAX_THREADS
	.align		4
.L_855:
        /*00ac*/ 	.byte	0x04, 0x05
        /*00ae*/ 	.short	(.L_857 - .L_856)
.L_856:
        /*00b0*/ 	.word	0x000001e0
        /*00b4*/ 	.word	0x00000001
        /*00b8*/ 	.word	0x00000001


	//----- nvinfo : EIATTR_CRS_STACK_SIZE
	.align		4
.L_857:
        /*00bc*/ 	.byte	0x04, 0x1e
        /*00be*/ 	.short	(.L_859 - .L_858)
.L_858:
        /*00c0*/ 	.word	0x00000000
.L_859:


//--------------------- .nv.info._Z35group_norm_nhwc_bwd_one_pass_kernelI11Fp16IOFp16WLi128ELi30ELi480EEv26Group_norm_nhwc_bwd_params --------------------------
	.section	.nv.info._Z35group_norm_nhwc_bwd_one_pass_kernelI11Fp16IOFp16WLi128ELi30ELi480EEv26Group_norm_nhwc_bwd_params,"",@"SHT_CUDA_INFO"
	.sectionflags	@""
	.align	4


	//----- nvinfo : EIATTR_CUDA_API_VERSION
	.align		4
        /*0000*/ 	.byte	0x04, 0x37
        /*0002*/ 	.short	(.L_861 - .L_860)
.L_860:
        /*0004*/ 	.word	0x00000082


	//----- nvinfo : EIATTR_SW2861232_WAR
	.align		4
.L_861:
        /*0008*/ 	.byte	0x01, 0x35
	.zero		2


	//----- nvinfo : EIATTR_PARAM_CBANK
	.align		4
        /*000c*/ 	.byte	0x04, 0x0a
        /*000e*/ 	.short	(.L_863 - .L_862)
	.align		4
.L_862:
        /*0010*/ 	.word	index@(.nv.constant0._Z35group_norm_nhwc_bwd_one_pass_kernelI11Fp16IOFp16WLi128ELi30ELi480EEv26Group_norm_nhwc_bwd_params)
        /*0014*/ 	.short	0x0160
        /*0016*/ 	.short	0x00b8


	//----- nvinfo : EIATTR_CBANK_PARAM_SIZE
	.align		4
.L_863:
        /*0018*/ 	.byte	0x03, 0x19
        /*001a*/ 	.short	0x00b8


	//----- nvinfo : EIATTR_KPARAM_INFO
	.align		4
        /*001c*/ 	.byte	0x04, 0x17
        /*001e*/ 	.short	(.L_865 - .L_864)
.L_864:
        /*0020*/ 	.word	0x00000000
        /*0024*/ 	.short	0x0000
        /*0026*/ 	.short	0x0000
        /*0028*/ 	.byte	0x00, 0xf0, 0xe1, 0x02


	//----- nvinfo : EIATTR_MAXREG_COUNT
	.align		4
.L_865:
        /*002c*/ 	.byte	0x03, 0x1b
        /*002e*/ 	.short	0x0080


	//----- nvinfo : EIATTR_NUM_BARRIERS
	.align		4
        /*0030*/ 	.byte	0x02, 0x4c
        /*0032*/ 	.byte	0x01
	.zero		1


	//----- nvinfo : EIATTR_MERCURY_ISA_VERSION
	.align		4
        /*0034*/ 	.byte	0x03, 0x5f
        /*0036*/ 	.short	0x0000


	//----- nvinfo : EIATTR_INT_WARP_WIDE_INSTR_OFFSETS
	.align		4
        /*0038*/ 	.byte	0x04, 0x31
        /*003a*/ 	.short	(.L_867 - .L_866)


	//   ....[0]....
.L_866:
        /*003c*/ 	.word	0x000025d0


	//   ....[1]....
        /*0040*/ 	.word	0x00004450


	//----- nvinfo : EIATTR_COOP_GROUP_MASK_REGIDS
	.align		4
.L_867:
        /*0044*/ 	.byte	0x04, 0x29
        /*0046*/ 	.short	(.L_869 - .L_868)


	//   ....[0]....
.L_868:
        /*0048*/ 	.word	0xffffffff


	//   ....[1]....
        /*004c*/ 	.word	0xffffffff


	//   ....[2]....
        /*0050*/ 	.word	0xffffffff


	//   ....[3]....
        /*0054*/ 	.word	0xffffffff


	//   ....[4]....
        /*0058*/ 	.word	0xffffffff


	//   ....[5]....
        /*005c*/ 	.word	0xffffffff


	//   ....[6]....
        /*0060*/ 	.word	0xffffffff


	//   ....[7]....
        /*0064*/ 	.word	0xffffffff


	//   ....[8]....
        /*0068*/ 	.word	0xffffffff


	//   ....[9]....
        /*006c*/ 	.word	0xffffffff


	//----- nvinfo : EIATTR_COOP_GROUP_INSTR_OFFSETS
	.align		4
.L_869:
        /*0070*/ 	.byte	0x04, 0x28
        /*0072*/ 	.short	(.L_871 - .L_870)


	//   ....[0]....
.L_870:
        /*0074*/ 	.word	0x00001510


	//   ....[1]....
        /*0078*/ 	.word	0x00001540


	//   ....[2]....
        /*007c*/ 	.word	0x000015e0


	//   ....[3]....
        /*0080*/ 	.word	0x00001600


	//   ....[4]....
        /*0084*/ 	.word	0x00001630


	//   ....[5]....
        /*0088*/ 	.word	0x00001650


	//   ....[6]....
        /*008c*/ 	.word	0x00001680


	//   ....[7]....
        /*0090*/ 	.word	0x000016a0


	//   ....[8]....
        /*0094*/ 	.word	0x000016d0


	//   ....[9]....
        /*0098*/ 	.word	0x00001700


	//----- nvinfo : EIATTR_EXIT_INSTR_OFFSETS
	.align		4
.L_871:
        /*009c*/ 	.byte	0x04, 0x1c
        /*009e*/ 	.short	(.L_873 - .L_872)


	//   ....[0]....
.L_872:
        /*00a0*/ 	.word	0x00004520


	//   ....[1]....
        /*00a4*/ 	.word	0x00004660


	//   ....[2]....
        /*00a8*/ 	.word	0x000048e0


	//----- nvinfo : EIATTR_MAX_THREADS
	.align		4
.L_873:
        /*00ac*/ 	.byte	0x04, 0x05
        /*00ae*/ 	.short	(.L_875 - .L_874)
.L_874:
        /*00b0*/ 	.word	0x000001e0
        /*00b4*/ 	.word	0x00000001
        /*00b8*/ 	.word	0x00000001


	//----- nvinfo : EIATTR_CRS_STACK_SIZE
	.align		4
.L_875:
        /*00bc*/ 	.byte	0x04, 0x1e
        /*00be*/ 	.short	(.L_877 - .L_876)
.L_876:
        /*00c0*/ 	.word	0x00000000
.L_877:


//--------------------- .nv.info._Z35group_norm_nhwc_bwd_one_pass_kernelI11Fp16IOFp16WLi256ELi30ELi480EEv26Group_norm_nhwc_bwd_params --------------------------
	.section	.nv.info._Z35group_norm_nhwc_bwd_one_pass_kernelI11Fp16IOFp16WLi256ELi30ELi480EEv26Group_norm_nhwc_bwd_params,"",@"SHT_CUDA_INFO"
	.sectionflags	@""
	.align	4


	//----- nvinfo : EIATTR_CUDA_API_VERSION
	.align		4
        /*0000*/ 	.byte	0x04, 0x37
        /*0002*/ 	.short	(.L_879 - .L_878)
.L_878:
        /*0004*/ 	.word	0x00000082


	//----- nvinfo : EIATTR_SW2861232_WAR
	.align		4
.L_879:
        /*0008*/ 	.byte	0x01, 0x35
	.zero		2


	//----- nvinfo : EIATTR_PARAM_CBANK
	.align		4
        /*000c*/ 	.byte	0x04, 0x0a
        /*000e*/ 	.short	(.L_881 - .L_880)
	.align		4
.L_880:
        /*0010*/ 	.word	index@(.nv.constant0._Z35group_norm_nhwc_bwd_one_pass_kernelI11Fp16IOFp16WLi256ELi30ELi480EEv26Group_norm_nhwc_bwd_params)
        /*0014*/ 	.short	0x0160
        /*0016*/ 	.short	0x00b8


	//----- nvinfo : EIATTR_CBANK_PARAM_SIZE
	.align		4
.L_881:
        /*0018*/ 	.byte	0x03, 0x19
        /*001a*/ 	.short	0x00b8


	//----- nvinfo : EIATTR_KPARAM_INFO
	.align		4
        /*001c*/ 	.byte	0x04, 0x17
        /*001e*/ 	.short	(.L_883 - .L_882)
.L_882:
        /*0020*/ 	.word	0x00000000
        /*0024*/ 	.short	0x0000
        /*0026*/ 	.short	0x0000
        /*0028*/ 	.byte	0x00, 0xf0, 0xe1, 0x02


	//----- nvinfo : EIATTR_MAXREG_COUNT
	.align		4
.L_883:
        /*002c*/ 	.byte	0x03, 0x1b
        /*002e*/ 	.short	0x0080


	//----- nvinfo : EIATTR_NUM_BARRIERS
	.align		4
        /*0030*/ 	.byte	0x02, 0x4c
        /*0032*/ 	.byte	0x01
	.zero		1


	//----- nvinfo : EIATTR_MERCURY_ISA_VERSION
	.align		4
        /*0034*/ 	.byte	0x03, 0x5f
        /*0036*/ 	.short	0x0000


	//----- nvinfo : EIATTR_INT_WARP_WIDE_INSTR_OFFSETS
	.align		4
        /*0038*/ 	.byte	0x04, 0x31
        /*003a*/ 	.short	(.L_885 - .L_884)


	//   ....[0]....
.L_884:
        /*003c*/ 	.word	0x00003550


	//   ....[1]....
        /*0040*/ 	.word	0x000060e0


	//----- nvinfo : EIATTR_COOP_GROUP_MASK_REGIDS
	.align		4
.L_885:
        /*0044*/ 	.byte	0x04, 0x29
        /*0046*/ 	.short	(.L_887 - .L_886)


	//   ....[0]....
.L_886:
        /*0048*/ 	.word	0xffffffff


	//   ....[1]....
        /*004c*/ 	.word	0xffffffff


	//   ....[2]....
        /*0050*/ 	.word	0xffffffff


	//   ....[3]....
        /*0054*/ 	.word	0xffffffff


	//   ....[4]....
        /*0058*/ 	.word	0xffffffff


	//   ....[5]....
        /*005c*/ 	.word	0xffffffff


	//   ....[6]....
        /*0060*/ 	.word	0xffffffff


	//   ....[7]....
        /*0064*/ 	.word	0xffffffff


	//   ....[8]....
        /*0068*/ 	.word	0xffffffff


	//   ....[9]....
        /*006c*/ 	.word	0xffffffff


	//----- nvinfo : EIATTR_COOP_GROUP_INSTR_OFFSETS
	.align		4
.L_887:
        /*0070*/ 	.byte	0x04, 0x28
        /*0072*/ 	.short	(.L_889 - .L_888)


	//   ....[0]....
.L_888:
        /*0074*/ 	.word	0x00002450


	//   ....[1]....
        /*0078*/ 	.word	0x00002460


	//   ....[2]....
        /*007c*/ 	.word	0x000024a0


	//   ....[3]....
        /*0080*/ 	.word	0x000024c0


	//   ....[4]....
        /*0084*/ 	.word	0x000024f0


	//   ....[5]....
        /*0088*/ 	.word	0x00002510


	//   ....[6]....
        /*008c*/ 	.word	0x00002540


	//   ....[7]....
        /*0090*/ 	.word	0x00002560


	//   ....[8]....
        /*0094*/ 	.word	0x00002590


	//   ....[9]....
        /*0098*/ 	.word	0x000025b0


	//----- nvinfo : EIATTR_EXIT_INSTR_OFFSETS
	.align		4
.L_889:
        /*009c*/ 	.byte	0x04, 0x1c
        /*009e*/ 	.short	(.L_891 - .L_890)


	//   ....[0]....
.L_890:
        /*00a0*/ 	.word	0x000061b0


	//   ....[1]....
        /*00a4*/ 	.word	0x000062f0


	//   ....[2]....
        /*00a8*/ 	.word	0x00006570


	//----- nvinfo : EIATTR_MAX_THREADS
	.align		4
.L_891:
        /*00ac*/ 	.byte	0x04, 0x05
        /*00ae*/ 	.short	(.L_893 - .L_892)
.L_892:
        /*00b0*/ 	.word	0x000001e0
        /*00b4*/ 	.word	0x00000001
        /*00b8*/ 	.word	0x00000001


	//----- nvinfo : EIATTR_CRS_STACK_SIZE
	.align		4
.L_893:
        /*00bc*/ 	.byte	0x04, 0x1e
        /*00be*/ 	.short	(.L_895 - .L_894)
.L_894:
        /*00c0*/ 	.word	0x00000000
.L_895:


//--------------------- .nv.info._Z35group_norm_nhwc_bwd_one_pass_kernelI11Fp16IOFp16WLi512ELi30ELi480EEv26Group_norm_nhwc_bwd_params --------------------------
	.section	.nv.info._Z35group_norm_nhwc_bwd_one_pass_kernelI11Fp16IOFp16WLi512ELi30ELi480EEv26Group_norm_nhwc_bwd_params,"",@"SHT_CUDA_INFO"
	.sectionflags	@""
	.align	4


	//----- nvinfo : EIATTR_CUDA_API_VERSION
	.align		4
        /*0000*/ 	.byte	0x04, 0x37
        /*0002*/ 	.short	(.L_897 - .L_896)
.L_896:
        /*0004*/ 	.word	0x00000082


	//----- nvinfo : EIATTR_SW2861232_WAR
	.align		4
.L_897:
        /*0008*/ 	.byte	0x01, 0x35
	.zero		2


	//----- nvinfo : EIATTR_PARAM_CBANK
	.align		4
        /*000c*/ 	.byte	0x04, 0x0a
        /*000e*/ 	.short	(.L_899 - .L_898)
	.align		4
.L_898:
        /*0010*/ 	.word	index@(.nv.constant0._Z35group_norm_nhwc_bwd_one_pass_kernelI11Fp16IOFp16WLi512ELi30ELi480EEv26Group_norm_nhwc_bwd_params)
        /*0014*/ 	.short	0x0160
        /*0016*/ 	.short	0x00b8


	//----- nvinfo : EIATTR_CBANK_PARAM_SIZE
	.align		4
.L_899:
        /*0018*/ 	.byte	0x03, 0x19
        /*001a*/ 	.short	0x00b8


	//----- nvinfo : EIATTR_KPARAM_INFO
	.align		4
        /*001c*/ 	.byte	0x04, 0x17
        /*001e*/ 	.short	(.L_901 - .L_900)
.L_900:
        /*0020*/ 	.word	0x00000000
        /*0024*/ 	.short	0x0000
        /*0026*/ 	.short	0x0000
        /*0028*/ 	.byte	0x00, 0xf0, 0xe1, 0x02


	//----- nvinfo : EIATTR_MAXREG_COUNT
	.align		4
.L_901:
        /*002c*/ 	.byte	0x03, 0x1b
        /*002e*/ 	.short	0x0080


	//----- nvinfo : EIATTR_NUM_BARRIERS
	.align		4
        /*0030*/ 	.byte	0x02, 0x4c
        /*0032*/ 	.byte	0x01
	.zero		1


	//----- nvinfo : EIATTR_MERCURY_ISA_VERSION
	.align		4
        /*0034*/ 	.byte	0x03, 0x5f
        /*0036*/ 	.short	0x0000


	//----- nvinfo : EIATTR_INT_WARP_WIDE_INSTR_OFFSETS
	.align		4
        /*0038*/ 	.byte	0x04, 0x31
        /*003a*/ 	.short	(.L_903 - .L_902)


	//   ....[0]....
.L_902:
        /*003c*/ 	.word	0x00005380


	//   ....[1]....
        /*0040*/ 	.word	0x000096e0


	//----- nvinfo : EIATTR_COOP_GROUP_MASK_REGIDS
	.align		4
.L_903:
        /*0044*/ 	.byte	0x04, 0x29
        /*0046*/ 	.short	(.L_905 - .L_904)


	//   ....[0]....
.L_904:
        /*0048*/ 	.word	0xffffffff


	//   ....[1]....
        /*004c*/ 	.word	0xffffffff


	//   ....[2]....
        /*0050*/ 	.word	0xffffffff


	//   ....[3]....
        /*0054*/ 	.word	0xffffffff


	//   ....[4]....
        /*0058*/ 	.word	0xffffffff


	//   ....[5]....
        /*005c*/ 	.word	0xffffffff


	//   ....[6]....
        /*0060*/ 	.word	0xffffffff


	//   ....[7]....
        /*0064*/ 	.word	0xffffffff


	//   ....[8]....
        /*0068*/ 	.word	0xffffffff


	//   ....[9]....
        /*006c*/ 	.word	0xffffffff


	//----- nvinfo : EIATTR_COOP_GROUP_INSTR_OFFSETS
	.align		4
.L_905:
        /*0070*/ 	.byte	0x04, 0x28
        /*0072*/ 	.short	(.L_907 - .L_906)


	//   ....[0]....
.L_906:
        /*0074*/ 	.word	0x00004160


	//   ....[1]....
        /*0078*/ 	.word	0x000041a0


	//   ....[2]....
        /*007c*/ 	.word	0x00004280


	//   ....[3]....
        /*0080*/ 	.word	0x000042b0


	//   ....[4]....
        /*0084*/ 	.word	0x00004390


	//   ....[5]....
        /*0088*/ 	.word	0x000043a0


	//   ....[6]....
        /*008c*/ 	.word	0x000043e0


	//   ....[7]....
        /*0090*/ 	.word	0x00004400


	//   ....[8]....
        /*0094*/ 	.word	0x00004430


	//   ....[9]....
        /*0098*/ 	.word	0x00004450


	//----- nvinfo : EIATTR_EXIT_INSTR_OFFSETS
	.align		4
.L_907:
        /*009c*/ 	.byte	0x04, 0x1c
        /*009e*/ 	.short	(.L_909 - .L_908)


	//   ....[0]....
.L_908:
        /*00a0*/ 	.word	0x000097b0


	//   ....[1]....
        /*00a4*/ 	.word	0x000098f0


	//   ....[2]....
        /*00a8*/ 	.word	0x00009b70


	//----- nvinfo : EIATTR_MAX_THREADS
	.align		4
.L_909:
        /*00ac*/ 	.byte	0x04, 0x05
        /*00ae*/ 	.short	(.L_911 - .L_910)
.L_910:
        /*00b0*/ 	.word	0x000001e0
        /*00b4*/ 	.word	0x00000001
        /*00b8*/ 	.word	0x00000001


	//----- nvinfo : EIATTR_CRS_STACK_SIZE
	.align		4
.L_911:
        /*00bc*/ 	.byte	0x04, 0x1e
        /*00be*/ 	.short	(.L_913 - .L_912)
.L_912:
        /*00c0*/ 	.word	0x00000000
.L_913:


//--------------------- .nv.info._Z35group_norm_nhwc_bwd_one_pass_kernelI11Fp32IOFp32WLi64ELi30ELi480EEv26Group_norm_nhwc_bwd_params --------------------------
	.section	.nv.info._Z35group_norm_nhwc_bwd_one_pass_kernelI11Fp32IOFp32WLi64ELi30ELi480EEv26Group_norm_nhwc_bwd_params,"",@"SHT_CUDA_INFO"
	.sectionflags	@""
	.align	4


	//----- nvinfo : EIATTR_CUDA_API_VERSION
	.align		4
        /*0000*/ 	.byte	0x04, 0x37
        /*0002*/ 	.short	(.L_915 - .L_914)
.L_914:
        /*0004*/ 	.word	0x00000082


	//----- nvinfo : EIATTR_SW2861232_WAR
	.align		4
.L_915:
        /*0008*/ 	.byte	0x01, 0x35
	.zero		2


	//----- nvinfo : EIATTR_PARAM_CBANK
	.align		4
        /*000c*/ 	.byte	0x04, 0x0a
        /*000e*/ 	.short	(.L_917 - .L_916)
	.align		4
.L_916:
        /*0010*/ 	.word	index@(.nv.constant0._Z35group_norm_nhwc_bwd_one_pass_kernelI11Fp32IOFp32WLi64ELi30ELi480EEv26Group_norm_nhwc_bwd_params)
        /*0014*/ 	.short	0x0160
        /*0016*/ 	.short	0x00b8


	//----- nvinfo : EIATTR_CBANK_PARAM_SIZE
	.align		4
.L_917:
        /*0018*/ 	.byte	0x03, 0x19
        /*001a*/ 	.short	0x00b8


	//----- nvinfo : EIATTR_KPARAM_INFO
	.align		4
        /*001c*/ 	.byte	0x04, 0x17
        /*001e*/ 	.short	(.L_919 - .L_918)
.L_918:
        /*0020*/ 	.word	0x00000000
        /*0024*/ 	.short	0x0000
        /*0026*/ 	.short	0x0000
        /*0028*/ 	.byte	0x00, 0xf0, 0xe1, 0x02


	//----- nvinfo : EIATTR_MAXREG_COUNT
	.align		4
.L_919:
        /*002c*/ 	.byte	0x03, 0x1b
        /*002e*/ 	.short	0x0080


	//----- nvinfo : EIATTR_NUM_BARRIERS
	.align		4
        /*0030*/ 	.byte	0x02, 0x4c
        /*0032*/ 	.byte	0x01
	.zero		1


	//----- nvinfo : EIATTR_MERCURY_ISA_VERSION
	.align		4
        /*0034*/ 	.byte	0x03, 0x5f
        /*0036*/ 	.short	0x0000


	//----- nvinfo : EIATTR_INT_WARP_WIDE_INSTR_OFFSETS
	.align		4
        /*0038*/ 	.byte	0x04, 0x31
        /*003a*/ 	.short	(.L_921 - .L_920)


	//   ....[0]....
.L_920:
        /*003c*/ 	.word	0x00001eb0


	//   ....[1]....
        /*0040*/ 	.word	0x000036a0


	//----- nvinfo : EIATTR_COOP_GROUP_MASK_REGIDS
	.align		4
.L_921:
        /*0044*/ 	.byte	0x04, 0x29
        /*0046*/ 	.short	(.L_923 - .L_922)


	//   ....[0]....
.L_922:
        /*0048*/ 	.word	0xffffffff


	//   ....[1]....
        /*004c*/ 	.word	0xffffffff


	//   ....[2]....
        /*0050*/ 	.word	0xffffffff


	//   ....[3]....
        /*0054*/ 	.word	0xffffffff


	//   ....[4]....
        /*0058*/ 	.word	0xffffffff


	//   ....[5]....
        /*005c*/ 	.word	0xffffffff


	//   ....[6]....
        /*0060*/ 	.word	0xffffffff


	//   ....[7]....
        /*0064*/ 	.word	0xffffffff


	//   ....[8]....
        /*0068*/ 	.word	0xffffffff


	//   ....[9]....
        /*006c*/ 	.word	0xffffffff


	//----- nvinfo : EIATTR_COOP_GROUP_INSTR_OFFSETS
	.align		4
.L_923:
        /*0070*/ 	.byte	0x04, 0x28
        /*0072*/ 	.short	(.L_925 - .L_924)


	//   ....[0]....
.L_924:
        /*0074*/ 	.word	0x00000de0


	//   ....[1]....
        /*0078*/ 	.word	0x00000e10


	//   ....[2]....
        /*007c*/ 	.word	0x00000ea0


	//   ....[3]....
        /*0080*/ 	.word	0x00000ec0


	//   ....[4]....
        /*0084*/ 	.word	0x00000ef0


	//   ....[5]....
        /*0088*/ 	.word	0x00000f10


	//   ....[6]....
        /*008c*/ 	.word	0x00000f40


	//   ....[7]....
        /*0090*/ 	.word	0x00000f60


	//   ....[8]....
        /*0094*/ 	.word	0x00000f90


	//   ....[9]....
        /*0098*/ 	.word	0x00000fb0


	//----- nvinfo : EIATTR_EXIT_INSTR_OFFSETS
	.align		4
.L_925:
        /*009c*/ 	.byte	0x04, 0x1c
        /*009e*/ 	.short	(.L_927 - .L_926)


	//   ....[0]....
.L_926:
        /*00a0*/ 	.word	0x00003710


	//   ....[1]....
        /*00a4*/ 	.word	0x00003850


	//   ....[2]....
        /*00a8*/ 	.word	0x00003aa0


	//----- nvinfo : EIATTR_MAX_THREADS
	.align		4
.L_927:
        /*00ac*/ 	.byte	0x04, 0x05
        /*00ae*/ 	.short	(.L_929 - .L_928)
.L_928:
        /*00b0*/ 	.word	0x000001e0
        /*00b4*/ 	.word	0x00000001
        /*00b8*/ 	.word	0x00000001


	//----- nvinfo : EIATTR_CRS_STACK_SIZE
	.align		4
.L_929:
        /*00bc*/ 	.byte	0x04, 0x1e
        /*00be*/ 	.short	(.L_931 - .L_930)
.L_930:
        /*00c0*/ 	.word	0x00000000
.L_931:


//--------------------- .nv.info._Z35group_norm_nhwc_bwd_one_pass_kernelI11Fp32IOFp32WLi128ELi30ELi480EEv26Group_norm_nhwc_bwd_params --------------------------
	.section	.nv.info._Z35group_norm_nhwc_bwd_one_pass_kernelI11Fp32IOFp32WLi128ELi30ELi480EEv26Group_norm_nhwc_bwd_params,"",@"SHT_CUDA_INFO"
	.sectionflags	@""
	.align	4


	//----- nvinfo : EIATTR_CUDA_API_VERSION
	.align		4
        /*0000*/ 	.byte	0x04, 0x37
        /*0002*/ 	.short	(.L_933 - .L_932)
.L_932:
        /*0004*/ 	.word	0x00000082


	//----- nvinfo : EIATTR_SW2861232_WAR
	.align		4
.L_933:
        /*0008*/ 	.byte	0x01, 0x35
	.zero		2


	//----- nvinfo : EIATTR_PARAM_CBANK
	.align		4
        /*000c*/ 	.byte	0x04, 0x0a
        /*000e*/ 	.short	(.L_935 - .L_934)
	.align		4
.L_934:
        /*0010*/ 	.word	index@(.nv.constant0._Z35group_norm_nhwc_bwd_one_pass_kernelI11Fp32IOFp32WLi128ELi30ELi480EEv26Group_norm_nhwc_bwd_params)
        /*0014*/ 	.short	0x0160
        /*0016*/ 	.short	0x00b8


	//----- nvinfo : EIATTR_CBANK_PARAM_SIZE
	.align		4
.L_935:
        /*0018*/ 	.byte	0x03, 0x19
        /*001a*/ 	.short	0x00b8


	//----- nvinfo : EIATTR_KPARAM_INFO
	.align		4
        /*001c*/ 	.byte	0x04, 0x17
        /*001e*/ 	.short	(.L_937 - .L_936)
.L_936:
        /*0020*/ 	.word	0x00000000
        /*0024*/ 	.short	0x0000
        /*0026*/ 	.short	0x0000
        /*0028*/ 	.byte	0x00, 0xf0, 0xe1, 0x02


	//----- nvinfo : EIATTR_MAXREG_COUNT
	.align		4
.L_937:
        /*002c*/ 	.byte	0x03, 0x1b
        /*002e*/ 	.short	0x0080


	//----- nvinfo : EIATTR_NUM_BARRIERS
	.align		4
        /*0030*/ 	.byte	0x02, 0x4c
        /*0032*/ 	.byte	0x01
	.zero		1


	//----- nvinfo : EIATTR_MERCURY_ISA_VERSION
	.align		4
        /*0034*/ 	.byte	0x03, 0x5f
        /*0036*/ 	.short	0x0000


	//----- nvinfo : EIATTR_INT_WARP_WIDE_INSTR_OFFSETS
	.align		4
        /*0038*/ 	.byte	0x04, 0x31
        /*003a*/ 	.short	(.L_939 - .L_938)


	//   ....[0]....
.L_938:
        /*003c*/ 	.word	0x000025f0


	//   ....[1]....
        /*0040*/ 	.word	0x000042f0


	//----- nvinfo : EIATTR_COOP_GROUP_MASK_REGIDS
	.align		4
.L_939:
        /*0044*/ 	.byte	0x04, 0x29
        /*0046*/ 	.short	(.L_941 - .L_940)


	//   ....[0]....
.L_940:
        /*0048*/ 	.word	0xffffffff


	//   ....[1]....
        /*004c*/ 	.word	0xffffffff


	//   ....[2]....
        /*0050*/ 	.word	0xffffffff


	//   ....[3]....
        /*0054*/ 	.word	0xffffffff


	//   ....[4]....
        /*0058*/ 	.word	0xffffffff


	//   ....[5]....
        /*005c*/ 	.word	0xffffffff


	//   ....[6]....
        /*0060*/ 	.word	0xffffffff


	//   ....[7]....
        /*0064*/ 	.word	0xffffffff


	//   ....[8]....
        /*0068*/ 	.word	0xffffffff


	//   ....[9]....
        /*006c*/ 	.word	0xffffffff


	//----- nvinfo : EIATTR_COOP_GROUP_INSTR_OFFSETS
	.align		4
.L_941:
        /*0070*/ 	.byte	0x04, 0x28
        /*0072*/ 	.short	(.L_943 - .L_942)


	//   ....[0]....
.L_942:
        /*0074*/ 	.word	0x00001470


	//   ....[1]....
        /*0078*/ 	.word	0x000014a0


	//   ....[2]....
        /*007c*/ 	.word	0x00001580


	//   ....[3]....
        /*0080*/ 	.word	0x00001590


	//   ....[4]....
        /*0084*/ 	.word	0x000015c0


	//   ....[5]....
        /*0088*/ 	.word	0x000015e0


	//   ....[6]....
        /*008c*/ 	.word	0x00001610


	//   ....[7]....
        /*0090*/ 	.word	0x00001630


	//   ....[8]....
        /*0094*/ 	.word	0x00001660


	//   ....[9]....
        /*0098*/ 	.word	0x00001680


	//----- nvinfo : EIATTR_EXIT_INSTR_OFFSETS
	.align		4
.L_943:
        /*009c*/ 	.byte	0x04, 0x1c
        /*009e*/ 	.short	(.L_945 - .L_944)


	//   ....[0]....
.L_944:
        /*00a0*/ 	.word	0x00004360


	//   ....[1]....
        /*00a4*/ 	.word	0x000044a0


	//   ....[2]....
        /*00a8*/ 	.word	0x000046f0


	//----- nvinfo : EIATTR_MAX_THREADS
	.align		4
.L_945:
        /*00ac*/ 	.byte	0x04, 0x05
        /*00ae*/ 	.short	(.L_947 - .L_946)
.L_946:
        /*00b0*/ 	.word	0x000001e0
        /*00b4*/ 	.word	0x00000001
        /*00b8*/ 	.word	0x00000001


	//----- nvinfo : EIATTR_CRS_STACK_SIZE
	.align		4
.L_947:
        /*00bc*/ 	.byte	0x04, 0x1e
        /*00be*/ 	.short	(.L_949 - .L_948)
.L_948:
        /*00c0*/ 	.word	0x00000000
.L_949:


//--------------------- .nv.info._Z35group_norm_nhwc_bwd_one_pass_kernelI11Fp32IOFp32WLi256ELi30ELi480EEv26Group_norm_nhwc_bwd_params --------------------------
	.section	.nv.info._Z35group_norm_nhwc_bwd_one_pass_kernelI11Fp32IOFp32WLi256ELi30ELi480EEv26Group_norm_nhwc_bwd_params,"",@"SHT_CUDA_INFO"
	.sectionflags	@""
	.align	4


	//----- nvinfo : EIATTR_CUDA_API_VERSION
	.align		4
        /*0000*/ 	.byte	0x04, 0x37
        /*0002*/ 	.short	(.L_951 - .L_950)
.L_950:
        /*0004*/ 	.word	0x00000082


	//----- nvinfo : EIATTR_SW2861232_WAR
	.align		4
.L_951:
        /*0008*/ 	.byte	0x01, 0x35
	.zero		2


	//----- nvinfo : EIATTR_PARAM_CBANK
	.align		4
        /*000c*/ 	.byte	0x04, 0x0a
        /*000e*/ 	.short	(.L_953 - .L_952)
	.align		4
.L_952:
        /*0010*/ 	.word	index@(.nv.constant0._Z35group_norm_nhwc_bwd_one_pass_kernelI11Fp32IOFp32WLi256ELi30ELi480EEv26Group_norm_nhwc_bwd_params)
        /*0014*/ 	.short	0x0160
        /*0016*/ 	.short	0x00b8


	//----- nvinfo : EIATTR_CBANK_PARAM_SIZE
	.align		4
.L_953:
        /*0018*/ 	.byte	0x03, 0x19
        /*001a*/ 	.short	0x00b8


	//----- nvinfo : EIATTR_KPARAM_INFO
	.align		4
        /*001c*/ 	.byte	0x04, 0x17
        /*001e*/ 	.short	(.L_955 - .L_954)
.L_954:
        /*0020*/ 	.word	0x00000000
        /*0024*/ 	.short	0x0000
        /*0026*/ 	.short	0x0000
        /*0028*/ 	.byte	0x00, 0xf0, 0xe1, 0x02


	//----- nvinfo : EIATTR_MAXREG_COUNT
	.align		4
.L_955:
        /*002c*/ 	.byte	0x03, 0x1b
        /*002e*/ 	.short	0x0080


	//----- nvinfo : EIATTR_NUM_BARRIERS
	.align		4
        /*0030*/ 	.byte	0x02, 0x4c
        /*0032*/ 	.byte	0x01
	.zero		1


	//----- nvinfo : EIATTR_MERCURY_ISA_VERSION
	.align		4
        /*0034*/ 	.byte	0x03, 0x5f
        /*0036*/ 	.short	0x0000


	//----- nvinfo : EIATTR_INT_WARP_WIDE_INSTR_OFFSETS
	.align		4
        /*0038*/ 	.byte	0x04, 0x31
        /*003a*/ 	.short	(.L_957 - .L_956)


	//   ....[0]....
.L_956:
        /*003c*/ 	.word	0x000032b0


	//   ....[1]....
        /*0040*/ 	.word	0x000058e0


	//----- nvinfo : EIATTR_COOP_GROUP_MASK_REGIDS
	.align		4
.L_957:
        /*0044*/ 	.byte	0x04, 0x29
        /*0046*/ 	.short	(.L_959 - .L_958)


	//   ....[0]....
.L_958:
        /*0048*/ 	.word	0xffffffff


	//   ....[1]....
        /*004c*/ 	.word	0xffffffff


	//   ....[2]....
        /*0050*/ 	.word	0xffffffff


	//   ....[3]....
        /*0054*/ 	.word	0xffffffff


	//   ....[4]....
        /*0058*/ 	.word	0xffffffff


	//   ....[5]....
        /*005c*/ 	.word	0xffffffff


	//   ....[6]....
        /*0060*/ 	.word	0xffffffff


	//   ....[7]....
        /*0064*/ 	.word	0xffffffff


	//   ....[8]....
        /*0068*/ 	.word	0xffffffff


	//   ....[9]....
        /*006c*/ 	.word	0xffffffff


	//----- nvinfo : EIATTR_COOP_GROUP_INSTR_OFFSETS
	.align		4
.L_959:
        /*0070*/ 	.byte	0x04, 0x28
        /*0072*/ 	.short	(.L_961 - .L_960)


	//   ....[0]....
.L_960:
        /*0074*/ 	.word	0x00002080


	//   ....[1]....
        /*0078*/ 	.word	0x000020b0


	//   ....[2]....
        /*007c*/ 	.word	0x00002190


	//   ....[3]....
        /*0080*/ 	.word	0x000021c0


	//   ....[4]....
        /*0084*/ 	.word	0x00002270


	//   ....[5]....
        /*0088*/ 	.word	0x00002290


	//   ....[6]....
        /*008c*/ 	.word	0x000022c0


	//   ....[7]....
        /*0090*/ 	.word	0x000022e0


	//   ....[8]....
        /*0094*/ 	.word	0x00002310


	//   ....[9]....
        /*0098*/ 	.word	0x00002340


	//----- nvinfo : EIATTR_EXIT_INSTR_OFFSETS
	.align		4
.L_961:
        /*009c*/ 	.byte	0x04, 0x1c
        /*009e*/ 	.short	(.L_963 - .L_962)


	//   ....[0]....
.L_962:
        /*00a0*/ 	.word	0x000059b0


	//   ....[1]....
        /*00a4*/ 	.word	0x00005af0


	//   ....[2]....
        /*00a8*/ 	.word	0x00005d40


	//----- nvinfo : EIATTR_MAX_THREADS
	.align		4
.L_963:
        /*00ac*/ 	.byte	0x04, 0x05
        /*00ae*/ 	.short	(.L_965 - .L_964)
.L_964:
        /*00b0*/ 	.word	0x000001e0
        /*00b4*/ 	.word	0x00000001
        /*00b8*/ 	.word	0x00000001


	//----- nvinfo : EIATTR_CRS_STACK_SIZE
	.align		4
.L_965:
        /*00bc*/ 	.byte	0x04, 0x1e
        /*00be*/ 	.short	(.L_967 - .L_966)
.L_966:
        /*00c0*/ 	.word	0x00000000
.L_967:


//--------------------- .nv.info._Z35group_norm_nhwc_bwd_one_pass_kernelI11Fp32IOFp32WLi512ELi30ELi480EEv26Group_norm_nhwc_bwd_params --------------------------
	.section	.nv.info._Z35group_norm_nhwc_bwd_one_pass_kernelI11Fp32IOFp32WLi512ELi30ELi480EEv26Group_norm_nhwc_bwd_params,"",@"SHT_CUDA_INFO"
	.sectionflags	@""
	.align	4


	//----- nvinfo : EIATTR_CUDA_API_VERSION
	.align		4
        /*0000*/ 	.byte	0x04, 0x37
        /*0002*/ 	.short	(.L_969 - .L_968)
.L_968:
        /*0004*/ 	.word	0x00000082


	//----- nvinfo : EIATTR_SW2861232_WAR
	.align		4
.L_969:
        /*0008*/ 	.byte	0x01, 0x35
	.zero		2


	//----- nvinfo : EIATTR_PARAM_CBANK
	.align		4
        /*000c*/ 	.byte	0x04, 0x0a
        /*000e*/ 	.short	(.L_971 - .L_970)
	.align		4
.L_970:
        /*0010*/ 	.word	index@(.nv.constant0._Z35group_norm_nhwc_bwd_one_pass_kernelI11Fp32IOFp32WLi512ELi30ELi480EEv26Group_norm_nhwc_bwd_params)
        /*0014*/ 	.short	0x0160
        /*0016*/ 	.short	0x00b8


	//----- nvinfo : EIATTR_CBANK_PARAM_SIZE
	.align		4
.L_971:
        /*0018*/ 	.byte	0x03, 0x19
        /*001a*/ 	.short	0x00b8


	//----- nvinfo : EIATTR_KPARAM_INFO
	.align		4
        /*001c*/ 	.byte	0x04, 0x17
        /*001e*/ 	.short	(.L_973 - .L_972)
.L_972:
        /*0020*/ 	.word	0x00000000
        /*0024*/ 	.short	0x0000
        /*0026*/ 	.short	0x0000
        /*0028*/ 	.byte	0x00, 0xf0, 0xe1, 0x02


	//----- nvinfo : EIATTR_MAXREG_COUNT
	.align		4
.L_973:
        /*002c*/ 	.byte	0x03, 0x1b
        /*002e*/ 	.short	0x0080


	//----- nvinfo : EIATTR_NUM_BARRIERS
	.align		4
        /*0030*/ 	.byte	0x02, 0x4c
        /*0032*/ 	.byte	0x01
	.zero		1


	//----- nvinfo : EIATTR_MERCURY_ISA_VERSION
	.align		4
        /*0034*/ 	.byte	0x03, 0x5f
        /*0036*/ 	.short	0x0000


	//----- nvinfo : EIATTR_INT_WARP_WIDE_INSTR_OFFSETS
	.align		4
        /*0038*/ 	.byte	0x04, 0x31
        /*003a*/ 	.short	(.L_975 - .L_974)


	//   ....[0]....
.L_974:
        /*003c*/ 	.word	0x00005280


	//   ....[1]....
        /*0040*/ 	.word	0x00008cf0


	//----- nvinfo : EIATTR_COOP_GROUP_MASK_REGIDS
	.align		4
.L_975:
        /*0044*/ 	.byte	0x04, 0x29
        /*0046*/ 	.short	(.L_977 - .L_976)


	//   ....[0]....
.L_976:
        /*0048*/ 	.word	0xffffffff


	//   ....[1]....
        /*004c*/ 	.word	0xffffffff


	//   ....[2]....
        /*0050*/ 	.word	0xffffffff


	//   ....[3]....
        /*0054*/ 	.word	0xffffffff


	//   ....[4]....
        /*0058*/ 	.word	0xffffffff


	//   ....[5]....
        /*005c*/ 	.word	0xffffffff


	//   ....[6]....
        /*0060*/ 	.word	0xffffffff


	//   ....[7]....
        /*0064*/ 	.word	0xffffffff


	//   ....[8]....
        /*0068*/ 	.word	0xffffffff


	//   ....[9]....
        /*006c*/ 	.word	0xffffffff


	//----- nvinfo : EIATTR_COOP_GROUP_INSTR_OFFSETS
	.align		4
.L_977:
        /*0070*/ 	.byte	0x04, 0x28
        /*0072*/ 	.short	(.L_979 - .L_978)


	//   ....[0]....
.L_978:
        /*0074*/ 	.word	0x000041a0


	//   ....[1]....
        /*0078*/ 	.word	0x000041b0


	//   ....[2]....
        /*007c*/ 	.word	0x000041e0


	//   ....[3]....
        /*0080*/ 	.word	0x00004200


	//   ....[4]....
        /*0084*/ 	.word	0x00004230


	//   ....[5]....
        /*0088*/ 	.word	0x00004250


	//   ....[6]....
        /*008c*/ 	.word	0x00004280


	//   ....[7]....
        /*0090*/ 	.word	0x000042a0


	//   ....[8]....
        /*0094*/ 	.word	0x000042d0


	//   ....[9]....
        /*0098*/ 	.word	0x000042f0


	//----- nvinfo : EIATTR_EXIT_INSTR_OFFSETS
	.align		4
.L_979:
        /*009c*/ 	.byte	0x04, 0x1c
        /*009e*/ 	.short	(.L_981 - .L_980)


	//   ....[0]....
.L_980:
        /*00a0*/ 	.word	0x00008d60


	//   ....[1]....
        /*00a4*/ 	.word	0x00008ea0


	//   ....[2]....
        /*00a8*/ 	.word	0x000090f0


	//----- nvinfo : EIATTR_MAX_THREADS
	.align		4
.L_981:
        /*00ac*/ 	.byte	0x04, 0x05
        /*00ae*/ 	.short	(.L_983 - .L_982)
.L_982:
        /*00b0*/ 	.word	0x000001e0
        /*00b4*/ 	.word	0x00000001
        /*00b8*/ 	.word	0x00000001


	//----- nvinfo : EIATTR_CRS_STACK_SIZE
	.align		4
.L_983:
        /*00bc*/ 	.byte	0x04, 0x1e
        /*00be*/ 	.short	(.L_985 - .L_984)
.L_984:
        /*00c0*/ 	.word	0x00000000
.L_985:


//--------------------- .nv.info._Z35group_norm_nhwc_bwd_one_pass_kernelI11Fp32IOBf16WLi64ELi30ELi480EEv26Group_norm_nhwc_bwd_params --------------------------
	.section	.nv.info._Z35group_norm_nhwc_bwd_one_pass_kernelI11Fp32IOBf16WLi64ELi30ELi480EEv26Group_norm_nhwc_bwd_params,"",@"SHT_CUDA_INFO"
	.sectionflags	@""
	.align	4


	//----- nvinfo : EIATTR_CUDA_API_VERSION
	.align		4
        /*0000*/ 	.byte	0x04, 0x37
        /*0002*/ 	.short	(.L_987 - .L_986)
.L_986:
        /*0004*/ 	.word	0x00000082


	//----- nvinfo : EIATTR_SW2861232_WAR
	.align		4
.L_987:
        /*0008*/ 	.byte	0x01, 0x35
	.zero		2


	//----- nvinfo : EIATTR_PARAM_CBANK
	.align		4
        /*000c*/ 	.byte	0x04, 0x0a
        /*000e*/ 	.short	(.L_989 - .L_988)
	.align		4
.L_988:
        /*0010*/ 	.word	index@(.nv.constant0._Z35group_norm_nhwc_bwd_one_pass_kernelI11Fp32IOBf16WLi64ELi30ELi480EEv26Group_norm_nhwc_bwd_params)
        /*0014*/ 	.short	0x0160
        /*0016*/ 	.short	0x00b8


	//----- nvinfo : EIATTR_CBANK_PARAM_SIZE
	.align		4
.L_989:
        /*0018*/ 	.byte	0x03, 0x19
        /*001a*/ 	.short	0x00b8


	//----- nvinfo : EIATTR_KPARAM_INFO
	.align		4
        /*001c*/ 	.byte	0x04, 0x17
        /*001e*/ 	.short	(.L_991 - .L_990)
.L_990:
        /*0020*/ 	.word	0x00000000
        /*0024*/ 	.short	0x0000
        /*0026*/ 	.short	0x0000
        /*0028*/ 	.byte	0x00, 0xf0, 0xe1, 0x02


	//----- nvinfo : EIATTR_MAXREG_COUNT
	.align		4
.L_991:
        /*002c*/ 	.byte	0x03, 0x1b
        /*002e*/ 	.short	0x0080


	//----- nvinfo : EIATTR_NUM_BARRIERS
	.align		4
        /*0030*/ 	.byte	0x02, 0x4c
        /*0032*/ 	.byte	0x01
	.zero		1


	//----- nvinfo : EIATTR_MERCURY_ISA_VERSION
	.align		4
        /*0034*/ 	.byte	0x03, 0x5f
        /*0036*/ 	.short	0x0000


	//----- nvinfo : EIATTR_INT_WARP_WIDE_INSTR_OFFSETS
	.align		4
        /*0038*/ 	.byte	0x04, 0x31
        /*003a*/ 	.short	(.L_993 - .L_992)


	//   ....[0]....
.L_992:
        /*003c*/ 	.word	0x00001f40


	//   ....[1]....
        /*0040*/ 	.word	0x00003720


	//----- nvinfo : EIATTR_COOP_GROUP_MASK_REGIDS
	.align		4
.L_993:
        /*0044*/ 	.byte	0x04, 0x29
        /*0046*/ 	.short	(.L_995 - .L_994)


	//   ....[0]....
.L_994:
        /*0048*/ 	.word	0xffffffff


	//   ....[1]....
        /*004c*/ 	.word	0xffffffff


	//   ....[2]....
        /*0050*/ 	.word	0xffffffff


	//   ....[3]....
        /*0054*/ 	.word	0xffffffff


	//   ....[4]....
        /*0058*/ 	.word	0xffffffff


	//   ....[5]....
        /*005c*/ 	.word	0xffffffff


	//   ....[6]....
        /*0060*/ 	.word	0xffffffff


	//   ....[7]....
        /*0064*/ 	.word	0xffffffff


	//   ....[8]....
        /*0068*/ 	.word	0xffffffff


	//   ....[9]....
        /*006c*/ 	.word	0xffffffff


	//----- nvinfo : EIATTR_COOP_GROUP_INSTR_OFFSETS
	.align		4
.L_995:
        /*0070*/ 	.byte	0x04, 0x28
        /*0072*/ 	.short	(.L_997 - .L_996)


	//   ....[0]....
.L_996:
        /*0074*/ 	.word	0x00000e40


	//   ....[1]....
        /*0078*/ 	.word	0x00000e50


	//   ....[2]....
        /*007c*/ 	.word	0x00000e80


	//   ....[3]....
        /*0080*/ 	.word	0x00000ea0


	//   ....[4]....
        /*0084*/ 	.word	0x00000ed0


	//   ....[5]....
        /*0088*/ 	.word	0x00000ef0


	//   ....[6]....
        /*008c*/ 	.word	0x00000f20


	//   ....[7]....
        /*0090*/ 	.word	0x00000f40


	//   ....[8]....
        /*0094*/ 	.word	0x00000f70


	//   ....[9]....
        /*0098*/ 	.word	0x00000f90


	//----- nvinfo : EIATTR_EXIT_INSTR_OFFSETS
	.align		4
.L_997:
        /*009c*/ 	.byte	0x04, 0x1c
        /*009e*/ 	.short	(.L_999 - .L_998)


	//   ....[0]....
.L_998:
        /*00a0*/ 	.word	0x00003790


	//   ....[1]....
        /*00a4*/ 	.word	0x000038d0


	//   ....[2]....
        /*00a8*/ 	.word	0x00003b50


	//----- nvinfo : EIATTR_MAX_THREADS
	.align		4
.L_999:
        /*00ac*/ 	.byte	0x04, 0x05
        /*00ae*/ 	.short	(.L_1001 - .L_1000)
.L_1000:
        /*00b0*/ 	.word	0x000001e0
        /*00b4*/ 	.word	0x00000001
        /*00b8*/ 	.word	0x00000001


	//----- nvinfo : EIATTR_CRS_STACK_SIZE
	.align		4
.L_1001:
        /*00bc*/ 	.byte	0x04, 0x1e
        /*00be*/ 	.short	(.L_1003 - .L_1002)
.L_1002:
        /*00c0*/ 	.word	0x00000000
.L_1003:


//--------------------- .nv.info._Z35group_norm_nhwc_bwd_one_pass_kernelI11Fp32IOBf16WLi128ELi30ELi480EEv26Group_norm_nhwc_bwd_params --------------------------
	.section	.nv.info._Z35group_norm_nhwc_bwd_one_pass_kernelI11Fp32IOBf16WLi128ELi30ELi480EEv26Group_norm_nhwc_bwd_params,"",@"SHT_CUDA_INFO"
	.sectionflags	@""
	.align	4


	//----- nvinfo : EIATTR_CUDA_API_VERSION
	.align		4
        /*0000*/ 	.byte	0x04, 0x37
        /*0002*/ 	.short	(.L_1005 - .L_1004)
.L_1004:
        /*0004*/ 	.word	0x00000082


	//----- nvinfo : EIATTR_SW2861232_WAR
	.align		4
.L_1005:
        /*0008*/ 	.byte	0x01, 0x35
	.zero		2


	//----- nvinfo : EIATTR_PARAM_CBANK
	.align		4
        /*000c*/ 	.byte	0x04, 0x0a
        /*000e*/ 	.short	(.L_1007 - .L_1006)
	.align		4
.L_1006:
        /*0010*/ 	.word	index@(.nv.constant0._Z35group_norm_nhwc_bwd_one_pass_kernelI11Fp32IOBf16WLi128ELi30ELi480EEv26Group_norm_nhwc_bwd_params)
        /*0014*/ 	.short	0x0160
        /*0016*/ 	.short	0x00b8


	//----- nvinfo : EIATTR_CBANK_PARAM_SIZE
	.align		4
.L_1007:
        /*0018*/ 	.byte	0x03, 0x19
        /*001a*/ 	.short	0x00b8


	//----- nvinfo : EIATTR_KPARAM_INFO
	.align		4
        /*001c*/ 	.byte	0x04, 0x17
        /*001e*/ 	.short	(.L_1009 - .L_1008)
.L_1008:
        /*0020*/ 	.word	0x00000000
        /*0024*/ 	.short	0x0000
        /*0026*/ 	.short	0x0000
        /*0028*/ 	.byte	0x00, 0xf0, 0xe1, 0x02


	//----- nvinfo : EIATTR_MAXREG_COUNT
	.align		4
.L_1009:
        /*002c*/ 	.byte	0x03, 0x1b
        /*002e*/ 	.short	0x0080


	//----- nvinfo : EIATTR_NUM_BARRIERS
	.align		4
        /*0030*/ 	.byte	0x02, 0x4c
        /*0032*/ 	.byte	0x01
	.zero		1


	//----- nvinfo : EIATTR_MERCURY_ISA_VERSION
	.align		4
        /*0034*/ 	.byte	0x03, 0x5f
        /*0036*/ 	.short	0x0000


	//----- nvinfo : EIATTR_INT_WARP_WIDE_INSTR_OFFSETS
	.align		4
        /*0038*/ 	.byte	0x04, 0x31
        /*003a*/ 	.short	(.L_1011 - .L_1010)


	//   ....[0]....
.L_1010:
        /*003c*/ 	.word	0x00002640


	//   ....[1]....
        /*0040*/ 	.word	0x00004340


	//----- nvinfo : EIATTR_COOP_GROUP_MASK_REGIDS
	.align		4
.L_1011:
        /*0044*/ 	.byte	0x04, 0x29
        /*0046*/ 	.short	(.L_1013 - .L_1012)


	//   ....[0]....
.L_1012:
        /*0048*/ 	.word	0xffffffff


	//   ....[1]....
        /*004c*/ 	.word	0xffffffff


	//   ....[2]....
        /*0050*/ 	.word	0xffffffff


	//   ....[3]....
        /*0054*/ 	.word	0xffffffff


	//   ....[4]....
        /*0058*/ 	.word	0xffffffff


	//   ....[5]....
        /*005c*/ 	.word	0xffffffff


	//   ....[6]....
        /*0060*/ 	.word	0xffffffff


	//   ....[7]....
        /*0064*/ 	.word	0xffffffff


	//   ....[8]....
        /*0068*/ 	.word	0xffffffff


	//   ....[9]....
        /*006c*/ 	.word	0xffffffff


	//----- nvinfo : EIATTR_COOP_GROUP_INSTR_OFFSETS
	.align		4
.L_1013:
        /*0070*/ 	.byte	0x04, 0x28
        /*0072*/ 	.short	(.L_1015 - .L_1014)


	//   ....[0]....
.L_1014:
        /*0074*/ 	.word	0x000014d0


	//   ....[1]....
        /*0078*/ 	.word	0x000014e0


	//   ....[2]....
        /*007c*/ 	.word	0x00001510


	//   ....[3]....
        /*0080*/ 	.word	0x00001530


	//   ....[4]....
        /*0084*/ 	.word	0x00001560


	//   ....[5]....
        /*0088*/ 	.word	0x00001580


	//   ....[6]....
        /*008c*/ 	.word	0x000015b0


	//   ....[7]....
        /*0090*/ 	.word	0x000015d0


	//   ....[8]....
        /*0094*/ 	.word	0x00001600


	//   ....[9]....
        /*0098*/ 	.word	0x00001630


	//----- nvinfo : EIATTR_EXIT_INSTR_OFFSETS
	.align		4
.L_1015:
        /*009c*/ 	.byte	0x04, 0x1c
        /*009e*/ 	.short	(.L_1017 - .L_1016)


	//   ....[0]....
.L_1016:
        /*00a0*/ 	.word	0x000043b0


	//   ....[1]....
        /*00a4*/ 	.word	0x000044f0


	//   ....[2]....
        /*00a8*/ 	.word	0x00004770


	//----- nvinfo : EIATTR_MAX_THREADS
	.align		4
.L_1017:
        /*00ac*/ 	.byte	0x04, 0x05
        /*00ae*/ 	.short	(.L_1019 - .L_1018)
.L_1018:
        /*00b0*/ 	.word	0x000001e0
        /*00b4*/ 	.word	0x00000001
        /*00b8*/ 	.word	0x00000001


	//----- nvinfo : EIATTR_CRS_STACK_SIZE
	.align		4
.L_1019:
        /*00bc*/ 	.byte	0x04, 0x1e
        /*00be*/ 	.short	(.L_1021 - .L_1020)
.L_1020:
        /*00c0*/ 	.word	0x00000000
.L_1021:


//--------------------- .nv.info._Z35group_norm_nhwc_bwd_one_pass_kernelI11Fp32IOBf16WLi256ELi30ELi480EEv26Group_norm_nhwc_bwd_params --------------------------
	.section	.nv.info._Z35group_norm_nhwc_bwd_one_pass_kernelI11Fp32IOBf16WLi256ELi30ELi480EEv26Group_norm_nhwc_bwd_params,"",@"SHT_CUDA_INFO"
	.sectionflags	@""
	.align	4


	//----- nvinfo : EIATTR_CUDA_API_VERSION
	.align		4
        /*0000*/ 	.byte	0x04, 0x37
        /*0002*/ 	.short	(.L_1023 - .L_1022)
.L_1022:
        /*0004*/ 	.word	0x00000082


	//----- nvinfo : EIATTR_SW2861232_WAR
	.align		4
.L_1023:
        /*0008*/ 	.byte	0x01, 0x35
	.zero		2


	//----- nvinfo : EIATTR_PARAM_CBANK
	.align		4
        /*000c*/ 	.byte	0x04, 0x0a
        /*000e*/ 	.short	(.L_1025 - .L_1024)
	.align		4
.L_1024:
        /*0010*/ 	.word	index@(.nv.constant0._Z35group_norm_nhwc_bwd_one_pass_kernelI11Fp32IOBf16WLi256ELi30ELi480EEv26Group_norm_nhwc_bwd_params)
        /*0014*/ 	.short	0x0160
        /*0016*/ 	.short	0x00b8


	//----- nvinfo : EIATTR_CBANK_PARAM_SIZE
	.align		4
.L_1025:
        /*0018*/ 	.byte	0x03, 0x19
        /*001a*/ 	.short	0x00b8


	//----- nvinfo : EIATTR_KPARAM_INFO
	.align		4
        /*001c*/ 	.byte	0x04, 0x17
        /*001e*/ 	.short	(.L_1027 - .L_1026)
.L_1026:
        /*0020*/ 	.word	0x00000000
        /*0024*/ 	.short	0x0000
        /*0026*/ 	.short	0x0000
        /*0028*/ 	.byte	0x00, 0xf0, 0xe1, 0x02


	//----- nvinfo : EIATTR_MAXREG_COUNT
	.align		4
.L_1027:
        /*002c*/ 	.byte	0x03, 0x1b
        /*002e*/ 	.short	0x0080


	//----- nvinfo : EIATTR_NUM_BARRIERS
	.align		4
        /*0030*/ 	.byte	0x02, 0x4c
        /*0032*/ 	.byte	0x01
	.zero		1


	//----- nvinfo : EIATTR_MERCURY_ISA_VERSION
	.align		4
        /*0034*/ 	.byte	0x03, 0x5f
        /*0036*/ 	.short	0x0000


	//----- nvinfo : EIATTR_INT_WARP_WIDE_INSTR_OFFSETS
	.align		4
        /*0038*/ 	.byte	0x04, 0x31
        /*003a*/ 	.short	(.L_1029 - .L_1028)


	//   ....[0]....
.L_1028:
        /*003c*/ 	.word	0x00003340


	//   ....[1]....
        /*0040*/ 	.word	0x000059a0


	//----- nvinfo : EIATTR_COOP_GROUP_MASK_REGIDS
	.align		4
.L_1029:
        /*0044*/ 	.byte	0x04, 0x29
        /*0046*/ 	.short	(.L_1031 - .L_1030)


	//   ....[0]....
.L_1030:
        /*0048*/ 	.word	0xffffffff


	//   ....[1]....
        /*004c*/ 	.word	0xffffffff


	//   ....[2]....
        /*0050*/ 	.word	0xffffffff


	//   ....[3]....
        /*0054*/ 	.word	0xffffffff


	//   ....[4]....
        /*0058*/ 	.word	0xffffffff


	//   ....[5]....
        /*005c*/ 	.word	0xffffffff


	//   ....[6]....
        /*0060*/ 	.word	0xffffffff


	//   ....[7]....
        /*0064*/ 	.word	0xffffffff


	//   ....[8]....
        /*0068*/ 	.word	0xffffffff


	//   ....[9]....
        /*006c*/ 	.word	0xffffffff


	//----- nvinfo : EIATTR_COOP_GROUP_INSTR_OFFSETS
	.align		4
.L_1031:
        /*0070*/ 	.byte	0x04, 0x28
        /*0072*/ 	.short	(.L_1033 - .L_1032)


	//   ....[0]....
.L_1032:
        /*0074*/ 	.word	0x00002110


	//   ....[1]....
        /*0078*/ 	.word	0x00002140


	//   ....[2]....
        /*007c*/ 	.word	0x00002230


	//   ....[3]....
        /*0080*/ 	.word	0x00002260


	//   ....[4]....
        /*0084*/ 	.word	0x00002340


	//   ....[5]....
        /*0088*/ 	.word	0x00002370


	//   ....[6]....
        /*008c*/ 	.word	0x000023b0


	//   ....[7]....
        /*0090*/ 	.word	0x000023d0


	//   ....[8]....
        /*0094*/ 	.word	0x00002400


	//   ....[9]....
        /*0098*/ 	.word	0x00002420


	//----- nvinfo : EIATTR_EXIT_INSTR_OFFSETS
	.align		4
.L_1033:
        /*009c*/ 	.byte	0x04, 0x1c
        /*009e*/ 	.short	(.L_1035 - .L_1034)


	//   ....[0]....
.L_1034:
        /*00a0*/ 	.word	0x00005a70


	//   ....[1]....
        /*00a4*/ 	.word	0x00005bb0


	//   ....[2]....
        /*00a8*/ 	.word	0x00005e30


	//----- nvinfo : EIATTR_MAX_THREADS
	.align		4
.L_1035:
        /*00ac*/ 	.byte	0x04, 0x05
        /*00ae*/ 	.short	(.L_1037 - .L_1036)
.L_1036:
        /*00b0*/ 	.word	0x000001e0
        /*00b4*/ 	.word	0x00000001
        /*00b8*/ 	.word	0x00000001


	//----- nvinfo : EIATTR_CRS_STACK_SIZE
	.align		4
.L_1037:
        /*00bc*/ 	.byte	0x04, 0x1e
        /*00be*/ 	.short	(.L_1039 - .L_1038)
.L_1038:
        /*00c0*/ 	.word	0x00000000
.L_1039:


//--------------------- .nv.info._Z35group_norm_nhwc_bwd_one_pass_kernelI11Fp32IOBf16WLi512ELi30ELi480EEv26Group_norm_nhwc_bwd_params --------------------------
	.section	.nv.info._Z35group_norm_nhwc_bwd_one_pass_kernelI11Fp32IOBf16WLi512ELi30ELi480EEv26Group_norm_nhwc_bwd_params,"",@"SHT_CUDA_INFO"
	.sectionflags	@""
	.align	4


	//----- nvinfo : EIATTR_CUDA_API_VERSION
	.align		4
        /*0000*/ 	.byte	0x04, 0x37
        /*0002*/ 	.short	(.L_1041 - .L_1040)
.L_1040:
        /*0004*/ 	.word	0x00000082


	//----- nvinfo : EIATTR_SW2861232_WAR
	.align		4
.L_1041:
        /*0008*/ 	.byte	0x01, 0x35
	.zero		2


	//----- nvinfo : EIATTR_PARAM_CBANK
	.align		4
        /*000c*/ 	.byte	0x04, 0x0a
        /*000e*/ 	.short	(.L_1043 - .L_1042)
	.align		4
.L_1042:
        /*0010*/ 	.word	index@(.nv.constant0._Z35group_norm_nhwc_bwd_one_pass_kernelI11Fp32IOBf16WLi512ELi30ELi480EEv26Group_norm_nhwc_bwd_params)
        /*0014*/ 	.short	0x0160
        /*0016*/ 	.short	0x00b8


	//----- nvinfo : EIATTR_CBANK_PARAM_SIZE
	.align		4
.L_1043:
        /*0018*/ 	.byte	0x03, 0x19
        /*001a*/ 	.short	0x00b8


	//----- nvinfo : EIATTR_KPARAM_INFO
	.align		4
        /*001c*/ 	.byte	0x04, 0x17
        /*001e*/ 	.short	(.L_1045 - .L_1044)
.L_1044:
        /*0020*/ 	.word	0x00000000
        /*0024*/ 	.short	0x0000
        /*0026*/ 	.short	0x0000
        /*0028*/ 	.byte	0x00, 0xf0, 0xe1, 0x02


	//----- nvinfo : EIATTR_MAXREG_COUNT
	.align		4
.L_1045:
        /*002c*/ 	.byte	0x03, 0x1b
        /*002e*/ 	.short	0x0080


	//----- nvinfo : EIATTR_NUM_BARRIERS
	.align		4
        /*0030*/ 	.byte	0x02, 0x4c
        /*0032*/ 	.byte	0x01
	.zero		1


	//----- nvinfo : EIATTR_MERCURY_ISA_VERSION
	.align		4
        /*0034*/ 	.byte	0x03, 0x5f
        /*0036*/ 	.short	0x0000


	//----- nvinfo : EIATTR_INT_WARP_WIDE_INSTR_OFFSETS
	.align		4
        /*0038*/ 	.byte	0x04, 0x31
        /*003a*/ 	.short	(.L_1047 - .L_1046)


	//   ....[0]....
.L_1046:
        /*003c*/ 	.word	0x00005310


	//   ....[1]....
        /*0040*/ 	.word	0x00008d40


	//----- nvinfo : EIATTR_COOP_GROUP_MASK_REGIDS
	.align		4
.L_1047:
        /*0044*/ 	.byte	0x04, 0x29
        /*0046*/ 	.short	(.L_1049 - .L_1048)


	//   ....[0]....
.L_1048:
        /*0048*/ 	.word	0xffffffff


	//   ....[1]....
        /*004c*/ 	.word	0xffffffff


	//   ....[2]....
        /*0050*/ 	.word	0xffffffff


	//   ....[3]....
        /*0054*/ 	.word	0xffffffff


	//   ....[4]....
        /*0058*/ 	.word	0xffffffff


	//   ....[5]....
        /*005c*/ 	.word	0xffffffff


	//   ....[6]....
        /*0060*/ 	.word	0xffffffff


	//   ....[7]....
        /*0064*/ 	.word	0xffffffff


	//   ....[8]....
        /*0068*/ 	.word	0xffffffff


	//   ....[9]....
        /*006c*/ 	.word	0xffffffff


	//----- nvinfo : EIATTR_COOP_GROUP_INSTR_OFFSETS
	.align		4
.L_1049:
        /*0070*/ 	.byte	0x04, 0x28
        /*0072*/ 	.short	(.L_1051 - .L_1050)


	//   ....[0]....
.L_1050:
        /*0074*/ 	.word	0x00004200


	//   ....[1]....
        /*0078*/ 	.word	0x00004210


	//   ....[2]....
        /*007c*/ 	.word	0x00004240


	//   ....[3]....
        /*0080*/ 	.word	0x00004260


	//   ....[4]....
        /*0084*/ 	.word	0x00004290


	//   ....[5]....
        /*0088*/ 	.word	0x000042b0


	//   ....[6]....
        /*008c*/ 	.word	0x000042e0


	//   ....[7]....
        /*0090*/ 	.word	0x00004300


	//   ....[8]....
        /*0094*/ 	.word	0x00004330


	//   ....[9]....
        /*0098*/ 	.word	0x00004350


	//----- nvinfo : EIATTR_EXIT_INSTR_OFFSETS
	.align		4
.L_1051:
        /*009c*/ 	.byte	0x04, 0x1c
        /*009e*/ 	.short	(.L_1053 - .L_1052)


	//   ....[0]....
.L_1052:
        /*00a0*/ 	.word	0x00008e10


	//   ....[1]....
        /*00a4*/ 	.word	0x00008f50


	//   ....[2]....
        /*00a8*/ 	.word	0x000091d0


	//----- nvinfo : EIATTR_MAX_THREADS
	.align		4
.L_1053:
        /*00ac*/ 	.byte	0x04, 0x05
        /*00ae*/ 	.short	(.L_1055 - .L_1054)
.L_1054:
        /*00b0*/ 	.word	0x000001e0
        /*00b4*/ 	.word	0x00000001
        /*00b8*/ 	.word	0x00000001


	//----- nvinfo : EIATTR_CRS_STACK_SIZE
	.align		4
.L_1055:
        /*00bc*/ 	.byte	0x04, 0x1e
        /*00be*/ 	.short	(.L_1057 - .L_1056)
.L_1056:
        /*00c0*/ 	.word	0x00000000
.L_1057:


//--------------------- .nv.info._Z35group_norm_nhwc_bwd_one_pass_kernelI11Fp32IOFp16WLi64ELi30ELi480EEv26Group_norm_nhwc_bwd_params --------------------------
	.section	.nv.info._Z35group_norm_nhwc_bwd_one_pass_kernelI11Fp32IOFp16WLi64ELi30ELi480EEv26Group_norm_nhwc_bwd_params,"",@"SHT_CUDA_INFO"
	.sectionflags	@""
	.align	4


	//----- nvinfo : EIATTR_CUDA_API_VERSION
	.align		4
        /*0000*/ 	.byte	0x04, 0x37
        /*0002*/ 	.short	(.L_1059 - .L_1058)
.L_1058:
        /*0004*/ 	.word	0x00000082


	//----- nvinfo : EIATTR_SW2861232_WAR
	.align		4
.L_1059:
        /*0008*/ 	.byte	0x01, 0x35
	.zero		2


	//----- nvinfo : EIATTR_PARAM_CBANK
	.align		4
        /*000c*/ 	.byte	0x04, 0x0a
        /*000e*/ 	.short	(.L_1061 - .L_1060)
	.align		4
.L_1060:
        /*0010*/ 	.word	index@(.nv.constant0._Z35group_norm_nhwc_bwd_one_pass_kernelI11Fp32IOFp16WLi64ELi30ELi480EEv26Group_norm_nhwc_bwd_params)
        /*0014*/ 	.short	0x0160
        /*0016*/ 	.short	0x00b8


	//----- nvinfo : EIATTR_CBANK_PARAM_SIZE
	.align		4
.L_1061:
        /*0018*/ 	.byte	0x03, 0x19
        /*001a*/ 	.short	0x00b8


	//----- nvinfo : EIATTR_KPARAM_INFO
	.align		4
        /*001c*/ 	.byte	0x04, 0x17
        /*001e*/ 	.short	(.L_1063 - .L_1062)
.L_1062:
        /*0020*/ 	.word	0x00000000
        /*0024*/ 	.short	0x0000
        /*0026*/ 	.short	0x0000
        /*0028*/ 	.byte	0x00, 0xf0, 0xe1, 0x02


	//----- nvinfo : EIATTR_MAXREG_COUNT
	.align		4
.L_1063:
        /*002c*/ 	.byte	0x03, 0x1b
        /*002e*/ 	.short	0x0080


	//----- nvinfo : EIATTR_NUM_BARRIERS
	.align		4
        /*0030*/ 	.byte	0x02, 0x4c
        /*0032*/ 	.byte	0x01
	.zero		1


	//----- nvinfo : EIATTR_MERCURY_ISA_VERSION
	.align		4
        /*0034*/ 	.byte	0x03, 0x5f
        /*0036*/ 	.short	0x0000


	//----- nvinfo : EIATTR_INT_WARP_WIDE_INSTR_OFFSETS
	.align		4
        /*0038*/ 	.byte	0x04, 0x31
        /*003a*/ 	.short	(.L_1065 - .L_1064)


	//   ....[0]....
.L_1064:
        /*003c*/ 	.word	0x00001f40


	//   ....[1]....
        /*0040*/ 	.word	0x00003720


	//----- nvinfo : EIATTR_COOP_GROUP_MASK_REGIDS
	.align		4
.L_1065:
        /*0044*/ 	.byte	0x04, 0x29
        /*0046*/ 	.short	(.L_1067 - .L_1066)


	//   ....[0]....
.L_1066:
        /*0048*/ 	.word	0xffffffff


	//   ....[1]....
        /*004c*/ 	.word	0xffffffff


	//   ....[2]....
        /*0050*/ 	.word	0xffffffff


	//   ....[3]....
        /*0054*/ 	.word	0xffffffff


	//   ....[4]....
        /*0058*/ 	.word	0xffffffff


	//   ....[5]....
        /*005c*/ 	.word	0xffffffff


	//   ....[6]....
        /*0060*/ 	.word	0xffffffff


	//   ....[7]....
        /*0064*/ 	.word	0xffffffff


	//   ....[8]....
        /*0068*/ 	.word	0xffffffff


	//   ....[9]....
        /*006c*/ 	.word	0xffffffff


	//----- nvinfo : EIATTR_COOP_GROUP_INSTR_OFFSETS
	.align		4
.L_1067:
        /*0070*/ 	.byte	0x04, 0x28
        /*0072*/ 	.short	(.L_1069 - .L_1068)


	//   ....[0]....
.L_1068:
        /*0074*/ 	.word	0x00000e40


	//   ....[1]....
        /*0078*/ 	.word	0x00000e50


	//   ....[2]....
        /*007c*/ 	.word	0x00000e80


	//   ....[3]....
        /*0080*/ 	.word	0x00000ea0


	//   ....[4]....
        /*0084*/ 	.word	0x00000ed0


	//   ....[5]....
        /*0088*/ 	.word	0x00000ef0


	//   ....[6]....
        /*008c*/ 	.word	0x00000f20


	//   ....[7]....
        /*0090*/ 	.word	0x00000f40


	//   ....[8]....
        /*0094*/ 	.word	0x00000f70


	//   ....[9]....
        /*0098*/ 	.word	0x00000f90


	//----- nvinfo : EIATTR_EXIT_INSTR_OFFSETS
	.align		4
.L_1069:
        /*009c*/ 	.byte	0x04, 0x1c
        /*009e*/ 	.short	(.L_1071 - .L_1070)


	//   ....[0]....
.L_1070:
        /*00a0*/ 	.word	0x00003790


	//   ....[1]....
        /*00a4*/ 	.word	0x000038d0


	//   ....[2]....
        /*00a8*/ 	.word	0x00003b50


	//----- nvinfo : EIATTR_MAX_THREADS
	.align		4
.L_1071:
        /*00ac*/ 	.byte	0x04, 0x05
        /*00ae*/ 	.short	(.L_1073 - .L_1072)
.L_1072:
        /*00b0*/ 	.word	0x000001e0
        /*00b4*/ 	.word	0x00000001
        /*00b8*/ 	.word	0x00000001


	//----- nvinfo : EIATTR_CRS_STACK_SIZE
	.align		4
.L_1073:
        /*00bc*/ 	.byte	0x04, 0x1e
        /*00be*/ 	.short	(.L_1075 - .L_1074)
.L_1074:
        /*00c0*/ 	.word	0x00000000
.L_1075:


//--------------------- .nv.info._Z35group_norm_nhwc_bwd_one_pass_kernelI11Fp32IOFp16WLi128ELi30ELi480EEv26Group_norm_nhwc_bwd_params --------------------------
	.section	.nv.info._Z35group_norm_nhwc_bwd_one_pass_kernelI11Fp32IOFp16WLi128ELi30ELi480EEv26Group_norm_nhwc_bwd_params,"",@"SHT_CUDA_INFO"
	.sectionflags	@""
	.align	4


	//----- nvinfo : EIATTR_CUDA_API_VERSION
	.align		4
        /*0000*/ 	.byte	0x04, 0x37
        /*0002*/ 	.short	(.L_1077 - .L_1076)
.L_1076:
        /*0004*/ 	.word	0x00000082


	//----- nvinfo : EIATTR_SW2861232_WAR
	.align		4
.L_1077:
        /*0008*/ 	.byte	0x01, 0x35
	.zero		2


	//----- nvinfo : EIATTR_PARAM_CBANK
	.align		4
        /*000c*/ 	.byte	0x04, 0x0a
        /*000e*/ 	.short	(.L_1079 - .L_1078)
	.align		4
.L_1078:
        /*0010*/ 	.word	index@(.nv.constant0._Z35group_norm_nhwc_bwd_one_pass_kernelI11Fp32IOFp16WLi128ELi30ELi480EEv26Group_norm_nhwc_bwd_params)
        /*0014*/ 	.short	0x0160
        /*0016*/ 	.short	0x00b8


	//----- nvinfo : EIATTR_CBANK_PARAM_SIZE
	.align		4
.L_1079:
        /*0018*/ 	.byte	0x03, 0x19
        /*001a*/ 	.short	0x00b8


	//----- nvinfo : EIATTR_KPARAM_INFO
	.align		4
        /*001c*/ 	.byte	0x04, 0x17
        /*001e*/ 	.short	(.L_1081 - .L_1080)
.L_1080:
        /*0020*/ 	.word	0x00000000
        /*0024*/ 	.short	0x0000
        /*0026*/ 	.short	0x0000
        /*0028*/ 	.byte	0x00, 0xf0, 0xe1, 0x02


	//----- nvinfo : EIATTR_MAXREG_COUNT
	.align		4
.L_1081:
        /*002c*/ 	.byte	0x03, 0x1b
        /*002e*/ 	.short	0x0080


	//----- nvinfo : EIATTR_NUM_BARRIERS
	.align		4
        /*0030*/ 	.byte	0x02, 0x4c
        /*0032*/ 	.byte	0x01
	.zero		1


	//----- nvinfo : EIATTR_MERCURY_ISA_VERSION
	.align		4
        /*0034*/ 	.byte	0x03, 0x5f
        /*0036*/ 	.short	0x0000


	//----- nvinfo : EIATTR_INT_WARP_WIDE_INSTR_OFFSETS
	.align		4
        /*0038*/ 	.byte	0x04, 0x31
        /*003a*/ 	.short	(.L_1083 - .L_1082)


	//   ....[0]....
.L_1082:
        /*003c*/ 	.word	0x00002640


	//   ....[1]....
        /*0040*/ 	.word	0x00004340


	//----- nvinfo : EIATTR_COOP_GROUP_MASK_REGIDS
	.align		4
.L_1083:
        /*0044*/ 	.byte	0x04, 0x29
        /*0046*/ 	.short	(.L_1085 - .L_1084)


	//   ....[0]....
.L_1084:
        /*0048*/ 	.word	0xffffffff


	//   ....[1]....
        /*004c*/ 	.word	0xffffffff


	//   ....[2]....
        /*0050*/ 	.word	0xffffffff


	//   ....[3]....
        /*0054*/ 	.word	0xffffffff


	//   ....[4]....
        /*0058*/ 	.word	0xffffffff


	//   ....[5]....
        /*005c*/ 	.word	0xffffffff


	//   ....[6]....
        /*0060*/ 	.word	0xffffffff


	//   ....[7]....
        /*0064*/ 	.word	0xffffffff


	//   ....[8]....
        /*0068*/ 	.word	0xffffffff


	//   ....[9]....
        /*006c*/ 	.word	0xffffffff


	//----- nvinfo : EIATTR_COOP_GROUP_INSTR_OFFSETS
	.align		4
.L_1085:
        /*0070*/ 	.byte	0x04, 0x28
        /*0072*/ 	.short	(.L_1087 - .L_1086)


	//   ....[0]....
.L_1086:
        /*0074*/ 	.word	0x000014d0


	//   ....[1]....
        /*0078*/ 	.word	0x000014e0


	//   ....[2]....
        /*007c*/ 	.word	0x00001510


	//   ....[3]....
        /*0080*/ 	.word	0x00001530


	//   ....[4]....
        /*0084*/ 	.word	0x00001560


	//   ....[5]....
        /*0088*/ 	.word	0x00001580


	//   ....[6]....
        /*008c*/ 	.word	0x000015b0


	//   ....[7]....
        /*0090*/ 	.word	0x000015d0


	//   ....[8]....
        /*0094*/ 	.word	0x00001600


	//   ....[9]....
        /*0098*/ 	.word	0x00001630


	//----- nvinfo : EIATTR_EXIT_INSTR_OFFSETS
	.align		4
.L_1087:
        /*009c*/ 	.byte	0x04, 0x1c
        /*009e*/ 	.short	(.L_1089 - .L_1088)


	//   ....[0]....
.L_1088:
        /*00a0*/ 	.word	0x000043b0


	//   ....[1]....
        /*00a4*/ 	.word	0x000044f0


	//   ....[2]....
        /*00a8*/ 	.word	0x00004770


	//----- nvinfo : EIATTR_MAX_THREADS
	.align		4
.L_1089:
        /*00ac*/ 	.byte	0x04, 0x05
        /*00ae*/ 	.short	(.L_1091 - .L_1090)
.L_1090:
        /*00b0*/ 	.word	0x000001e0
        /*00b4*/ 	.word	0x00000001
        /*00b8*/ 	.word	0x00000001


	//----- nvinfo : EIATTR_CRS_STACK_SIZE
	.align		4
.L_1091:
        /*00bc*/ 	.byte	0x04, 0x1e
        /*00be*/ 	.short	(.L_1093 - .L_1092)
.L_1092:
        /*00c0*/ 	.word	0x00000000
.L_1093:


//--------------------- .nv.info._Z35group_norm_nhwc_bwd_one_pass_kernelI11Fp32IOFp16WLi256ELi30ELi480EEv26Group_norm_nhwc_bwd_params --------------------------
	.section	.nv.info._Z35group_norm_nhwc_bwd_one_pass_kernelI11Fp32IOFp16WLi256ELi30ELi480EEv26Group_norm_nhwc_bwd_params,"",@"SHT_CUDA_INFO"
	.sectionflags	@""
	.align	4


	//----- nvinfo : EIATTR_CUDA_API_VERSION
	.align		4
        /*0000*/ 	.byte	0x04, 0x37
        /*0002*/ 	.short	(.L_1095 - .L_1094)
.L_1094:
        /*0004*/ 	.word	0x00000082


	//----- nvinfo : EIATTR_SW2861232_WAR
	.align		4
.L_1095:
        /*0008*/ 	.byte	0x01, 0x35
	.zero		2


	//----- nvinfo : EIATTR_PARAM_CBANK
	.align		4
        /*000c*/ 	.byte	0x04, 0x0a
        /*000e*/ 	.short	(.L_1097 - .L_1096)
	.align		4
.L_1096:
        /*0010*/ 	.word	index@(.nv.constant0._Z35group_norm_nhwc_bwd_one_pass_kernelI11Fp32IOFp16WLi256ELi30ELi480EEv26Group_norm_nhwc_bwd_params)
        /*0014*/ 	.short	0x0160
        /*0016*/ 	.short	0x00b8


	//----- nvinfo : EIATTR_CBANK_PARAM_SIZE
	.align		4
.L_1097:
        /*0018*/ 	.byte	0x03, 0x19
        /*001a*/ 	.short	0x00b8


	//----- nvinfo : EIATTR_KPARAM_INFO
	.align		4
        /*001c*/ 	.byte	0x04, 0x17
        /*001e*/ 	.short	(.L_1099 - .L_1098)
.L_1098:
        /*0020*/ 	.word	0x00000000
        /*0024*/ 	.short	0x0000
        /*0026*/ 	.short	0x0000
        /*0028*/ 	.byte	0x00, 0xf0, 0xe1, 0x02


	//----- nvinfo : EIATTR_MAXREG_COUNT
	.align		4
.L_1099:
        /*002c*/ 	.byte	0x03, 0x1b
        /*002e*/ 	.short	0x0080


	//----- nvinfo : EIATTR_NUM_BARRIERS
	.align		4
        /*0030*/ 	.byte	0x02, 0x4c
        /*0032*/ 	.byte	0x01
	.zero		1


	//----- nvinfo : EIATTR_MERCURY_ISA_VERSION
	.align		4
        /*0034*/ 	.byte	0x03, 0x5f
        /*0036*/ 	.short	0x0000


	//----- nvinfo : EIATTR_INT_WARP_WIDE_INSTR_OFFSETS
	.align		4
        /*0038*/ 	.byte	0x04, 0x31
        /*003a*/ 	.short	(.L_1101 - .L_1100)


	//   ....[0]....
.L_1100:
        /*003c*/ 	.word	0x00003340


	//   ....[1]....
        /*0040*/ 	.word	0x000059a0


	//----- nvinfo : EIATTR_COOP_GROUP_MASK_REGIDS
	.align		4
.L_1101:
        /*0044*/ 	.byte	0x04, 0x29
        /*0046*/ 	.short	(.L_1103 - .L_1102)


	//   ....[0]....
.L_1102:
        /*0048*/ 	.word	0xffffffff


	//   ....[1]....
        /*004c*/ 	.word	0xffffffff


	//   ....[2]....
        /*0050*/ 	.word	0xffffffff


	//   ....[3]....
        /*0054*/ 	.word	0xffffffff


	//   ....[4]....
        /*0058*/ 	.word	0xffffffff


	//   ....[5]....
        /*005c*/ 	.word	0xffffffff


	//   ....[6]....
        /*0060*/ 	.word	0xffffffff


	//   ....[7]....
        /*0064*/ 	.word	0xffffffff


	//   ....[8]....
        /*0068*/ 	.word	0xffffffff


	//   ....[9]....
        /*006c*/ 	.word	0xffffffff


	//----- nvinfo : EIATTR_COOP_GROUP_INSTR_OFFSETS
	.align		4
.L_1103:
        /*0070*/ 	.byte	0x04, 0x28
        /*0072*/ 	.short	(.L_1105 - .L_1104)


	//   ....[0]....
.L_1104:
        /*0074*/ 	.word	0x00002110


	//   ....[1]....
        /*0078*/ 	.word	0x00002140


	//   ....[2]....
        /*007c*/ 	.word	0x00002230


	//   ....[3]....
        /*0080*/ 	.word	0x00002260


	//   ....[4]....
        /*0084*/ 	.word	0x00002340


	//   ....[5]....
        /*0088*/ 	.word	0x00002370


	//   ....[6]....
        /*008c*/ 	.word	0x000023b0


	//   ....[7]....
        /*0090*/ 	.word	0x000023d0


	//   ....[8]....
        /*0094*/ 	.word	0x00002400


	//   ....[9]....
        /*0098*/ 	.word	0x00002420


	//----- nvinfo : EIATTR_EXIT_INSTR_OFFSETS
	.align		4
.L_1105:
        /*009c*/ 	.byte	0x04, 0x1c
        /*009e*/ 	.short	(.L_1107 - .L_1106)


	//   ....[0]....
.L_1106:
        /*00a0*/ 	.word	0x00005a70


	//   ....[1]....
        /*00a4*/ 	.word	0x00005bb0


	//   ....[2]....
        /*00a8*/ 	.word	0x00005e30


	//----- nvinfo : EIATTR_MAX_THREADS
	.align		4
.L_1107:
        /*00ac*/ 	.byte	0x04, 0x05
        /*00ae*/ 	.short	(.L_1109 - .L_1108)
.L_1108:
        /*00b0*/ 	.word	0x000001e0
        /*00b4*/ 	.word	0x00000001
        /*00b8*/ 	.word	0x00000001


	//----- nvinfo : EIATTR_CRS_STACK_SIZE
	.align		4
.L_1109:
        /*00bc*/ 	.byte	0x04, 0x1e
        /*00be*/ 	.short	(.L_1111 - .L_1110)
.L_1110:
        /*00c0*/ 	.word	0x00000000
.L_1111:


//--------------------- .nv.info._Z35group_norm_nhwc_bwd_one_pass_kernelI11Fp32IOFp16WLi512ELi30ELi480EEv26Group_norm_nhwc_bwd_params --------------------------
	.section	.nv.info._Z35group_norm_nhwc_bwd_one_pass_kernelI11Fp32IOFp16WLi512ELi30ELi480EEv26Group_norm_nhwc_bwd_params,"",@"SHT_CUDA_INFO"
	.sectionflags	@""
	.align	4


	//----- nvinfo : EIATTR_CUDA_API_VERSION
	.align		4
        /*0000*/ 	.byte	0x04, 0x37
        /*0002*/ 	.short	(.L_1113 - .L_1112)
.L_1112:
        /*0004*/ 	.word	0x00000082


	//----- nvinfo : EIATTR_SW2861232_WAR
	.align		4
.L_1113:
        /*0008*/ 	.byte	0x01, 0x35
	.zero		2


	//----- nvinfo : EIATTR_PARAM_CBANK
	.align		4
        /*000c*/ 	.byte	0x04, 0x0a
        /*000e*/ 	.short	(.L_1115 - .L_1114)
	.align		4
.L_1114:
        /*0010*/ 	.word	index@(.nv.constant0._Z35group_norm_nhwc_bwd_one_pass_kernelI11Fp32IOFp16WLi512ELi30ELi480EEv26Group_norm_nhwc_bwd_params)
        /*0014*/ 	.short	0x0160
        /*0016*/ 	.short	0x00b8


	//----- nvinfo : EIATTR_CBANK_PARAM_SIZE
	.align		4
.L_1115:
        /*0018*/ 	.byte	0x03, 0x19
        /*001a*/ 	.short	0x00b8


	//----- nvinfo : EIATTR_KPARAM_INFO
	.align		4
        /*001c*/ 	.byte	0x04, 0x17
        /*001e*/ 	.short	(.L_1117 - .L_1116)
.L_1116:
        /*0020*/ 	.word	0x00000000
        /*0024*/ 	.short	0x0000
        /*0026*/ 	.short	0x0000
        /*0028*/ 	.byte	0x00, 0xf0, 0xe1, 0x02


	//----- nvinfo : EIATTR_MAXREG_COUNT
	.align		4
.L_1117:
        /*002c*/ 	.byte	0x03, 0x1b
        /*002e*/ 	.short	0x0080


	//----- nvinfo : EIATTR_NUM_BARRIERS
	.align		4
        /*0030*/ 	.byte	0x02, 0x4c
        /*0032*/ 	.byte	0x01
	.zero		1


	//----- nvinfo : EIATTR_MERCURY_ISA_VERSION
	.align		4
        /*0034*/ 	.byte	0x03, 0x5f
        /*0036*/ 	.short	0x0000


	//----- nvinfo : EIATTR_INT_WARP_WIDE_INSTR_OFFSETS
	.align		4
        /*0038*/ 	.byte	0x04, 0x31
        /*003a*/ 	.short	(.L_1119 - .L_1118)


	//   ....[0]....
.L_1118:
        /*003c*/ 	.word	0x00005310


	//   ....[1]....
        /*0040*/ 	.word	0x00008d40


	//----- nvinfo : EIATTR_COOP_GROUP_MASK_REGIDS
	.align		4
.L_1119:
        /*0044*/ 	.byte	0x04, 0x29
        /*0046*/ 	.short	(.L_1121 - .L_1120)


	//   ....[0]....
.L_1120:
        /*0048*/ 	.word	0xffffffff


	//   ....[1]....
        /*004c*/ 	.word	0xffffffff


	//   ....[2]....
        /*0050*/ 	.word	0xffffffff


	//   ....[3]....
        /*0054*/ 	.word	0xffffffff


	//   ....[4]....
        /*0058*/ 	.word	0xffffffff


	//   ....[5]....
        /*005c*/ 	.word	0xffffffff


	//   ....[6]....
        /*0060*/ 	.word	0xffffffff


	//   ....[7]....
        /*0064*/ 	.word	0xffffffff


	//   ....[8]....
        /*0068*/ 	.word	0xffffffff


	//   ....[9]....
        /*006c*/ 	.word	0xffffffff


	//----- nvinfo : EIATTR_COOP_GROUP_INSTR_OFFSETS
	.align		4
.L_1121:
        /*0070*/ 	.byte	0x04, 0x28
        /*0072*/ 	.short	(.L_1123 - .L_1122)


	//   ....[0]....
.L_1122:
        /*0074*/ 	.word	0x00004200


	//   ....[1]....
        /*0078*/ 	.word	0x00004210


	//   ....[2]....
        /*007c*/ 	.word	0x00004240


	//   ....[3]....
        /*0080*/ 	.word	0x00004260


	//   ....[4]....
        /*0084*/ 	.word	0x00004290


	//   ....[5]....
        /*0088*/ 	.word	0x000042b0


	//   ....[6]....
        /*008c*/ 	.word	0x000042e0


	//   ....[7]....
        /*0090*/ 	.word	0x00004300


	//   ....[8]....
        /*0094*/ 	.word	0x00004330


	//   ....[9]....
        /*0098*/ 	.word	0x00004350


	//----- nvinfo : EIATTR_EXIT_INSTR_OFFSETS
	.align		4
.L_1123:
        /*009c*/ 	.byte	0x04, 0x1c
        /*009e*/ 	.short	(.L_1125 - .L_1124)


	//   ....[0]....
.L_1124:
        /*00a0*/ 	.word	0x00008e10


	//   ....[1]....
        /*00a4*/ 	.word	0x00008f50


	//   ....[2]....
        /*00a8*/ 	.word	0x000091d0


	//----- nvinfo : EIATTR_MAX_THREADS
	.align		4
.L_1125:
        /*00ac*/ 	.byte	0x04, 0x05
        /*00ae*/ 	.short	(.L_1127 - .L_1126)
.L_1126:
        /*00b0*/ 	.word	0x000001e0
        /*00b4*/ 	.word	0x00000001
        /*00b8*/ 	.word	0x00000001


	//----- nvinfo : EIATTR_CRS_STACK_SIZE
	.align		4
.L_1127:
        /*00bc*/ 	.byte	0x04, 0x1e
        /*00be*/ 	.short	(.L_1129 - .L_1128)
.L_1128:
        /*00c0*/ 	.word	0x00000000
.L_1129:


//--------------------- .nv.info._Z35group_norm_nhwc_fwd_one_pass_kernelI11Bf16IOFp32WLi64ELi30ELi480EEv26Group_norm_nhwc_fwd_params --------------------------
	.section	.nv.info._Z35group_norm_nhwc_fwd_one_pass_kernelI11Bf16IOFp32WLi64ELi30ELi480EEv26Group_norm_nhwc_fwd_params,"",@"SHT_CUDA_INFO"
	.sectionflags	@""
	.align	4


	//----- nvinfo : EIATTR_CUDA_API_VERSION
	.align		4
        /*0000*/ 	.byte	0x04, 0x37
        /*0002*/ 	.short	(.L_1131 - .L_1130)
.L_1130:
        /*0004*/ 	.word	0x00000082


	//----- nvinfo : EIATTR_SW2861232_WAR
	.align		4
.L_1131:
        /*0008*/ 	.byte	0x01, 0x35
	.zero		2


	//----- nvinfo : EIATTR_PARAM_CBANK
	.align		4
        /*000c*/ 	.byte	0x04, 0x0a
        /*000e*/ 	.short	(.L_1133 - .L_1132)
	.align		4
.L_1132:
        /*0010*/ 	.word	index@(.nv.constant0._Z35group_norm_nhwc_fwd_one_pass_kernelI11Bf16IOFp32WLi64ELi30ELi480EEv26Group_norm_nhwc_fwd_params)
        /*0014*/ 	.short	0x0160
        /*0016*/ 	.short	0x00a0


	//----- nvinfo : EIATTR_CBANK_PARAM_SIZE
	.align		4
.L_1133:
        /*0018*/ 	.byte	0x03, 0x19
        /*001a*/ 	.short	0x00a0


	//----- nvinfo : EIATTR_KPARAM_INFO
	.align		4
        /*001c*/ 	.byte	0x04, 0x17
        /*001e*/ 	.short	(.L_1135 - .L_1134)
.L_1134:
        /*0020*/ 	.word	0x00000000
        /*0024*/ 	.short	0x0000
        /*0026*/ 	.short	0x0000
        /*0028*/ 	.byte	0x00, 0xf0, 0x81, 0x02


	//----- nvinfo : EIATTR_MAXREG_COUNT
	.align		4
.L_1135:
        /*002c*/ 	.byte	0x03, 0x1b
        /*002e*/ 	.short	0x0080


	//----- nvinfo : EIATTR_NUM_BARRIERS
	.align		4
        /*0030*/ 	.byte	0x02, 0x4c
        /*0032*/ 	.byte	0x01
	.zero		1


	//----- nvinfo : EIATTR_MERCURY_ISA_VERSION
	.align		4
        /*0034*/ 	.byte	0x03, 0x5f
        /*0036*/ 	.short	0x0000


	//----- nvinfo : EIATTR_COOP_GROUP_MASK_REGIDS
	.align		4
        /*0038*/ 	.byte	0x04, 0x29
        /*003a*/ 	.short	(.L_1137 - .L_1136)


	//   ....[0]....
.L_1136:
        /*003c*/ 	.word	0xffffffff


	//   ....[1]....
        /*0040*/ 	.word	0xffffffff


	//   ....[2]....
        /*0044*/ 	.word	0xffffffff


	//   ....[3]....
        /*0048*/ 	.word	0xffffffff


	//   ....[4]....
        /*004c*/ 	.word	0xffffffff


	//   ....[5]....
        /*0050*/ 	.word	0xffffffff


	//   ....[6]....
        /*0054*/ 	.word	0xffffffff


	//   ....[7]....
        /*0058*/ 	.word	0xffffffff


	//   ....[8]....
        /*005c*/ 	.word	0xffffffff


	//   ....[9]....
        /*0060*/ 	.word	0xffffffff


	//----- nvinfo : EIATTR_COOP_GROUP_INSTR_OFFSETS
	.align		4
.L_1137:
        /*0064*/ 	.byte	0x04, 0x28
        /*0066*/ 	.short	(.L_1139 - .L_1138)


	//   ....[0]....
.L_1138:
        /*0068*/ 	.word	0x00000640


	//   ....[1]....
        /*006c*/ 	.word	0x00000650


	//   ....[2]....
        /*0070*/ 	.word	0x00000680


	//   ....[3]....
        /*0074*/ 	.word	0x00000690


	//   ....[4]....
        /*0078*/ 	.word	0x000006d0


	//   ....[5]....
        /*007c*/ 	.word	0x000006e0


	//   ....[6]....
        /*0080*/ 	.word	0x00000720


	//   ....[7]....
        /*0084*/ 	.word	0x00000730


	//   ....[8]....
        /*0088*/ 	.word	0x00000770


	//   ....[9]....
        /*008c*/ 	.word	0x00000780


	//----- nvinfo : EIATTR_EXIT_INSTR_OFFSETS
	.align		4
.L_1139:
        /*0090*/ 	.byte	0x04, 0x1c
        /*0092*/ 	.short	(.L_1141 - .L_1140)


	//   ....[0]....
.L_1140:
        /*0094*/ 	.word	0x00000060


	//   ....[1]....
        /*0098*/ 	.word	0x000019d0


	//----- nvinfo : EIATTR_MAX_THREADS
	.align		4
.L_1141:
        /*009c*/ 	.byte	0x04, 0x05
        /*009e*/ 	.short	(.L_1143 - .L_1142)
.L_1142:
        /*00a0*/ 	.word	0x000001e0
        /*00a4*/ 	.word	0x00000001
        /*00a8*/ 	.word	0x00000001


	//----- nvinfo : EIATTR_CRS_STACK_SIZE
	.align		4
.L_1143:
        /*00ac*/ 	.byte	0x04, 0x1e
        /*00ae*/ 	.short	(.L_1145 - .L_1144)
.L_1144:
        /*00b0*/ 	.word	0x00000000
.L_1145:


//--------------------- .nv.info._Z35group_norm_nhwc_fwd_one_pass_kernelI11Bf16IOFp32WLi128ELi30ELi480EEv26Group_norm_nhwc_fwd_params --------------------------
	.section	.nv.info._Z35group_norm_nhwc_fwd_one_pass_kernelI11Bf16IOFp32WLi128ELi30ELi480EEv26Group_norm_nhwc_fwd_params,"",@"SHT_CUDA_INFO"
	.sectionflags	@""
	.align	4


	//----- nvinfo : EIATTR_CUDA_API_VERSION
	.align		4
        /*0000*/ 	.byte	0x04, 0x37
        /*0002*/ 	.short	(.L_1147 - .L_1146)
.L_1146:
        /*0004*/ 	.word	0x00000082


	//----- nvinfo : EIATTR_SW2861232_WAR
	.align		4
.L_1147:
        /*0008*/ 	.byte	0x01, 0x35
	.zero		2


	//----- nvinfo : EIATTR_PARAM_CBANK
	.align		4
        /*000c*/ 	.byte	0x04, 0x0a
        /*000e*/ 	.short	(.L_1149 - .L_1148)
	.align		4
.L_1148:
        /*0010*/ 	.word	index@(.nv.constant0._Z35group_norm_nhwc_fwd_one_pass_kernelI11Bf16IOFp32WLi128ELi30ELi480EEv26Group_norm_nhwc_fwd_params)
        /*0014*/ 	.short	0x0160
        /*0016*/ 	.short	0x00a0


	//----- nvinfo : EIATTR_CBANK_PARAM_SIZE
	.align		4
.L_1149:
        /*0018*/ 	.byte	0x03, 0x19
        /*001a*/ 	.short	0x00a0


	//----- nvinfo : EIATTR_KPARAM_INFO
	.align		4
        /*001c*/ 	.byte	0x04, 0x17
        /*001e*/ 	.short	(.L_1151 - .L_1150)
.L_1150:
        /*0020*/ 	.word	0x00000000
        /*0024*/ 	.short	0x0000
        /*0026*/ 	.short	0x0000
        /*0028*/ 	.byte	0x00, 0xf0, 0x81, 0x02


	//----- nvinfo : EIATTR_MAXREG_COUNT
	.align		4
.L_1151:
        /*002c*/ 	.byte	0x03, 0x1b
        /*002e*/ 	.short	0x0080


	//----- nvinfo : EIATTR_NUM_BARRIERS
	.align		4
        /*0030*/ 	.byte	0x02, 0x4c
        /*0032*/ 	.byte	0x01
	.zero		1


	//----- nvinfo : EIATTR_MERCURY_ISA_VERSION
	.align		4
        /*0034*/ 	.byte	0x03, 0x5f
        /*0036*/ 	.short	0x0000


	//----- nvinfo : EIATTR_COOP_GROUP_MASK_REGIDS
	.align		4
        /*0038*/ 	.byte	0x04, 0x29
        /*003a*/ 	.short	(.L_1153 - .L_1152)


	//   ....[0]....
.L_1152:
        /*003c*/ 	.word	0xffffffff


	//   ....[1]....
        /*0040*/ 	.word	0xffffffff


	//   ....[2]....
        /*0044*/ 	.word	0xffffffff


	//   ....[3]....
        /*0048*/ 	.word	0xffffffff


	//   ....[4]....
        /*004c*/ 	.word	0xffffffff


	//   ....[5]....
        /*0050*/ 	.word	0xffffffff


	//   ....[6]....
        /*0054*/ 	.word	0xffffffff


	//   ....[7]....
        /*0058*/ 	.word	0xffffffff


	//   ....[8]....
        /*005c*/ 	.word	0xffffffff


	//   ....[9]....
        /*0060*/ 	.word	0xffffffff


	//----- nvinfo : EIATTR_COOP_GROUP_INSTR_OFFSETS
	.align		4
.L_1153:
        /*0064*/ 	.byte	0x04, 0x28
        /*0066*/ 	.short	(.L_1155 - .L_1154)


	//   ....[0]....
.L_1154:
        /*0068*/ 	.word	0x00000910


	//   ....[1]....
        /*006c*/ 	.word	0x00000920


	//   ....[2]....
        /*0070*/ 	.word	0x00000950


	//   ....[3]....
        /*0074*/ 	.word	0x00000960


	//   ....[4]....
        /*0078*/ 	.word	0x000009a0


	//   ....[5]....
        /*007c*/ 	.word	0x000009b0


	//   ....[6]....
        /*0080*/ 	.word	0x000009f0


	//   ....[7]....
        /*0084*/ 	.word	0x00000a00


	//   ....[8]....
        /*0088*/ 	.word	0x00000a40


	//   ....[9]....
        /*008c*/ 	.word	0x00000a50


	//----- nvinfo : EIATTR_EXIT_INSTR_OFFSETS
	.align		4
.L_1155:
        /*0090*/ 	.byte	0x04, 0x1c
        /*0092*/ 	.short	(.L_1157 - .L_1156)


	//   ....[0]....
.L_1156:
        /*0094*/ 	.word	0x00000060


	//   ....[1]....
        /*0098*/ 	.word	0x000020e0


	//----- nvinfo : EIATTR_MAX_THREADS
	.align		4
.L_1157:
        /*009c*/ 	.byte	0x04, 0x05
        /*009e*/ 	.short	(.L_1159 - .L_1158)
.L_1158:
        /*00a0*/ 	.word	0x000001e0
        /*00a4*/ 	.word	0x00000001
        /*00a8*/ 	.word	0x00000001


	//----- nvinfo : EIATTR_CRS_STACK_SIZE
	.align		4
.L_1159:
        /*00ac*/ 	.byte	0x04, 0x1e
        /*00ae*/ 	.short	(.L_1161 - .L_1160)
.L_1160:
        /*00b0*/ 	.word	0x00000000
.L_1161:


//--------------------- .nv.info._Z35group_norm_nhwc_fwd_one_pass_kernelI11Bf16IOFp32WLi256ELi30ELi480EEv26Group_norm_nhwc_fwd_params --------------------------
	.section	.nv.info._Z35group_norm_nhwc_fwd_one_pass_kernelI11Bf16IOFp32WLi256ELi30ELi480EEv26Group_norm_nhwc_fwd_params,"",@"SHT_CUDA_INFO"
	.sectionflags	@""
	.align	4


	//----- nvinfo : EIATTR_CUDA_API_VERSION
	.align		4
        /*0000*/ 	.byte	0x04, 0x37
        /*0002*/ 	.short	(.L_1163 - .L_1162)
.L_1162:
        /*0004*/ 	.word	0x00000082


	//----- nvinfo : EIATTR_SW2861232_WAR
	.align		4
.L_1163:
        /*0008*/ 	.byte	0x01, 0x35
	.zero		2


	//----- nvinfo : EIATTR_PARAM_CBANK
	.align		4
        /*000c*/ 	.byte	0x04, 0x0a
        /*000e*/ 	.short	(.L_1165 - .L_1164)
	.align		4
.L_1164:
        /*0010*/ 	.word	index@(.nv.constant0._Z35group_norm_nhwc_fwd_one_pass_kernelI11Bf16IOFp32WLi256ELi30ELi480EEv26Group_norm_nhwc_fwd_params)
        /*0014*/ 	.short	0x0160
        /*0016*/ 	.short	0x00a0


	//----- nvinfo : EIATTR_CBANK_PARAM_SIZE
	.align		4
.L_1165:
        /*0018*/ 	.byte	0x03, 0x19
        /*001a*/ 	.short	0x00a0


	//----- nvinfo : EIATTR_KPARAM_INFO
	.align		4
        /*001c*/ 	.byte	0x04, 0x17
        /*001e*/ 	.short	(.L_1167 - .L_1166)
.L_1166:
        /*0020*/ 	.word	0x00000000
        /*0024*/ 	.short	0x0000
        /*0026*/ 	.short	0x0000
        /*0028*/ 	.byte	0x00, 0xf0, 0x81, 0x02


	//----- nvinfo : EIATTR_MAXREG_COUNT
	.align		4
.L_1167:
        /*002c*/ 	.byte	0x03, 0x1b
        /*002e*/ 	.short	0x0080


	//----- nvinfo : EIATTR_NUM_BARRIERS
	.align		4
        /*0030*/ 	.byte	0x02, 0x4c
        /*0032*/ 	.byte	0x01
	.zero		1


	//----- nvinfo : EIATTR_MERCURY_ISA_VERSION
	.align		4
        /*0034*/ 	.byte	0x03, 0x5f
        /*0036*/ 	.short	0x0000


	//----- nvinfo : EIATTR_COOP_GROUP_MASK_REGIDS
	.align		4
        /*0038*/ 	.byte	0x04, 0x29
        /*003a*/ 	.short	(.L_1169 - .L_1168)


	//   ....[0]....
.L_1168:
        /*003c*/ 	.word	0xffffffff


	//   ....[1]....
        /*0040*/ 	.word	0xffffffff


	//   ....[2]....
        /*0044*/ 	.word	0xffffffff


	//   ....[3]....
        /*0048*/ 	.word	0xffffffff


	//   ....[4]....
        /*004c*/ 	.word	0xffffffff


	//   ....[5]....
        /*0050*/ 	.word	0xffffffff


	//   ....[6]....
        /*0054*/ 	.word	0xffffffff


	//   ....[7]....
        /*0058*/ 	.word	0xffffffff


	//   ....[8]....
        /*005c*/ 	.word	0xffffffff


	//   ....[9]....
        /*0060*/ 	.word	0xffffffff


	//----- nvinfo : EIATTR_COOP_GROUP_INSTR_OFFSETS
	.align		4
.L_1169:
        /*0064*/ 	.byte	0x04, 0x28
        /*0066*/ 	.short	(.L_1171 - .L_1170)


	//   ....[0]....
.L_1170:
        /*0068*/ 	.word	0x00000e90


	//   ....[1]....
        /*006c*/ 	.word	0x00000ea0


	//   ....[2]....
        /*0070*/ 	.word	0x00000ed0


	//   ....[3]....
        /*0074*/ 	.word	0x00000ee0


	//   ....[4]....
        /*0078*/ 	.word	0x00000f20


	//   ....[5]....
        /*007c*/ 	.word	0x00000f30


	//   ....[6]....
        /*0080*/ 	.word	0x00000f70


	//   ....[7]....
        /*0084*/ 	.word	0x00000f80


	//   ....[8]....
        /*0088*/ 	.word	0x00000fc0


	//   ....[9]....
        /*008c*/ 	.word	0x00000fd0


	//----- nvinfo : EIATTR_EXIT_INSTR_OFFSETS
	.align		4
.L_1171:
        /*0090*/ 	.byte	0x04, 0x1c
        /*0092*/ 	.short	(.L_1173 - .L_1172)


	//   ....[0]....
.L_1172:
        /*0094*/ 	.word	0x00000060


	//   ....[1]....
        /*0098*/ 	.word	0x000037d0


	//----- nvinfo : EIATTR_MAX_THREADS
	.align		4
.L_1173:
        /*009c*/ 	.byte	0x04, 0x05
        /*009e*/ 	.short	(.L_1175 - .L_1174)
.L_1174:
        /*00a0*/ 	.word	0x000001e0
        /*00a4*/ 	.word	0x00000001
        /*00a8*/ 	.word	0x00000001


	//----- nvinfo : EIATTR_CRS_STACK_SIZE
	.align		4
.L_1175:
        /*00ac*/ 	.byte	0x04, 0x1e
        /*00ae*/ 	.short	(.L_1177 - .L_1176)
.L_1176:
        /*00b0*/ 	.word	0x00000000
.L_1177:


//--------------------- .nv.info._Z35group_norm_nhwc_fwd_one_pass_kernelI11Bf16IOFp32WLi512ELi30ELi480EEv26Group_norm_nhwc_fwd_params --------------------------
	.section	.nv.info._Z35group_norm_nhwc_fwd_one_pass_kernelI11Bf16IOFp32WLi512ELi30ELi480EEv26Group_norm_nhwc_fwd_params,"",@"SHT_CUDA_INFO"
	.sectionflags	@""
	.align	4


	//----- nvinfo : EIATTR_CUDA_API_VERSION
	.align		4
        /*0000*/ 	.byte	0x04, 0x37
        /*0002*/ 	.short	(.L_1179 - .L_1178)
.L_1178:
        /*0004*/ 	.word	0x00000082


	//----- nvinfo : EIATTR_SW2861232_WAR
	.align		4
.L_1179:
        /*0008*/ 	.byte	0x01, 0x35
	.zero		2


	//----- nvinfo : EIATTR_PARAM_CBANK
	.align		4
        /*000c*/ 	.byte	0x04, 0x0a
        /*000e*/ 	.short	(.L_1181 - .L_1180)
	.align		4
.L_1180:
        /*0010*/ 	.word	index@(.nv.constant0._Z35group_norm_nhwc_fwd_one_pass_kernelI11Bf16IOFp32WLi512ELi30ELi480EEv26Group_norm_nhwc_fwd_params)
        /*0014*/ 	.short	0x0160
        /*0016*/ 	.short	0x00a0


	//----- nvinfo : EIATTR_CBANK_PARAM_SIZE
	.align		4
.L_1181:
        /*0018*/ 	.byte	0x03, 0x19
        /*001a*/ 	.short	0x00a0


	//----- nvinfo : EIATTR_KPARAM_INFO
	.align		4
        /*001c*/ 	.byte	0x04, 0x17
        /*001e*/ 	.short	(.L_1183 - .L_1182)
.L_1182:
        /*0020*/ 	.word	0x00000000
        /*0024*/ 	.short	0x0000
        /*0026*/ 	.short	0x0000
        /*0028*/ 	.byte	0x00, 0xf0, 0x81, 0x02


	//----- nvinfo : EIATTR_MAXREG_COUNT
	.align		4
.L_1183:
        /*002c*/ 	.byte	0x03, 0x1b
        /*002e*/ 	.short	0x0080


	//----- nvinfo : EIATTR_NUM_BARRIERS
	.align		4
        /*0030*/ 	.byte	0x02, 0x4c
        /*0032*/ 	.byte	0x01
	.zero		1


	//----- nvinfo : EIATTR_MERCURY_ISA_VERSION
	.align		4
        /*0034*/ 	.byte	0x03, 0x5f
        /*0036*/ 	.short	0x0000


	//----- nvinfo : EIATTR_COOP_GROUP_MASK_REGIDS
	.align		4
        /*0038*/ 	.byte	0x04, 0x29
        /*003a*/ 	.short	(.L_1185 - .L_1184)


	//   ....[0]....
.L_1184:
        /*003c*/ 	.word	0xffffffff


	//   ....[1]....
        /*0040*/ 	.word	0xffffffff


	//   ....[2]....
        /*0044*/ 	.word	0xffffffff


	//   ....[3]....
        /*0048*/ 	.word	0xffffffff


	//   ....[4]....
        /*004c*/ 	.word	0xffffffff


	//   ....[5]....
        /*0050*/ 	.word	0xffffffff


	//   ....[6]....
        /*0054*/ 	.word	0xffffffff


	//   ....[7]....
        /*0058*/ 	.word	0xffffffff


	//   ....[8]....
        /*005c*/ 	.word	0xffffffff


	//   ....[9]....
        /*0060*/ 	.word	0xffffffff


	//----- nvinfo : EIATTR_COOP_GROUP_INSTR_OFFSETS
	.align		4
.L_1185:
        /*0064*/ 	.byte	0x04, 0x28
        /*0066*/ 	.short	(.L_1187 - .L_1186)


	//   ....[0]....
.L_1186:
        /*0068*/ 	.word	0x00001950


	//   ....[1]....
        /*006c*/ 	.word	0x00001960


	//   ....[2]....
        /*0070*/ 	.word	0x00001990


	//   ....[3]....
        /*0074*/ 	.word	0x000019a0


	//   ....[4]....
        /*0078*/ 	.word	0x000019e0


	//   ....[5]....
        /*007c*/ 	.word	0x000019f0


	//   ....[6]....
        /*0080*/ 	.word	0x00001a30


	//   ....[7]....
        /*0084*/ 	.word	0x00001a40


	//   ....[8]....
        /*0088*/ 	.word	0x00001a80


	//   ....[9]....
        /*008c*/ 	.word	0x00001a90


	//----- nvinfo : EIATTR_EXIT_INSTR_OFFSETS
	.align		4
.L_1187:
        /*0090*/ 	.byte	0x04, 0x1c
        /*0092*/ 	.short	(.L_1189 - .L_1188)


	//   ....[0]....
.L_1188:
        /*0094*/ 	.word	0x00000060


	//   ....[1]....
        /*0098*/ 	.word	0x00004b50


	//----- nvinfo : EIATTR_MAX_THREADS
	.align		4
.L_1189:
        /*009c*/ 	.byte	0x04, 0x05
        /*009e*/ 	.short	(.L_1191 - .L_1190)
.L_1190:
        /*00a0*/ 	.word	0x000001e0
        /*00a4*/ 	.word	0x00000001
        /*00a8*/ 	.word	0x00000001


	//----- nvinfo : EIATTR_CRS_STACK_SIZE
	.align		4
.L_1191:
        /*00ac*/ 	.byte	0x04, 0x1e
        /*00ae*/ 	.short	(.L_1193 - .L_1192)
.L_1192:
        /*00b0*/ 	.word	0x00000000
.L_1193:


//--------------------- .nv.info._Z35group_norm_nhwc_fwd_one_pass_kernelI11Bf16IOBf16WLi64ELi30ELi480EEv26Group_norm_nhwc_fwd_params --------------------------
	.section	.nv.info._Z35group_norm_nhwc_fwd_one_pass_kernelI11Bf16IOBf16WLi64ELi30ELi480EEv26Group_norm_nhwc_fwd_params,"",@"SHT_CUDA_INFO"
	.sectionflags	@""
	.align	4


	//----- nvinfo : EIATTR_CUDA_API_VERSION
	.align		4
        /*0000*/ 	.byte	0x04, 0x37
        /*0002*/ 	.short	(.L_1195 - .L_1194)
.L_1194:
        /*0004*/ 	.word	0x00000082


	//----- nvinfo : EIATTR_SW2861232_WAR
	.align		4
.L_1195:
        /*0008*/ 	.byte	0x01, 0x35
	.zero		2


	//----- nvinfo : EIATTR_PARAM_CBANK
	.align		4
        /*000c*/ 	.byte	0x04, 0x0a
        /*000e*/ 	.short	(.L_1197 - .L_1196)
	.align		4
.L_1196:
        /*0010*/ 	.word	index@(.nv.constant0._Z35group_norm_nhwc_fwd_one_pass_kernelI11Bf16IOBf16WLi64ELi30ELi480EEv26Group_norm_nhwc_fwd_params)
        /*0014*/ 	.short	0x0160
        /*0016*/ 	.short	0x00a0


	//----- nvinfo : EIATTR_CBANK_PARAM_SIZE
	.align		4
.L_1197:
        /*0018*/ 	.byte	0x03, 0x19
        /*001a*/ 	.short	0x00a0


	//----- nvinfo : EIATTR_KPARAM_INFO
	.align		4
        /*001c*/ 	.byte	0x04, 0x17
        /*001e*/ 	.short	(.L_1199 - .L_1198)
.L_1198:
        /*0020*/ 	.word	0x00000000
        /*0024*/ 	.short	0x0000
        /*0026*/ 	.short	0x0000
        /*0028*/ 	.byte	0x00, 0xf0, 0x81, 0x02


	//----- nvinfo : EIATTR_MAXREG_COUNT
	.align		4
.L_1199:
        /*002c*/ 	.byte	0x03, 0x1b
        /*002e*/ 	.short	0x0080


	//----- nvinfo : EIATTR_NUM_BARRIERS
	.align		4
        /*0030*/ 	.byte	0x02, 0x4c
        /*0032*/ 	.byte	0x01
	.zero		1


	//----- nvinfo : EIATTR_MERCURY_ISA_VERSION
	.align		4
        /*0034*/ 	.byte	0x03, 0x5f
        /*0036*/ 	.short	0x0000


	//----- nvinfo : EIATTR_COOP_GROUP_MASK_REGIDS
	.align		4
        /*0038*/ 	.byte	0x04, 0x29
        /*003a*/ 	.short	(.L_1201 - .L_1200)


	//   ....[0]....
.L_1200:
        /*003c*/ 	.word	0xffffffff


	//   ....[1]....
        /*0040*/ 	.word	0xffffffff


	//   ....[2]....
        /*0044*/ 	.word	0xffffffff


	//   ....[3]....
        /*0048*/ 	.word	0xffffffff


	//   ....[4]....
        /*004c*/ 	.word	0xffffffff


	//   ....[5]....
        /*0050*/ 	.word	0xffffffff


	//   ....[6]....
        /*0054*/ 	.word	0xffffffff


	//   ....[7]....
        /*0058*/ 	.word	0xffffffff


	//   ....[8]....
        /*005c*/ 	.word	0xffffffff


	//   ....[9]....
        /*0060*/ 	.word	0xffffffff


	//----- nvinfo : EIATTR_COOP_GROUP_INSTR_OFFSETS
	.align		4
.L_1201:
        /*0064*/ 	.byte	0x04, 0x28
        /*0066*/ 	.short	(.L_1203 - .L_1202)


	//   ....[0]....
.L_1202:
        /*0068*/ 	.word	0x00000640


	//   ....[1]....
        /*006c*/ 	.word	0x00000650


	//   ....[2]....
        /*0070*/ 	.word	0x00000680


	//   ....[3]....
        /*0074*/ 	.word	0x00000690


	//   ....[4]....
        /*0078*/ 	.word	0x000006d0


	//   ....[5]....
        /*007c*/ 	.word	0x000006e0


	//   ....[6]....
        /*0080*/ 	.word	0x00000720


	//   ....[7]....
        /*0084*/ 	.word	0x00000730


	//   ....[8]....
        /*0088*/ 	.word	0x00000770


	//   ....[9]....
        /*008c*/ 	.word	0x00000780


	//----- nvinfo : EIATTR_EXIT_INSTR_OFFSETS
	.align		4
.L_1203:
        /*0090*/ 	.byte	0x04, 0x1c
        /*0092*/ 	.short	(.L_1205 - .L_1204)


	//   ....[0]....
.L_1204:
        /*0094*/ 	.word	0x00000060


	//   ....[1]....
        /*0098*/ 	.word	0x00001a10


	//----- nvinfo : EIATTR_MAX_THREADS
	.align		4
.L_1205:
        /*009c*/ 	.byte	0x04, 0x05
        /*009e*/ 	.short	(.L_1207 - .L_1206)
.L_1206:
        /*00a0*/ 	.word	0x000001e0
        /*00a4*/ 	.word	0x00000001
        /*00a8*/ 	.word	0x00000001


	//----- nvinfo : EIATTR_CRS_STACK_SIZE
	.align		4
.L_1207:
        /*00ac*/ 	.byte	0x04, 0x1e
        /*00ae*/ 	.short	(.L_1209 - .L_1208)
.L_1208:
        /*00b0*/ 	.word	0x00000000
.L_1209:


//--------------------- .nv.info._Z35group_norm_nhwc_fwd_one_pass_kernelI11Bf16IOBf16WLi128ELi30ELi480EEv26Group_norm_nhwc_fwd_params --------------------------
	.section	.nv.info._Z35group_norm_nhwc_fwd_one_pass_kernelI11Bf16IOBf16WLi128ELi30ELi480EEv26Group_norm_nhwc_fwd_params,"",@"SHT_CUDA_INFO"
	.sectionflags	@""
	.align	4


	//----- nvinfo : EIATTR_CUDA_API_VERSION
	.align		4
        /*0000*/ 	.byte	0x04, 0x37
        /*0002*/ 	.short	(.L_1211 - .L_1210)
.L_1210:
        /*0004*/ 	.word	0x00000082


	//----- nvinfo : EIATTR_SW2861232_WAR
	.align		4
.L_1211:
        /*0008*/ 	.byte	0x01, 0x35
	.zero		2


	//----- nvinfo : EIATTR_PARAM_CBANK
	.align		4
        /*000c*/ 	.byte	0x04, 0x0a
        /*000e*/ 	.short	(.L_1213 - .L_1212)
	.align		4
.L_1212:
        /*0010*/ 	.word	index@(.nv.constant0._Z35group_norm_nhwc_fwd_one_pass_kernelI11Bf16IOBf16WLi128ELi30ELi480EEv26Group_norm_nhwc_fwd_params)
        /*0014*/ 	.short	0x0160
        /*0016*/ 	.short	0x00a0


	//----- nvinfo : EIATTR_CBANK_PARAM_SIZE
	.align		4
.L_1213:
        /*0018*/ 	.byte	0x03, 0x19
        /*001a*/ 	.short	0x00a0


	//----- nvinfo : EIATTR_KPARAM_INFO
	.align		4
        /*001c*/ 	.byte	0x04, 0x17
        /*001e*/ 	.short	(.L_1215 - .L_1214)
.L_1214:
        /*0020*/ 	.word	0x00000000
        /*0024*/ 	.short	0x0000
        /*0026*/ 	.short	0x0000
        /*0028*/ 	.byte	0x00, 0xf0, 0x81, 0x02


	//----- nvinfo : EIATTR_MAXREG_COUNT
	.align		4
.L_1215:
        /*002c*/ 	.byte	0x03, 0x1b
        /*002e*/ 	.short	0x0080


	//----- nvinfo : EIATTR_NUM_BARRIERS
	.align		4
        /*0030*/ 	.byte	0x02, 0x4c
        /*0032*/ 	.byte	0x01
	.zero		1


	//----- nvinfo : EIATTR_MERCURY_ISA_VERSION
	.align		4
        /*0034*/ 	.byte	0x03, 0x5f
        /*0036*/ 	.short	0x0000


	//----- nvinfo : EIATTR_COOP_GROUP_MASK_REGIDS
	.align		4
        /*0038*/ 	.byte	0x04, 0x29
        /*003a*/ 	.short	(.L_1217 - .L_1216)


	//   ....[0]....
.L_1216:
        /*003c*/ 	.word	0xffffffff


	//   ....[1]....
        /*0040*/ 	.word	0xffffffff


	//   ....[2]....
        /*0044*/ 	.word	0xffffffff


	//   ....[3]....
        /*0048*/ 	.word	0xffffffff


	//   ....[4]....
        /*004c*/ 	.word	0xffffffff


	//   ....[5]....
        /*0050*/ 	.word	0xffffffff


	//   ....[6]....
        /*0054*/ 	.word	0xffffffff


	//   ....[7]....
        /*0058*/ 	.word	0xffffffff


	//   ....[8]....
        /*005c*/ 	.word	0xffffffff


	//   ....[9]....
        /*0060*/ 	.word	0xffffffff


	//----- nvinfo : EIATTR_COOP_GROUP_INSTR_OFFSETS
	.align		4
.L_1217:
        /*0064*/ 	.byte	0x04, 0x28
        /*0066*/ 	.short	(.L_1219 - .L_1218)


	//   ....[0]....
.L_1218:
        /*0068*/ 	.word	0x00000910


	//   ....[1]....
        /*006c*/ 	.word	0x00000920


	//   ....[2]....
        /*0070*/ 	.word	0x00000950


	//   ....[3]....
        /*0074*/ 	.word	0x00000960


	//   ....[4]....
        /*0078*/ 	.word	0x000009a0


	//   ....[5]....
        /*007c*/ 	.word	0x000009b0


	//   ....[6]....
        /*0080*/ 	.word	0x000009f0


	//   ....[7]....
        /*0084*/ 	.word	0x00000a00


	//   ....[8]....
        /*0088*/ 	.word	0x00000a40


	//   ....[9]....
        /*008c*/ 	.word	0x00000a50


	//----- nvinfo : EIATTR_EXIT_INSTR_OFFSETS
	.align		4
.L_1219:
        /*0090*/ 	.byte	0x04, 0x1c
        /*0092*/ 	.short	(.L_1221 - .L_1220)


	//   ....[0]....
.L_1220:
        /*0094*/ 	.word	0x00000060


	//   ....[1]....
        /*0098*/ 	.word	0x00002140


	//----- nvinfo : EIATTR_MAX_THREADS
	.align		4
.L_1221:
        /*009c*/ 	.byte	0x04, 0x05
        /*009e*/ 	.short	(.L_1223 - .L_1222)
.L_1222:
        /*00a0*/ 	.word	0x000001e0
        /*00a4*/ 	.word	0x00000001
        /*00a8*/ 	.word	0x00000001


	//----- nvinfo : EIATTR_CRS_STACK_SIZE
	.align		4
.L_1223:
        /*00ac*/ 	.byte	0x04, 0x1e
        /*00ae*/ 	.short	(.L_1225 - .L_1224)
.L_1224:
        /*00b0*/ 	.word	0x00000000
.L_1225:


//--------------------- .nv.info._Z35group_norm_nhwc_fwd_one_pass_kernelI11Bf16IOBf16WLi256ELi30ELi480EEv26Group_norm_nhwc_fwd_params --------------------------
	.section	.nv.info._Z35group_norm_nhwc_fwd_one_pass_kernelI11Bf16IOBf16WLi256ELi30ELi480EEv26Group_norm_nhwc_fwd_params,"",@"SHT_CUDA_INFO"
	.sectionflags	@""
	.align	4


	//----- nvinfo : EIATTR_CUDA_API_VERSION
	.align		4
        /*0000*/ 	.byte	0x04, 0x37
        /*0002*/ 	.short	(.L_1227 - .L_1226)
.L_1226:
        /*0004*/ 	.word	0x00000082


	//----- nvinfo : EIATTR_SW2861232_WAR
	.align		4
.L_1227:
        /*0008*/ 	.byte	0x01, 0x35
	.zero		2


	//----- nvinfo : EIATTR_PARAM_CBANK
	.align		4
        /*000c*/ 	.byte	0x04, 0x0a
        /*000e*/ 	.short	(.L_1229 - .L_1228)
	.align		4
.L_1228:
        /*0010*/ 	.word	index@(.nv.constant0._Z35group_norm_nhwc_fwd_one_pass_kernelI11Bf16IOBf16WLi256ELi30ELi480EEv26Group_norm_nhwc_fwd_params)
        /*0014*/ 	.short	0x0160
        /*0016*/ 	.short	0x00a0


	//----- nvinfo : EIATTR_CBANK_PARAM_SIZE
	.align		4
.L_1229:
        /*0018*/ 	.byte	0x03, 0x19
        /*001a*/ 	.short	0x00a0


	//----- nvinfo : EIATTR_KPARAM_INFO
	.align		4
        /*001c*/ 	.byte	0x04, 0x17
        /*001e*/ 	.short	(.L_1231 - .L_1230)
.L_1230:
        /*0020*/ 	.word	0x00000000
        /*0024*/ 	.short	0x0000
        /*0026*/ 	.short	0x0000
        /*0028*/ 	.byte	0x00, 0xf0, 0x81, 0x02


	//----- nvinfo : EIATTR_MAXREG_COUNT
	.align		4
.L_1231:
        /*002c*/ 	.byte	0x03, 0x1b
        /*002e*/ 	.short	0x0080


	//----- nvinfo : EIATTR_NUM_BARRIERS
	.align		4
        /*0030*/ 	.byte	0x02, 0x4c
        /*0032*/ 	.byte	0x01
	.zero		1


	//----- nvinfo : EIATTR_MERCURY_ISA_VERSION
	.align		4
        /*0034*/ 	.byte	0x03, 0x5f
        /*0036*/ 	.short	0x0000


	//----- nvinfo : EIATTR_COOP_GROUP_MASK_REGIDS
	.align		4
        /*0038*/ 	.byte	0x04, 0x29
        /*003a*/ 	.short	(.L_1233 - .L_1232)


	//   ....[0]....
.L_1232:
        /*003c*/ 	.word	0xffffffff


	//   ....[1]....
        /*0040*/ 	.word	0xffffffff


	//   ....[2]....
        /*0044*/ 	.word	0xffffffff


	//   ....[3]....
        /*0048*/ 	.word	0xffffffff


	//   ....[4]....
        /*004c*/ 	.word	0xffffffff


	//   ....[5]....
        /*0050*/ 	.word	0xffffffff


	//   ....[6]....
        /*0054*/ 	.word	0xffffffff


	//   ....[7]....
        /*0058*/ 	.word	0xffffffff


	//   ....[8]....
        /*005c*/ 	.word	0xffffffff


	//   ....[9]....
        /*0060*/ 	.word	0xffffffff


	//----- nvinfo : EIATTR_COOP_GROUP_INSTR_OFFSETS
	.align		4
.L_1233:
        /*0064*/ 	.byte	0x04, 0x28
        /*0066*/ 	.short	(.L_1235 - .L_1234)


	//   ....[0]....
.L_1234:
        /*0068*/ 	.word	0x00000e90


	//   ....[1]....
        /*006c*/ 	.word	0x00000ea0


	//   ....[2]....
        /*0070*/ 	.word	0x00000ed0


	//   ....[3]....
        /*0074*/ 	.word	0x00000ee0


	//   ....[4]....
        /*0078*/ 	.word	0x00000f20


	//   ....[5]....
        /*007c*/ 	.word	0x00000f30


	//   ....[6]....
        /*0080*/ 	.word	0x00000f70


	//   ....[7]....
        /*0084*/ 	.word	0x00000f80


	//   ....[8]....
        /*0088*/ 	.word	0x00000fc0


	//   ....[9]....
        /*008c*/ 	.word	0x00000fd0


	//----- nvinfo : EIATTR_EXIT_INSTR_OFFSETS
	.align		4
.L_1235:
        /*0090*/ 	.byte	0x04, 0x1c
        /*0092*/ 	.short	(.L_1237 - .L_1236)


	//   ....[0]....
.L_1236:
        /*0094*/ 	.word	0x00000060


	//   ....[1]....
        /*0098*/ 	.word	0x00003830


	//----- nvinfo : EIATTR_MAX_THREADS
	.align		4
.L_1237:
        /*009c*/ 	.byte	0x04, 0x05
        /*009e*/ 	.short	(.L_1239 - .L_1238)
.L_1238:
        /*00a0*/ 	.word	0x000001e0
        /*00a4*/ 	.word	0x00000001
        /*00a8*/ 	.word	0x00000001


	//----- nvinfo : EIATTR_CRS_STACK_SIZE
	.align		4
.L_1239:
        /*00ac*/ 	.byte	0x04, 0x1e
        /*00ae*/ 	.short	(.L_1241 - .L_1240)
.L_1240:
        /*00b0*/ 	.word	0x00000000
.L_1241:


//--------------------- .nv.info._Z35group_norm_nhwc_fwd_one_pass_kernelI11Bf16IOBf16WLi512ELi30ELi480EEv26Group_norm_nhwc_fwd_params --------------------------
	.section	.nv.info._Z35group_norm_nhwc_fwd_one_pass_kernelI11Bf16IOBf16WLi512ELi30ELi480EEv26Group_norm_nhwc_fwd_params,"",@"SHT_CUDA_INFO"
	.sectionflags	@""
	.align	4


	//----- nvinfo : EIATTR_CUDA_API_VERSION
	.align		4
        /*0000*/ 	.byte	0x04, 0x37
        /*0002*/ 	.short	(.L_1243 - .L_1242)
.L_1242:
        /*0004*/ 	.word	0x00000082


	//----- nvinfo : EIATTR_SW2861232_WAR
	.align		4
.L_1243:
        /*0008*/ 	.byte	0x01, 0x35
	.zero		2


	//----- nvinfo : EIATTR_PARAM_CBANK
	.align		4
        /*000c*/ 	.byte	0x04, 0x0a
        /*000e*/ 	.short	(.L_1245 - .L_1244)
	.align		4
.L_1244:
        /*0010*/ 	.word	index@(.nv.constant0._Z35group_norm_nhwc_fwd_one_pass_kernelI11Bf16IOBf16WLi512ELi30ELi480EEv26Group_norm_nhwc_fwd_params)
        /*0014*/ 	.short	0x0160
        /*0016*/ 	.short	0x00a0


	//----- nvinfo : EIATTR_CBANK_PARAM_SIZE
	.align		4
.L_1245:
        /*0018*/ 	.byte	0x03, 0x19
        /*001a*/ 	.short	0x00a0


	//----- nvinfo : EIATTR_KPARAM_INFO
	.align		4
        /*001c*/ 	.byte	0x04, 0x17
        /*001e*/ 	.short	(.L_1247 - .L_1246)
.L_1246:
        /*0020*/ 	.word	0x00000000
        /*0024*/ 	.short	0x0000
        /*0026*/ 	.short	0x0000
        /*0028*/ 	.byte	0x00, 0xf0, 0x81, 0x02


	//----- nvinfo : EIATTR_MAXREG_COUNT
	.align		4
.L_1247:
        /*002c*/ 	.byte	0x03, 0x1b
        /*002e*/ 	.short	0x0080


	//----- nvinfo : EIATTR_NUM_BARRIERS
	.align		4
        /*0030*/ 	.byte	0x02, 0x4c
        /*0032*/ 	.byte	0x01
	.zero		1


	//----- nvinfo : EIATTR_MERCURY_ISA_VERSION
	.align		4
        /*0034*/ 	.byte	0x03, 0x5f
        /*0036*/ 	.short	0x0000


	//----- nvinfo : EIATTR_COOP_GROUP_MASK_REGIDS
	.align		4
        /*0038*/ 	.byte	0x04, 0x29
        /*003a*/ 	.short	(.L_1249 - .L_1248)


	//   ....[0]....
.L_1248:
        /*003c*/ 	.word	0xffffffff


	//   ....[1]....
        /*0040*/ 	.word	0xffffffff


	//   ....[2]....
        /*0044*/ 	.word	0xffffffff


	//   ....[3]....
        /*0048*/ 	.word	0xffffffff


	//   ....[4]....
        /*004c*/ 	.word	0xffffffff


	//   ....[5]....
        /*0050*/ 	.word	0xffffffff


	//   ....[6]....
        /*0054*/ 	.word	0xffffffff


	//   ....[7]....
        /*0058*/ 	.word	0xffffffff


	//   ....[8]....
        /*005c*/ 	.word	0xffffffff


	//   ....[9]....
        /*0060*/ 	.word	0xffffffff


	//----- nvinfo : EIATTR_COOP_GROUP_INSTR_OFFSETS
	.align		4
.L_1249:
        /*0064*/ 	.byte	0x04, 0x28
        /*0066*/ 	.short	(.L_1251 - .L_1250)


	//   ....[0]....
.L_1250:
        /*0068*/ 	.word	0x00001950


	//   ....[1]....
        /*006c*/ 	.word	0x00001960


	//   ....[2]....
        /*0070*/ 	.word	0x00001990


	//   ....[3]....
        /*0074*/ 	.word	0x000019a0


	//   ....[4]....
        /*0078*/ 	.word	0x000019e0


	//   ....[5]....
        /*007c*/ 	.word	0x000019f0


	//   ....[6]....
        /*0080*/ 	.word	0x00001a30


	//   ....[7]....
        /*0084*/ 	.word	0x00001a40


	//   ....[8]....
        /*0088*/ 	.word	0x00001a80


	//   ....[9]....
        /*008c*/ 	.word	0x00001a90


	//----- nvinfo : EIATTR_EXIT_INSTR_OFFSETS
	.align		4
.L_1251:
        /*0090*/ 	.byte	0x04, 0x1c
        /*0092*/ 	.short	(.L_1253 - .L_1252)


	//   ....[0]....
.L_1252:
        /*0094*/ 	.word	0x00000060


	//   ....[1]....
        /*0098*/ 	.word	0x00004bb0


	//----- nvinfo : EIATTR_MAX_THREADS
	.align		4
.L_1253:
        /*009c*/ 	.byte	0x04, 0x05
        /*009e*/ 	.short	(.L_1255 - .L_1254)
.L_1254:
        /*00a0*/ 	.word	0x000001e0
        /*00a4*/ 	.word	0x00000001
        /*00a8*/ 	.word	0x00000001


	//----- nvinfo : EIATTR_CRS_STACK_SIZE
	.align		4
.L_1255:
        /*00ac*/ 	.byte	0x04, 0x1e
        /*00ae*/ 	.short	(.L_1257 - .L_1256)
.L_1256:
        /*00b0*/ 	.word	0x00000000
.L_1257:


//--------------------- .nv.info._Z35group_norm_nhwc_fwd_one_pass_kernelI11Bf16IOFp16WLi64ELi30ELi480EEv26Group_norm_nhwc_fwd_params --------------------------
	.section	.nv.info._Z35group_norm_nhwc_fwd_one_pass_kernelI11Bf16IOFp16WLi64ELi30ELi480EEv26Group_norm_nhwc_fwd_params,"",@"SHT_CUDA_INFO"
	.sectionflags	@""
	.align	4


	//----- nvinfo : EIATTR_CUDA_API_VERSION
	.align		4
        /*0000*/ 	.byte	0x04, 0x37
        /*0002*/ 	.short	(.L_1259 - .L_1258)
.L_1258:
        /*0004*/ 	.word	0x00000082


	//----- nvinfo : EIATTR_SW2861232_WAR
	.align		4
.L_1259:
        /*0008*/ 	.byte	0x01, 0x35
	.zero		2


	//----- nvinfo : EIATTR_PARAM_CBANK
	.align		4
        /*000c*/ 	.byte	0x04, 0x0a
        /*000e*/ 	.short	(.L_1261 - .L_1260)
	.align		4
.L_1260:
        /*0010*/ 	.word	index@(.nv.constant0._Z35group_norm_nhwc_fwd_one_pass_kernelI11Bf16IOFp16WLi64ELi30ELi480EEv26Group_norm_nhwc_fwd_params)
        /*0014*/ 	.short	0x0160
        /*0016*/ 	.short	0x00a0


	//----- nvinfo : EIATTR_CBANK_PARAM_SIZE
	.align		4
.L_1261:
        /*0018*/ 	.byte	0x03, 0x19
        /*001a*/ 	.short	0x00a0


	//----- nvinfo : EIATTR_KPARAM_INFO
	.align		4
        /*001c*/ 	.byte	0x04, 0x17
        /*001e*/ 	.short	(.L_1263 - .L_1262)
.L_1262:
        /*0020*/ 	.word	0x00000000
        /*0024*/ 	.short	0x0000
        /*0026*/ 	.short	0x0000
        /*0028*/ 	.byte	0x00, 0xf0, 0x81, 0x02


	//----- nvinfo : EIATTR_MAXREG_COUNT
	.align		4
.L_1263:
        /*002c*/ 	.byte	0x03, 0x1b
        /*002e*/ 	.short	0x0080


	//----- nvinfo : EIATTR_NUM_BARRIERS
	.align		4
        /*0030*/ 	.byte	0x02, 0x4c
        /*0032*/ 	.byte	0x01
	.zero		1


	//----- nvinfo : EIATTR_MERCURY_ISA_VERSION
	.align		4
        /*0034*/ 	.byte	0x03, 0x5f
        /*0036*/ 	.short	0x0000


	//----- nvinfo : EIATTR_COOP_GROUP_MASK_REGIDS
	.align		4
        /*0038*/ 	.byte	0x04, 0x29
        /*003a*/ 	.short	(.L_1265 - .L_1264)


	//   ....[0]....
.L_1264:
        /*003c*/ 	.word	0xffffffff


	//   ....[1]....
        /*0040*/ 	.word	0xffffffff


	//   ....[2]....
        /*0044*/ 	.word	0xffffffff


	//   ....[3]....
        /*0048*/ 	.word	0xffffffff


	//   ....[4]....
        /*004c*/ 	.word	0xffffffff


	//   ....[5]....
        /*0050*/ 	.word	0xffffffff


	//   ....[6]....
        /*0054*/ 	.word	0xffffffff


	//   ....[7]....
        /*0058*/ 	.word	0xffffffff


	//   ....[8]....
        /*005c*/ 	.word	0xffffffff


	//   ....[9]....
        /*0060*/ 	.word	0xffffffff


	//----- nvinfo : EIATTR_COOP_GROUP_INSTR_OFFSETS
	.align		4
.L_1265:
        /*0064*/ 	.byte	0x04, 0x28
        /*0066*/ 	.short	(.L_1267 - .L_1266)


	//   ....[0]....
.L_1266:
        /*0068*/ 	.word	0x00000640


	//   ....[1]....
        /*006c*/ 	.word	0x00000650


	//   ....[2]....
        /*0070*/ 	.word	0x00000680


	//   ....[3]....
        /*0074*/ 	.word	0x00000690


	//   ....[4]....
        /*0078*/ 	.word	0x000006d0


	//   ....[5]....
        /*007c*/ 	.word	0x000006e0


	//   ....[6]....
        /*0080*/ 	.word	0x00000720


	//   ....[7]....
        /*0084*/ 	.word	0x00000730


	//   ....[8]....
        /*0088*/ 	.word	0x00000770


	//   ....[9]....
        /*008c*/ 	.word	0x00000780


	//----- nvinfo : EIATTR_EXIT_INSTR_OFFSETS
	.align		4
.L_1267:
        /*0090*/ 	.byte	0x04, 0x1c
        /*0092*/ 	.short	(.L_1269 - .L_1268)


	//   ....[0]....
.L_1268:
        /*0094*/ 	.word	0x00000060


	//   ....[1]....
        /*0098*/ 	.word	0x00001a10


	//----- nvinfo : EIATTR_MAX_THREADS
	.align		4
.L_1269:
        /*009c*/ 	.byte	0x04, 0x05
        /*009e*/ 	.short	(.L_1271 - .L_1270)
.L_1270:
        /*00a0*/ 	.word	0x000001e0
        /*00a4*/ 	.word	0x00000001
        /*00a8*/ 	.word	0x00000001


	//----- nvinfo : EIATTR_CRS_STACK_SIZE
	.align		4
.L_1271:
        /*00ac*/ 	.byte	0x04, 0x1e
        /*00ae*/ 	.short	(.L_1273 - .L_1272)
.L_1272:
        /*00b0*/ 	.word	0x00000000
.L_1273:


//--------------------- .nv.info._Z35group_norm_nhwc_fwd_one_pass_kernelI11Bf16IOFp16WLi128ELi30ELi480EEv26Group_norm_nhwc_fwd_params --------------------------
	.section	.nv.info._Z35group_norm_nhwc_fwd_one_pass_kernelI11Bf16IOFp16WLi128ELi30ELi480EEv26Group_norm_nhwc_fwd_params,"",@"SHT_CUDA_INFO"
	.sectionflags	@""
	.align	4


	//----- nvinfo : EIATTR_CUDA_API_VERSION
	.align		4
        /*0000*/ 	.byte	0x04, 0x37
        /*0002*/ 	.short	(.L_1275 - .L_1274)
.L_1274:
        /*0004*/ 	.word	0x00000082


	//----- nvinfo : EIATTR_SW2861232_WAR
	.align		4
.L_1275:
        /*0008*/ 	.byte	0x01, 0x35
	.zero		2


	//----- nvinfo : EIATTR_PARAM_CBANK
	.align		4
        /*000c*/ 	.byte	0x04, 0x0a
        /*000e*/ 	.short	(.L_1277 - .L_1276)
	.align		4
.L_1276:
        /*0010*/ 	.word	index@(.nv.constant0._Z35group_norm_nhwc_fwd_one_pass_kernelI11Bf16IOFp16WLi128ELi30ELi480EEv26Group_norm_nhwc_fwd_params)
        /*0014*/ 	.short	0x0160
        /*0016*/ 	.short	0x00a0


	//----- nvinfo : EIATTR_CBANK_PARAM_SIZE
	.align		4
.L_1277:
        /*0018*/ 	.byte	0x03, 0x19
        /*001a*/ 	.short	0x00a0


	//----- nvinfo : EIATTR_KPARAM_INFO
	.align		4
        /*001c*/ 	.byte	0x04, 0x17
        /*001e*/ 	.short	(.L_1279 - .L_1278)
.L_1278:
        /*0020*/ 	.word	0x00000000
        /*0024*/ 	.short	0x0000
        /*0026*/ 	.short	0x0000
        /*0028*/ 	.byte	0x00, 0xf0, 0x81, 0x02


	//----- nvinfo : EIATTR_MAXREG_COUNT
	.align		4
.L_1279:
        /*002c*/ 	.byte	0x03, 0x1b
        /*002e*/ 	.short	0x0080


	//----- nvinfo : EIATTR_NUM_BARRIERS
	.align		4
        /*0030*/ 	.byte	0x02, 0x4c
        /*0032*/ 	.byte	0x01
	.zero		1


	//----- nvinfo : EIATTR_MERCURY_ISA_VERSION
	.align		4
        /*0034*/ 	.byte	0x03, 0x5f
        /*0036*/ 	.short	0x0000


	//----- nvinfo : EIATTR_COOP_GROUP_MASK_REGIDS
	.align		4
        /*0038*/ 	.byte	0x04, 0x29
        /*003a*/ 	.short	(.L_1281 - .L_1280)


	//   ....[0]....
.L_1280:
        /*003c*/ 	.word	0xffffffff


	//   ....[1]....
        /*0040*/ 	.word	0xffffffff


	//   ....[2]....
        /*0044*/ 	.word	0xffffffff


	//   ....[3]....
        /*0048*/ 	.word	0xffffffff


	//   ....[4]....
        /*004c*/ 	.word	0xffffffff


	//   ....[5]....
        /*0050*/ 	.word	0xffffffff


	//   ....[6]....
        /*0054*/ 	.word	0xffffffff


	//   ....[7]....
        /*0058*/ 	.word	0xffffffff


	//   ....[8]....
        /*005c*/ 	.word	0xffffffff


	//   ....[9]....
        /*0060*/ 	.word	0xffffffff


	//----- nvinfo : EIATTR_COOP_GROUP_INSTR_OFFSETS
	.align		4
.L_1281:
        /*0064*/ 	.byte	0x04, 0x28
        /*0066*/ 	.short	(.L_1283 - .L_1282)


	//   ....[0]....
.L_1282:
        /*0068*/ 	.word	0x00000910


	//   ....[1]....
        /*006c*/ 	.word	0x00000920


	//   ....[2]....
        /*0070*/ 	.word	0x00000950


	//   ....[3]....
        /*0074*/ 	.word	0x00000960


	//   ....[4]....
        /*0078*/ 	.word	0x000009a0


	//   ....[5]....
        /*007c*/ 	.word	0x000009b0


	//   ....[6]....
        /*0080*/ 	.word	0x000009f0


	//   ....[7]....
        /*0084*/ 	.word	0x00000a00


	//   ....[8]....
        /*0088*/ 	.word	0x00000a40


	//   ....[9]....
        /*008c*/ 	.word	0x00000a50


	//----- nvinfo : EIATTR_EXIT_INSTR_OFFSETS
	.align		4
.L_1283:
        /*0090*/ 	.byte	0x04, 0x1c
        /*0092*/ 	.short	(.L_1285 - .L_1284)


	//   ....[0]....
.L_1284:
        /*0094*/ 	.word	0x00000060


	//   ....[1]....
        /*0098*/ 	.word	0x00002140


	//----- nvinfo : EIATTR_MAX_THREADS
	.align		4
.L_1285:
        /*009c*/ 	.byte	0x04, 0x05
        /*009e*/ 	.short	(.L_1287 - .L_1286)
.L_1286:
        /*00a0*/ 	.word	0x000001e0
        /*00a4*/ 	.word	0x00000001
        /*00a8*/ 	.word	0x00000001


	//----- nvinfo : EIATTR_CRS_STACK_SIZE
	.align		4
.L_1287:
        /*00ac*/ 	.byte	0x04, 0x1e
        /*00ae*/ 	.short	(.L_1289 - .L_1288)
.L_1288:
        /*00b0*/ 	.word	0x00000000
.L_1289:


//--------------------- .nv.info._Z35group_norm_nhwc_fwd_one_pass_kernelI11Bf16IOFp16WLi256ELi30ELi480EEv26Group_norm_nhwc_fwd_params --------------------------
	.section	.nv.info._Z35group_norm_nhwc_fwd_one_pass_kernelI11Bf16IOFp16WLi256ELi30ELi480EEv26Group_norm_nhwc_fwd_params,"",@"SHT_CUDA_INFO"
	.sectionflags	@""
	.align	4


	//----- nvinfo : EIATTR_CUDA_API_VERSION
	.align		4
        /*0000*/ 	.byte	0x04, 0x37
        /*0002*/ 	.short	(.L_1291 - .L_1290)
.L_1290:
        /*0004*/ 	.word	0x00000082


	//----- nvinfo : EIATTR_SW2861232_WAR
	.align		4
.L_1291:
        /*0008*/ 	.byte	0x01, 0x35
	.zero		2


	//----- nvinfo : EIATTR_PARAM_CBANK
	.align		4
        /*000c*/ 	.byte	0x04, 0x0a
        /*000e*/ 	.short	(.L_1293 - .L_1292)
	.align		4
.L_1292:
        /*0010*/ 	.word	index@(.nv.constant0._Z35group_norm_nhwc_fwd_one_pass_kernelI11Bf16IOFp16WLi256ELi30ELi480EEv26Group_norm_nhwc_fwd_params)
        /*0014*/ 	.short	0x0160
        /*0016*/ 	.short	0x00a0


	//----- nvinfo : EIATTR_CBANK_PARAM_SIZE
	.align		4
.L_1293:
        /*0018*/ 	.byte	0x03, 0x19
        /*001a*/ 	.short	0x00a0


	//----- nvinfo : EIATTR_KPARAM_INFO
	.align		4
        /*001c*/ 	.byte	0x04, 0x17
        /*001e*/ 	.short	(.L_1295 - .L_1294)
.L_1294:
        /*0020*/ 	.word	0x00000000
        /*0024*/ 	.short	0x0000
        /*0026*/ 	.short	0x0000
        /*0028*/ 	.byte	0x00, 0xf0, 0x81, 0x02


	//----- nvinfo : EIATTR_MAXREG_COUNT
	.align		4
.L_1295:
        /*002c*/ 	.byte	0x03, 0x1b
        /*002e*/ 	.short	0x0080


	//----- nvinfo : EIATTR_NUM_BARRIERS
	.align		4
        /*0030*/ 	.byte	0x02, 0x4c
        /*0032*/ 	.byte	0x01
	.zero		1


	//----- nvinfo : EIATTR_MERCURY_ISA_VERSION
	.align		4
        /*0034*/ 	.byte	0x03, 0x5f
        /*0036*/ 	.short	0x0000


	//----- nvinfo : EIATTR_COOP_GROUP_MASK_REGIDS
	.align		4
        /*0038*/ 	.byte	0x04, 0x29
        /*003a*/ 	.short	(.L_1297 - .L_1296)


	//   ....[0]....
.L_1296:
        /*003c*/ 	.word	0xffffffff


	//   ....[1]....
        /*0040*/ 	.word	0xffffffff


	//   ....[2]....
        /*0044*/ 	.word	0xffffffff


	//   ....[3]....
        /*0048*/ 	.word	0xffffffff


	//   ....[4]....
        /*004c*/ 	.word	0xffffffff


	//   ....[5]....
        /*0050*/ 	.word	0xffffffff


	//   ....[6]....
        /*0054*/ 	.word	0xffffffff


	//   ....[7]....
        /*0058*/ 	.word	0xffffffff


	//   ....[8]....
        /*005c*/ 	.word	0xffffffff


	//   ....[9]....
        /*0060*/ 	.word	0xffffffff


	//----- nvinfo : EIATTR_COOP_GROUP_INSTR_OFFSETS
	.align		4
.L_1297:
        /*0064*/ 	.byte	0x04, 0x28
        /*0066*/ 	.short	(.L_1299 - .L_1298)


	//   ....[0]....
.L_1298:
        /*0068*/ 	.word	0x00000e90


	//   ....[1]....
        /*006c*/ 	.word	0x00000ea0


	//   ....[2]....
        /*0070*/ 	.word	0x00000ed0


	//   ....[3]....
        /*0074*/ 	.word	0x00000ee0


	//   ....[4]....
        /*0078*/ 	.word	0x00000f20


	//   ....[5]....
        /*007c*/ 	.word	0x00000f30


	//   ....[6]....
        /*0080*/ 	.word	0x00000f70


	//   ....[7]....
        /*0084*/ 	.word	0x00000f80


	//   ....[8]....
        /*0088*/ 	.word	0x00000fc0


	//   ....[9]....
        /*008c*/ 	.word	0x00000fd0


	//----- nvinfo : EIATTR_EXIT_INSTR_OFFSETS
	.align		4
.L_1299:
        /*0090*/ 	.byte	0x04, 0x1c
        /*0092*/ 	.short	(.L_1301 - .L_1300)


	//   ....[0]....
.L_1300:
        /*0094*/ 	.word	0x00000060


	//   ....[1]....
        /*0098*/ 	.word	0x00003830


	//----- nvinfo : EIATTR_MAX_THREADS
	.align		4
.L_1301:
        /*009c*/ 	.byte	0x04, 0x05
        /*009e*/ 	.short	(.L_1303 - .L_1302)
.L_1302:
        /*00a0*/ 	.word	0x000001e0
        /*00a4*/ 	.word	0x00000001
        /*00a8*/ 	.word	0x00000001


	//----- nvinfo : EIATTR_CRS_STACK_SIZE
	.align		4
.L_1303:
        /*00ac*/ 	.byte	0x04, 0x1e
        /*00ae*/ 	.short	(.L_1305 - .L_1304)
.L_1304:
        /*00b0*/ 	.word	0x00000000
.L_1305:


//--------------------- .nv.info._Z35group_norm_nhwc_fwd_one_pass_kernelI11Bf16IOFp16WLi512ELi30ELi480EEv26Group_norm_nhwc_fwd_params --------------------------
	.section	.nv.info._Z35group_norm_nhwc_fwd_one_pass_kernelI11Bf16IOFp16WLi512ELi30ELi480EEv26Group_norm_nhwc_fwd_params,"",@"SHT_CUDA_INFO"
	.sectionflags	@""
	.align	4


	//----- nvinfo : EIATTR_CUDA_API_VERSION
	.align		4
        /*0000*/ 	.byte	0x04, 0x37
        /*0002*/ 	.short	(.L_1307 - .L_1306)
.L_1306:
        /*0004*/ 	.word	0x00000082


	//----- nvinfo : EIATTR_SW2861232_WAR
	.align		4
.L_1307:
        /*0008*/ 	.byte	0x01, 0x35
	.zero		2


	//----- nvinfo : EIATTR_PARAM_CBANK
	.align		4
        /*000c*/ 	.byte	0x04, 0x0a
        /*000e*/ 	.short	(.L_1309 - .L_1308)
	.align		4
.L_1308:
        /*0010*/ 	.word	index@(.nv.constant0._Z35group_norm_nhwc_fwd_one_pass_kernelI11Bf16IOFp16WLi512ELi30ELi480EEv26Group_norm_nhwc_fwd_params)
        /*0014*/ 	.short	0x0160
        /*0016*/ 	.short	0x00a0


	//----- nvinfo : EIATTR_CBANK_PARAM_SIZE
	.align		4
.L_1309:
        /*0018*/ 	.byte	0x03, 0x19
        /*001a*/ 	.short	0x00a0


	//----- nvinfo : EIATTR_KPARAM_INFO
	.align		4
        /*001c*/ 	.byte	0x04, 0x17
        /*001e*/ 	.short	(.L_1311 - .L_1310)
.L_1310:
        /*0020*/ 	.word	0x00000000
        /*0024*/ 	.short	0x0000
        /*0026*/ 	.short	0x0000
        /*0028*/ 	.byte	0x00, 0xf0, 0x81, 0x02


	//----- nvinfo : EIATTR_MAXREG_COUNT
	.align		4
.L_1311:
        /*002c*/ 	.byte	0x03, 0x1b
        /*002e*/ 	.short	0x0080


	//----- nvinfo : EIATTR_NUM_BARRIERS
	.align		4
        /*0030*/ 	.byte	0x02, 0x4c
        /*0032*/ 	.byte	0x01
	.zero		1


	//----- nvinfo : EIATTR_MERCURY_ISA_VERSION
	.align		4
        /*0034*/ 	.byte	0x03, 0x5f
        /*0036*/ 	.short	0x0000


	//----- nvinfo : EIATTR_COOP_GROUP_MASK_REGIDS
	.align		4
        /*0038*/ 	.byte	0x04, 0x29
        /*003a*/ 	.short	(.L_1313 - .L_1312)


	//   ....[0]....
.L_1312:
        /*003c*/ 	.word	0xffffffff


	//   ....[1]....
        /*0040*/ 	.word	0xffffffff


	//   ....[2]....
        /*0044*/ 	.word	0xffffffff


	//   ....[3]....
        /*0048*/ 	.word	0xffffffff


	//   ....[4]....
        /*004c*/ 	.word	0xffffffff


	//   ....[5]....
        /*0050*/ 	.word	0xffffffff


	//   ....[6]....
        /*0054*/ 	.word	0xffffffff


	//   ....[7]....
        /*0058*/ 	.word	0xffffffff


	//   ....[8]....
        /*005c*/ 	.word	0xffffffff


	//   ....[9]....
        /*0060*/ 	.word	0xffffffff


	//----- nvinfo : EIATTR_COOP_GROUP_INSTR_OFFSETS
	.align		4
.L_1313:
        /*0064*/ 	.byte	0x04, 0x28
        /*0066*/ 	.short	(.L_1315 - .L_1314)


	//   ....[0]....
.L_1314:
        /*0068*/ 	.word	0x00001950


	//   ....[1]....
        /*006c*/ 	.word	0x00001960


	//   ....[2]....
        /*0070*/ 	.word	0x00001990


	//   ....[3]....
        /*0074*/ 	.word	0x000019a0


	//   ....[4]....
        /*0078*/ 	.word	0x000019e0


	//   ....[5]....
        /*007c*/ 	.word	0x000019f0


	//   ....[6]....
        /*0080*/ 	.word	0x00001a30


	//   ....[7]....
        /*0084*/ 	.word	0x00001a40


	//   ....[8]....
        /*0088*/ 	.word	0x00001a80


	//   ....[9]....
        /*008c*/ 	.word	0x00001a90


	//----- nvinfo : EIATTR_EXIT_INSTR_OFFSETS
	.align		4
.L_1315:
        /*0090*/ 	.byte	0x04, 0x1c
        /*0092*/ 	.short	(.L_1317 - .L_1316)


	//   ....[0]....
.L_1316:
        /*0094*/ 	.word	0x00000060


	//   ....[1]....
        /*0098*/ 	.word	0x00004bb0


	//----- nvinfo : EIATTR_MAX_THREADS
	.align		4
.L_1317:
        /*009c*/ 	.byte	0x04, 0x05
        /*009e*/ 	.short	(.L_1319 - .L_1318)
.L_1318:
        /*00a0*/ 	.word	0x000001e0
        /*00a4*/ 	.word	0x00000001
        /*00a8*/ 	.word	0x00000001


	//----- nvinfo : EIATTR_CRS_STACK_SIZE
	.align		4
.L_1319:
        /*00ac*/ 	.byte	0x04, 0x1e
        /*00ae*/ 	.short	(.L_1321 - .L_1320)
.L_1320:
        /*00b0*/ 	.word	0x00000000
.L_1321:


//--------------------- .nv.info._Z35group_norm_nhwc_fwd_one_pass_kernelI11Fp16IOFp32WLi64ELi30ELi480EEv26Group_norm_nhwc_fwd_params --------------------------
	.section	.nv.info._Z35group_norm_nhwc_fwd_one_pass_kernelI11Fp16IOFp32WLi64ELi30ELi480EEv26Group_norm_nhwc_fwd_params,"",@"SHT_CUDA_INFO"
	.sectionflags	@""
	.align	4


	//----- nvinfo : EIATTR_CUDA_API_VERSION
	.align		4
        /*0000*/ 	.byte	0x04, 0x37
        /*0002*/ 	.short	(.L_1323 - .L_1322)
.L_1322:
        /*0004*/ 	.word	0x00000082


	//----- nvinfo : EIATTR_SW2861232_WAR
	.align		4
.L_1323:
        /*0008*/ 	.byte	0x01, 0x35
	.zero		2


	//----- nvinfo : EIATTR_PARAM_CBANK
	.align		4
        /*000c*/ 	.byte	0x04, 0x0a
        /*000e*/ 	.short	(.L_1325 - .L_1324)
	.align		4
.L_1324:
        /*0010*/ 	.word	index@(.nv.constant0._Z35group_norm_nhwc_fwd_one_pass_kernelI11Fp16IOFp32WLi64ELi30ELi480EEv26Group_norm_nhwc_fwd_params)
        /*0014*/ 	.short	0x0160
        /*0016*/ 	.short	0x00a0


	//----- nvinfo : EIATTR_CBANK_PARAM_SIZE
	.align		4
.L_1325:
        /*0018*/ 	.byte	0x03, 0x19
        /*001a*/ 	.short	0x00a0


	//----- nvinfo : EIATTR_KPARAM_INFO
	.align		4
        /*001c*/ 	.byte	0x04, 0x17
        /*001e*/ 	.short	(.L_1327 - .L_1326)
.L_1326:
        /*0020*/ 	.word	0x00000000
        /*0024*/ 	.short	0x0000
        /*0026*/ 	.short	0x0000
        /*0028*/ 	.byte	0x00, 0xf0, 0x81, 0x02


	//----- nvinfo : EIATTR_MAXREG_COUNT
	.align		4
.L_1327:
        /*002c*/ 	.byte	0x03, 0x1b
        /*002e*/ 	.short	0x0080


	//----- nvinfo : EIATTR_NUM_BARRIERS
	.align		4
        /*0030*/ 	.byte	0x02, 0x4c
        /*0032*/ 	.byte	0x01
	.zero		1


	//----- nvinfo : EIATTR_MERCURY_ISA_VERSION
	.align		4
        /*0034*/ 	.byte	0x03, 0x5f
        /*0036*/ 	.short	0x0000


	//----- nvinfo : EIATTR_COOP_GROUP_MASK_REGIDS
	.align		4
        /*0038*/ 	.byte	0x04, 0x29
        /*003a*/ 	.short	(.L_1329 - .L_1328)


	//   ....[0]....
.L_1328:
        /*003c*/ 	.word	0xffffffff


	//   ....[1]....
        /*0040*/ 	.word	0xffffffff


	//   ....[2]....
        /*0044*/ 	.word	0xffffffff


	//   ....[3]....
        /*0048*/ 	.word	0xffffffff


	//   ....[4]....
        /*004c*/ 	.word	0xffffffff


	//   ....[5]....
        /*0050*/ 	.word	0xffffffff


	//   ....[6]....
        /*0054*/ 	.word	0xffffffff


	//   ....[7]....
        /*0058*/ 	.word	0xffffffff


	//   ....[8]....
        /*005c*/ 	.word	0xffffffff


	//   ....[9]....
        /*0060*/ 	.word	0xffffffff


	//----- nvinfo : EIATTR_COOP_GROUP_INSTR_OFFSETS
	.align		4
.L_1329:
        /*0064*/ 	.byte	0x04, 0x28
        /*0066*/ 	.short	(.L_1331 - .L_1330)


	//   ....[0]....
.L_1330:
        /*0068*/ 	.word	0x00000650


	//   ....[1]....
        /*006c*/ 	.word	0x00000660


	//   ....[2]....
        /*0070*/ 	.word	0x00000690


	//   ....[3]....
        /*0074*/ 	.word	0x000006b0


	//   ....[4]....
        /*0078*/ 	.word	0x000006e0


	//   ....[5]....
        /*007c*/ 	.word	0x00000700


	//   ....[6]....
        /*0080*/ 	.word	0x00000730


	//   ....[7]....
        /*0084*/ 	.word	0x00000750


	//   ....[8]....
        /*0088*/ 	.word	0x00000780


	//   ....[9]....
        /*008c*/ 	.word	0x000007a0


	//----- nvinfo : EIATTR_EXIT_INSTR_OFFSETS
	.align		4
.L_1331:
        /*0090*/ 	.byte	0x04, 0x1c
        /*0092*/ 	.short	(.L_1333 - .L_1332)


	//   ....[0]....
.L_1332:
        /*0094*/ 	.word	0x00000060


	//   ....[1]....
        /*0098*/ 	.word	0x000019e0


	//----- nvinfo : EIATTR_MAX_THREADS
	.align		4
.L_1333:
        /*009c*/ 	.byte	0x04, 0x05
        /*009e*/ 	.short	(.L_1335 - .L_1334)
.L_1334:
        /*00a0*/ 	.word	0x000001e0
        /*00a4*/ 	.word	0x00000001
        /*00a8*/ 	.word	0x00000001


	//----- nvinfo : EIATTR_CRS_STACK_SIZE
	.align		4
.L_1335:
        /*00ac*/ 	.byte	0x04, 0x1e
        /*00ae*/ 	.short	(.L_1337 - .L_1336)
.L_1336:
        /*00b0*/ 	.word	0x00000000
.L_1337:


//--------------------- .nv.info._Z35group_norm_nhwc_fwd_one_pass_kernelI11Fp16IOFp32WLi128ELi30ELi480EEv26Group_norm_nhwc_fwd_params --------------------------
	.section	.nv.info._Z35group_norm_nhwc_fwd_one_pass_kernelI11Fp16IOFp32WLi128ELi30ELi480EEv26Group_norm_nhwc_fwd_params,"",@"SHT_CUDA_INFO"
	.sectionflags	@""
	.align	4


	//----- nvinfo : EIATTR_CUDA_API_VERSION
	.align		4
        /*0000*/ 	.byte	0x04, 0x37
        /*0002*/ 	.short	(.L_1339 - .L_1338)
.L_1338:
        /*0004*/ 	.word	0x00000082


	//----- nvinfo : EIATTR_SW2861232_WAR
	.align		4
.L_1339:
        /*0008*/ 	.byte	0x01, 0x35
	.zero		2


	//----- nvinfo : EIATTR_PARAM_CBANK
	.align		4
        /*000c*/ 	.byte	0x04, 0x0a
        /*000e*/ 	.short	(.L_1341 - .L_1340)
	.align		4
.L_1340:
        /*0010*/ 	.word	index@(.nv.constant0._Z35group_norm_nhwc_fwd_one_pass_kernelI11Fp16IOFp32WLi128ELi30ELi480EEv26Group_norm_nhwc_fwd_params)
        /*0014*/ 	.short	0x0160
        /*0016*/ 	.short	0x00a0


	//----- nvinfo : EIATTR_CBANK_PARAM_SIZE
	.align		4
.L_1341:
        /*0018*/ 	.byte	0x03, 0x19
        /*001a*/ 	.short	0x00a0


	//----- nvinfo : EIATTR_KPARAM_INFO
	.align		4
        /*001c*/ 	.byte	0x04, 0x17
        /*001e*/ 	.short	(.L_1343 - .L_1342)
.L_1342:
        /*0020*/ 	.word	0x00000000
        /*0024*/ 	.short	0x0000
        /*0026*/ 	.short	0x0000
        /*0028*/ 	.byte	0x00, 0xf0, 0x81, 0x02


	//----- nvinfo : EIATTR_MAXREG_COUNT
	.align		4
.L_1343:
        /*002c*/ 	.byte	0x03, 0x1b
        /*002e*/ 	.short	0x0080


	//----- nvinfo : EIATTR_NUM_BARRIERS
	.align		4
        /*0030*/ 	.byte	0x02, 0x4c
        /*0032*/ 	.byte	0x01
	.zero		1


	//----- nvinfo : EIATTR_MERCURY_ISA_VERSION
	.align		4
        /*0034*/ 	.byte	0x03, 0x5f
        /*0036*/ 	.short	0x0000


	//----- nvinfo : EIATTR_COOP_GROUP_MASK_REGIDS
	.align		4
        /*0038*/ 	.byte	0x04, 0x29
        /*003a*/ 	.short	(.L_1345 - .L_1344)


	//   ....[0]....
.L_1344:
        /*003c*/ 	.word	0xffffffff


	//   ....[1]....
        /*0040*/ 	.word	0xffffffff


	//   ....[2]....
        /*0044*/ 	.word	0xffffffff


	//   ....[3]....
        /*0048*/ 	.word	0xffffffff


	//   ....[4]....
        /*004c*/ 	.word	0xffffffff


	//   ....[5]....
        /*0050*/ 	.word	0xffffffff


	//   ....[6]....
        /*0054*/ 	.word	0xffffffff


	//   ....[7]....
        /*0058*/ 	.word	0xffffffff


	//   ....[8]....
        /*005c*/ 	.word	0xffffffff


	//   ....[9]....
        /*0060*/ 	.word	0xffffffff


	//----- nvinfo : EIATTR_COOP_GROUP_INSTR_OFFSETS
	.align		4
.L_1345:
        /*0064*/ 	.byte	0x04, 0x28
        /*0066*/ 	.short	(.L_1347 - .L_1346)


	//   ....[0]....
.L_1346:
        /*0068*/ 	.word	0x00000910


	//   ....[1]....
        /*006c*/ 	.word	0x00000920


	//   ....[2]....
        /*0070*/ 	.word	0x00000950


	//   ....[3]....
        /*0074*/ 	.word	0x00000960


	//   ....[4]....
        /*0078*/ 	.word	0x000009a0


	//   ....[5]....
        /*007c*/ 	.word	0x000009b0


	//   ....[6]....
        /*0080*/ 	.word	0x000009f0


	//   ....[7]....
        /*0084*/ 	.word	0x00000a00


	//   ....[8]....
        /*0088*/ 	.word	0x00000a40


	//   ....[9]....
        /*008c*/ 	.word	0x00000a50


	//----- nvinfo : EIATTR_EXIT_INSTR_OFFSETS
	.align		4
.L_1347:
        /*0090*/ 	.byte	0x04, 0x1c
        /*0092*/ 	.short	(.L_1349 - .L_1348)


	//   ....[0]....
.L_1348:
        /*0094*/ 	.word	0x00000060


	//   ....[1]....
        /*0098*/ 	.word	0x000020e0


	//----- nvinfo : EIATTR_MAX_THREADS
	.align		4
.L_1349:
        /*009c*/ 	.byte	0x04, 0x05
        /*009e*/ 	.short	(.L_1351 - .L_1350)
.L_1350:
        /*00a0*/ 	.word	0x000001e0
        /*00a4*/ 	.word	0x00000001
        /*00a8*/ 	.word	0x00000001


	//----- nvinfo : EIATTR_CRS_STACK_SIZE
	.align		4
.L_1351:
        /*00ac*/ 	.byte	0x04, 0x1e
        /*00ae*/ 	.short	(.L_1353 - .L_1352)
.L_1352:
        /*00b0*/ 	.word	0x00000000
.L_1353:


//--------------------- .nv.info._Z35group_norm_nhwc_fwd_one_pass_kernelI11Fp16IOFp32WLi256ELi30ELi480EEv26Group_norm_nhwc_fwd_params --------------------------
	.section	.nv.info._Z35group_norm_nhwc_fwd_one_pass_kernelI11Fp16IOFp32WLi256ELi30ELi480EEv26Group_norm_nhwc_fwd_params,"",@"SHT_CUDA_INFO"
	.sectionflags	@""
	.align	4


	//----- nvinfo : EIATTR_CUDA_API_VERSION
	.align		4
        /*0000*/ 	.byte	0x04, 0x37
        /*0002*/ 	.short	(.L_1355 - .L_1354)
.L_1354:
        /*0004*/ 	.word	0x00000082


	//----- nvinfo : EIATTR_SW2861232_WAR
	.align		4
.L_1355:
        /*0008*/ 	.byte	0x01, 0x35
	.zero		2


	//----- nvinfo : EIATTR_PARAM_CBANK
	.align		4
        /*000c*/ 	.byte	0x04, 0x0a
        /*000e*/ 	.short	(.L_1357 - .L_1356)
	.align		4
.L_1356:
        /*0010*/ 	.word	index@(.nv.constant0._Z35group_norm_nhwc_fwd_one_pass_kernelI11Fp16IOFp32WLi256ELi30ELi480EEv26Group_norm_nhwc_fwd_params)
        /*0014*/ 	.short	0x0160
        /*0016*/ 	.short	0x00a0


	//----- nvinfo : EIATTR_CBANK_PARAM_SIZE
	.align		4
.L_1357:
        /*0018*/ 	.byte	0x03, 0x19
        /*001a*/ 	.short	0x00a0


	//----- nvinfo : EIATTR_KPARAM_INFO
	.align		4
        /*001c*/ 	.byte	0x04, 0x17
        /*001e*/ 	.short	(.L_1359 - .L_1358)
.L_1358:
        /*0020*/ 	.word	0x00000000
        /*0024*/ 	.short	0x0000
        /*0026*/ 	.short	0x0000
        /*0028*/ 	.byte	0x00, 0xf0, 0x81, 0x02


	//----- nvinfo : EIATTR_MAXREG_COUNT
	.align		4
.L_1359:
        /*002c*/ 	.byte	0x03, 0x1b
        /*002e*/ 	.short	0x0080


	//----- nvinfo : EIATTR_NUM_BARRIERS
	.align		4
        /*0030*/ 	.byte	0x02, 0x4c
        /*0032*/ 	.byte	0x01
	.zero		1


	//----- nvinfo : EIATTR_MERCURY_ISA_VERSION
	.align		4
        /*0034*/ 	.byte	0x03, 0x5f
        /*0036*/ 	.short	0x0000


	//----- nvinfo : EIATTR_COOP_GROUP_MASK_REGIDS
	.align		4
        /*0038*/ 	.byte	0x04, 0x29
        /*003a*/ 	.short	(.L_1361 - .L_1360)


	//   ....[0]....
.L_1360:
        /*003c*/ 	.word	0xffffffff


	//   ....[1]....
        /*0040*/ 	.word	0xffffffff


	//   ....[2]....
        /*0044*/ 	.word	0xffffffff


	//   ....[3]....
        /*0048*/ 	.word	0xffffffff


	//   ....[4]....
        /*004c*/ 	.word	0xffffffff


	//   ....[5]....
        /*0050*/ 	.word	0xffffffff


	//   ....[6]....
        /*0054*/ 	.word	0xffffffff


	//   ....[7]....
        /*0058*/ 	.word	0xffffffff


	//   ....[8]....
        /*005c*/ 	.word	0xffffffff


	//   ....[9]....
        /*0060*/ 	.word	0xffffffff


	//----- nvinfo : EIATTR_COOP_GROUP_INSTR_OFFSETS
	.align		4
.L_1361:
        /*0064*/ 	.byte	0x04, 0x28
        /*0066*/ 	.short	(.L_1363 - .L_1362)


	//   ....[0]....
.L_1362:
        /*0068*/ 	.word	0x00000e80


	//   ....[1]....
        /*006c*/ 	.word	0x00000e90


	//   ....[2]....
        /*0070*/ 	.word	0x00000ec0


	//   ....[3]....
        /*0074*/ 	.word	0x00000ed0


	//   ....[4]....
        /*0078*/ 	.word	0x00000f10


	//   ....[5]....
        /*007c*/ 	.word	0x00000f20


	//   ....[6]....
        /*0080*/ 	.word	0x00000f60


	//   ....[7]....
        /*0084*/ 	.word	0x00000f70


	//   ....[8]....
        /*0088*/ 	.word	0x00000fb0


	//   ....[9]....
        /*008c*/ 	.word	0x00000fc0


	//----- nvinfo : EIATTR_EXIT_INSTR_OFFSETS
	.align		4
.L_1363:
        /*0090*/ 	.byte	0x04, 0x1c
        /*0092*/ 	.short	(.L_1365 - .L_1364)


	//   ....[0]....
.L_1364:
        /*0094*/ 	.word	0x00000060


	//   ....[1]....
        /*0098*/ 	.word	0x000037c0


	//----- nvinfo : EIATTR_MAX_THREADS
	.align		4
.L_1365:
        /*009c*/ 	.byte	0x04, 0x05
        /*009e*/ 	.short	(.L_1367 - .L_1366)
.L_1366:
        /*00a0*/ 	.word	0x000001e0
        /*00a4*/ 	.word	0x00000001
        /*00a8*/ 	.word	0x00000001


	//----- nvinfo : EIATTR_CRS_STACK_SIZE
	.align		4
.L_1367:
        /*00ac*/ 	.byte	0x04, 0x1e
        /*00ae*/ 	.short	(.L_1369 - .L_1368)
.L_1368:
        /*00b0*/ 	.word	0x00000000
.L_1369:


//--------------------- .nv.info._Z35group_norm_nhwc_fwd_one_pass_kernelI11Fp16IOFp32WLi512ELi30ELi480EEv26Group_norm_nhwc_fwd_params --------------------------
	.section	.nv.info._Z35group_norm_nhwc_fwd_one_pass_kernelI11Fp16IOFp32WLi512ELi30ELi480EEv26Group_norm_nhwc_fwd_params,"",@"SHT_CUDA_INFO"
	.sectionflags	@""
	.align	4


	//----- nvinfo : EIATTR_CUDA_API_VERSION
	.align		4
        /*0000*/ 	.byte	0x04, 0x37
        /*0002*/ 	.short	(.L_1371 - .L_1370)
.L_1370:
        /*0004*/ 	.word	0x00000082


	//----- nvinfo : EIATTR_SW2861232_WAR
	.align		4
.L_1371:
        /*0008*/ 	.byte	0x01, 0x35
	.zero		2


	//----- nvinfo : EIATTR_PARAM_CBANK
	.align		4
        /*000c*/ 	.byte	0x04, 0x0a
        /*000e*/ 	.short	(.L_1373 - .L_1372)
	.align		4
.L_1372:
        /*0010*/ 	.word	index@(.nv.constant0._Z35group_norm_nhwc_fwd_one_pass_kernelI11Fp16IOFp32WLi512ELi30ELi480EEv26Group_norm_nhwc_fwd_params)
        /*0014*/ 	.short	0x0160
        /*0016*/ 	.short	0x00a0


	//----- nvinfo : EIATTR_CBANK_PARAM_SIZE
	.align		4
.L_1373:
        /*0018*/ 	.byte	0x03, 0x19
        /*001a*/ 	.short	0x00a0


	//----- nvinfo : EIATTR_KPARAM_INFO
	.align		4
        /*001c*/ 	.byte	0x04, 0x17
        /*001e*/ 	.short	(.L_1375 - .L_1374)
.L_1374:
        /*0020*/ 	.word	0x00000000
        /*0024*/ 	.short	0x0000
        /*0026*/ 	.short	0x0000
        /*0028*/ 	.byte	0x00, 0xf0, 0x81, 0x02


	//----- nvinfo : EIATTR_MAXREG_COUNT
	.align		4
.L_1375:
        /*002c*/ 	.byte	0x03, 0x1b
        /*002e*/ 	.short	0x0080


	//----- nvinfo : EIATTR_NUM_BARRIERS
	.align		4
        /*0030*/ 	.byte	0x02, 0x4c
        /*0032*/ 	.byte	0x01
	.zero		1


	//----- nvinfo : EIATTR_MERCURY_ISA_VERSION
	.align		4
        /*0034*/ 	.byte	0x03, 0x5f
        /*0036*/ 	.short	0x0000


	//----- nvinfo : EIATTR_COOP_GROUP_MASK_REGIDS
	.align		4
        /*0038*/ 	.byte	0x04, 0x29
        /*003a*/ 	.short	(.L_1377 - .L_1376)


	//   ....[0]....
.L_1376:
        /*003c*/ 	.word	0xffffffff


	//   ....[1]....
        /*0040*/ 	.word	0xffffffff


	//   ....[2]....
        /*0044*/ 	.word	0xffffffff


	//   ....[3]....
        /*0048*/ 	.word	0xffffffff


	//   ....[4]....
        /*004c*/ 	.word	0xffffffff


	//   ....[5]....
        /*0050*/ 	.word	0xffffffff


	//   ....[6]....
        /*0054*/ 	.word	0xffffffff


	//   ....[7]....
        /*0058*/ 	.word	0xffffffff


	//   ....[8]....
        /*005c*/ 	.word	0xffffffff


	//   ....[9]....
        /*0060*/ 	.word	0xffffffff


	//----- nvinfo : EIATTR_COOP_GROUP_INSTR_OFFSETS
	.align		4
.L_1377:
        /*0064*/ 	.byte	0x04, 0x28
        /*0066*/ 	.short	(.L_1379 - .L_1378)


	//   ....[0]....
.L_1378:
        /*0068*/ 	.word	0x00001940


	//   ....[1]....
        /*006c*/ 	.word	0x00001950


	//   ....[2]....
        /*0070*/ 	.word	0x00001980


	//   ....[3]....
        /*0074*/ 	.word	0x00001990


	//   ....[4]....
        /*0078*/ 	.word	0x000019d0


	//   ....[5]....
        /*007c*/ 	.word	0x000019e0


	//   ....[6]....
        /*0080*/ 	.word	0x00001a20


	//   ....[7]....
        /*0084*/ 	.word	0x00001a30


	//   ....[8]....
        /*0088*/ 	.word	0x00001a70


	//   ....[9]....
        /*008c*/ 	.word	0x00001a80


	//----- nvinfo : EIATTR_EXIT_INSTR_OFFSETS
	.align		4
.L_1379:
        /*0090*/ 	.byte	0x04, 0x1c
        /*0092*/ 	.short	(.L_1381 - .L_1380)


	//   ....[0]....
.L_1380:
        /*0094*/ 	.word	0x00000060


	//   ....[1]....
        /*0098*/ 	.word	0x00004b40


	//----- nvinfo : EIATTR_MAX_THREADS
	.align		4
.L_1381:
        /*009c*/ 	.byte	0x04, 0x05
        /*009e*/ 	.short	(.L_1383 - .L_1382)
.L_1382:
        /*00a0*/ 	.word	0x000001e0
        /*00a4*/ 	.word	0x00000001
        /*00a8*/ 	.word	0x00000001


	//----- nvinfo : EIATTR_CRS_STACK_SIZE
	.align		4
.L_1383:
        /*00ac*/ 	.byte	0x04, 0x1e
        /*00ae*/ 	.short	(.L_1385 - .L_1384)
.L_1384:
        /*00b0*/ 	.word	0x00000000
.L_1385:


//--------------------- .nv.info._Z35group_norm_nhwc_fwd_one_pass_kernelI11Fp16IOBf16WLi64ELi30ELi480EEv26Group_norm_nhwc_fwd_params --------------------------
	.section	.nv.info._Z35group_norm_nhwc_fwd_one_pass_kernelI11Fp16IOBf16WLi64ELi30ELi480EEv26Group_norm_nhwc_fwd_params,"",@"SHT_CUDA_INFO"
	.sectionflags	@""
	.align	4


	//----- nvinfo : EIATTR_CUDA_API_VERSION
	.align		4
        /*0000*/ 	.byte	0x04, 0x37
        /*0002*/ 	.short	(.L_1387 - .L_1386)
.L_1386:
        /*0004*/ 	.word	0x00000082


	//----- nvinfo : EIATTR_SW2861232_WAR
	.align		4
.L_1387:
        /*0008*/ 	.byte	0x01, 0x35
	.zero		2


	//----- nvinfo : EIATTR_PARAM_CBANK
	.align		4
        /*000c*/ 	.byte	0x04, 0x0a
        /*000e*/ 	.short	(.L_1389 - .L_1388)
	.align		4
.L_1388:
        /*0010*/ 	.word	index@(.nv.constant0._Z35group_norm_nhwc_fwd_one_pass_kernelI11Fp16IOBf16WLi64ELi30ELi480EEv26Group_norm_nhwc_fwd_params)
        /*0014*/ 	.short	0x0160
        /*0016*/ 	.short	0x00a0


	//----- nvinfo : EIATTR_CBANK_PARAM_SIZE
	.align		4
.L_1389:
        /*0018*/ 	.byte	0x03, 0x19
        /*001a*/ 	.short	0x00a0


	//----- nvinfo : EIATTR_KPARAM_INFO
	.align		4
        /*001c*/ 	.byte	0x04, 0x17
        /*001e*/ 	.short	(.L_1391 - .L_1390)
.L_1390:
        /*0020*/ 	.word	0x00000000
        /*0024*/ 	.short	0x0000
        /*0026*/ 	.short	0x0000
        /*0028*/ 	.byte	0x00, 0xf0, 0x81, 0x02


	//----- nvinfo : EIATTR_MAXREG_COUNT
	.align		4
.L_1391:
        /*002c*/ 	.byte	0x03, 0x1b
        /*002e*/ 	.short	0x0080


	//----- nvinfo : EIATTR_NUM_BARRIERS
	.align		4
        /*0030*/ 	.byte	0x02, 0x4c
        /*0032*/ 	.byte	0x01
	.zero		1


	//----- nvinfo : EIATTR_MERCURY_ISA_VERSION
	.align		4
        /*0034*/ 	.byte	0x03, 0x5f
        /*0036*/ 	.short	0x0000


	//----- nvinfo : EIATTR_COOP_GROUP_MASK_REGIDS
	.align		4
        /*0038*/ 	.byte	0x04, 0x29
        /*003a*/ 	.short	(.L_1393 - .L_1392)


	//   ....[0]....
.L_1392:
        /*003c*/ 	.word	0xffffffff


	//   ....[1]....
        /*0040*/ 	.word	0xffffffff


	//   ....[2]....
        /*0044*/ 	.word	0xffffffff


	//   ....[3]....
        /*0048*/ 	.word	0xffffffff


	//   ....[4]....
        /*004c*/ 	.word	0xffffffff


	//   ....[5]....
        /*0050*/ 	.word	0xffffffff


	//   ....[6]....
        /*0054*/ 	.word	0xffffffff


	//   ....[7]....
        /*0058*/ 	.word	0xffffffff


	//   ....[8]....
        /*005c*/ 	.word	0xffffffff


	//   ....[9]....
        /*0060*/ 	.word	0xffffffff


	//----- nvinfo : EIATTR_COOP_GROUP_INSTR_OFFSETS
	.align		4
.L_1393:
        /*0064*/ 	.byte	0x04, 0x28
        /*0066*/ 	.short	(.L_1395 - .L_1394)


	//   ....[0]....
.L_1394:
        /*0068*/ 	.word	0x00000650


	//   ....[1]....
        /*006c*/ 	.word	0x00000660


	//   ....[2]....
        /*0070*/ 	.word	0x00000690


	//   ....[3]....
        /*0074*/ 	.word	0x000006b0


	//   ....[4]....
        /*0078*/ 	.word	0x000006e0


	//   ....[5]....
        /*007c*/ 	.word	0x00000700


	//   ....[6]....
        /*0080*/ 	.word	0x00000730


	//   ....[7]....
        /*0084*/ 	.word	0x00000750


	//   ....[8]....
        /*0088*/ 	.word	0x00000780


	//   ....[9]....
        /*008c*/ 	.word	0x000007a0


	//----- nvinfo : EIATTR_EXIT_INSTR_OFFSETS
	.align		4
.L_1395:
        /*0090*/ 	.byte	0x04, 0x1c
        /*0092*/ 	.short	(.L_1397 - .L_1396)


	//   ....[0]....
.L_1396:
        /*0094*/ 	.word	0x00000060


	//   ....[1]....
        /*0098*/ 	.word	0x00001a20


	//----- nvinfo : EIATTR_MAX_THREADS
	.align		4
.L_1397:
        /*009c*/ 	.byte	0x04, 0x05
        /*009e*/ 	.short	(.L_1399 - .L_1398)
.L_1398:
        /*00a0*/ 	.word	0x000001e0
        /*00a4*/ 	.word	0x00000001
        /*00a8*/ 	.word	0x00000001


	//----- nvinfo : EIATTR_CRS_STACK_SIZE
	.align		4
.L_1399:
        /*00ac*/ 	.byte	0x04, 0x1e
        /*00ae*/ 	.short	(.L_1401 - .L_1400)
.L_1400:
        /*00b0*/ 	.word	0x00000000
.L_1401:


//--------------------- .nv.info._Z35group_norm_nhwc_fwd_one_pass_kernelI11Fp16IOBf16WLi128ELi30ELi480EEv26Group_norm_nhwc_fwd_params --------------------------
	.section	.nv.info._Z35group_norm_nhwc_fwd_one_pass_kernelI11Fp16IOBf16WLi128ELi30ELi480EEv26Group_norm_nhwc_fwd_params,"",@"SHT_CUDA_INFO"
	.sectionflags	@""
	.align	4


	//----- nvinfo : EIATTR_CUDA_API_VERSION
	.align		4
        /*0000*/ 	.byte	0x04, 0x37
        /*0002*/ 	.short	(.L_1403 - .L_1402)
.L_1402:
        /*0004*/ 	.word	0x00000082


	//----- nvinfo : EIATTR_SW2861232_WAR
	.align		4
.L_1403:
        /*0008*/ 	.byte	0x01, 0x35
	.zero		2


	//----- nvinfo : EIATTR_PARAM_CBANK
	.align		4
        /*000c*/ 	.byte	0x04, 0x0a
        /*000e*/ 	.short	(.L_1405 - .L_1404)
	.align		4
.L_1404:
        /*0010*/ 	.word	index@(.nv.constant0._Z35group_norm_nhwc_fwd_one_pass_kernelI11Fp16IOBf16WLi128ELi30ELi480EEv26Group_norm_nhwc_fwd_params)
        /*0014*/ 	.short	0x0160
        /*0016*/ 	.short	0x00a0


	//----- nvinfo : EIATTR_CBANK_PARAM_SIZE
	.align		4
.L_1405:
        /*0018*/ 	.byte	0x03, 0x19
        /*001a*/ 	.short	0x00a0


	//----- nvinfo : EIATTR_KPARAM_INFO
	.align		4
        /*001c*/ 	.byte	0x04, 0x17
        /*001e*/ 	.short	(.L_1407 - .L_1406)
.L_1406:
        /*0020*/ 	.word	0x00000000
        /*0024*/ 	.short	0x0000
        /*0026*/ 	.short	0x0000
        /*0028*/ 	.byte	0x00, 0xf0, 0x81, 0x02


	//----- nvinfo : EIATTR_MAXREG_COUNT
	.align		4
.L_1407:
        /*002c*/ 	.byte	0x03, 0x1b
        /*002e*/ 	.short	0x0080


	//----- nvinfo : EIATTR_NUM_BARRIERS
	.align		4
        /*0030*/ 	.byte	0x02, 0x4c
        /*0032*/ 	.byte	0x01
	.zero		1


	//----- nvinfo : EIATTR_MERCURY_ISA_VERSION
	.align		4
        /*0034*/ 	.byte	0x03, 0x5f
        /*0036*/ 	.short	0x0000


	//----- nvinfo : EIATTR_COOP_GROUP_MASK_REGIDS
	.align		4
        /*0038*/ 	.byte	0x04, 0x29
        /*003a*/ 	.short	(.L_1409 - .L_1408)


	//   ....[0]....
.L_1408:
        /*003c*/ 	.word	0xffffffff


	//   ....[1]....
        /*0040*/ 	.word	0xffffffff


	//   ....[2]....
        /*0044*/ 	.word	0xffffffff


	//   ....[3]....
        /*0048*/ 	.word	0xffffffff


	//   ....[4]....
        /*004c*/ 	.word	0xffffffff


	//   ....[5]....
        /*0050*/ 	.word	0xffffffff


	//   ....[6]....
        /*0054*/ 	.word	0xffffffff


	//   ....[7]....
        /*0058*/ 	.word	0xffffffff


	//   ....[8]....
        /*005c*/ 	.word	0xffffffff


	//   ....[9]....
        /*0060*/ 	.word	0xffffffff


	//----- nvinfo : EIATTR_COOP_GROUP_INSTR_OFFSETS
	.align		4
.L_1409:
        /*0064*/ 	.byte	0x04, 0x28
        /*0066*/ 	.short	(.L_1411 - .L_1410)


	//   ....[0]....
.L_1410:
        /*0068*/ 	.word	0x00000910


	//   ....[1]....
        /*006c*/ 	.word	0x00000920


	//   ....[2]....
        /*0070*/ 	.word	0x00000950


	//   ....[3]....
        /*0074*/ 	.word	0x00000960


	//   ....[4]....
        /*0078*/ 	.word	0x000009a0


	//   ....[5]....
        /*007c*/ 	.word	0x000009b0


	//   ....[6]....
        /*0080*/ 	.word	0x000009f0


	//   ....[7]....
        /*0084*/ 	.word	0x00000a00


	//   ....[8]....
        /*0088*/ 	.word	0x00000a40


	//   ....[9]....
        /*008c*/ 	.word	0x00000a50


	//----- nvinfo : EIATTR_EXIT_INSTR_OFFSETS
	.align		4
.L_1411:
        /*0090*/ 	.byte	0x04, 0x1c
        /*0092*/ 	.short	(.L_1413 - .L_1412)


	//   ....[0]....
.L_1412:
        /*0094*/ 	.word	0x00000060


	//   ....[1]....
        /*0098*/ 	.word	0x00002140


	//----- nvinfo : EIATTR_MAX_THREADS
	.align		4
.L_1413:
        /*009c*/ 	.byte	0x04, 0x05
        /*009e*/ 	.short	(.L_1415 - .L_1414)
.L_1414:
        /*00a0*/ 	.word	0x000001e0
        /*00a4*/ 	.word	0x00000001
        /*00a8*/ 	.word	0x00000001


	//----- nvinfo : EIATTR_CRS_STACK_SIZE
	.align		4
.L_1415:
        /*00ac*/ 	.byte	0x04, 0x1e
        /*00ae*/ 	.short	(.L_1417 - .L_1416)
.L_1416:
        /*00b0*/ 	.word	0x00000000
.L_1417:


//--------------------- .nv.info._Z35group_norm_nhwc_fwd_one_pass_kernelI11Fp16IOBf16WLi256ELi30ELi480EEv26Group_norm_nhwc_fwd_params --------------------------
	.section	.nv.info._Z35group_norm_nhwc_fwd_one_pass_kernelI11Fp16IOBf16WLi256ELi30ELi480EEv26Group_norm_nhwc_fwd_params,"",@"SHT_CUDA_INFO"
	.sectionflags	@""
	.align	4


	//----- nvinfo : EIATTR_CUDA_API_VERSION
	.align		4
        /*0000*/ 	.byte	0x04, 0x37
        /*0002*/ 	.short	(.L_1419 - .L_1418)
.L_1418:
        /*0004*/ 	.word	0x00000082


	//----- nvinfo : EIATTR_SW2861232_WAR
	.align		4
.L_1419:
        /*0008*/ 	.byte	0x01, 0x35
	.zero		2


	//----- nvinfo : EIATTR_PARAM_CBANK
	.align		4
        /*000c*/ 	.byte	0x04, 0x0a
        /*000e*/ 	.short	(.L_1421 - .L_1420)
	.align		4
.L_1420:
        /*0010*/ 	.word	index@(.nv.constant0._Z35group_norm_nhwc_fwd_one_pass_kernelI11Fp16IOBf16WLi256ELi30ELi480EEv26Group_norm_nhwc_fwd_params)
        /*0014*/ 	.short	0x0160
        /*0016*/ 	.short	0x00a0


	//----- nvinfo : EIATTR_CBANK_PARAM_SIZE
	.align		4
.L_1421:
        /*0018*/ 	.byte	0x03, 0x19
        /*001a*/ 	.short	0x00a0


	//----- nvinfo : EIATTR_KPARAM_INFO
	.align		4
        /*001c*/ 	.byte	0x04, 0x17
        /*001e*/ 	.short	(.L_1423 - .L_1422)
.L_1422:
        /*0020*/ 	.word	0x00000000
        /*0024*/ 	.short	0x0000
        /*0026*/ 	.short	0x0000
        /*0028*/ 	.byte	0x00, 0xf0, 0x81, 0x02


	//----- nvinfo : EIATTR_MAXREG_COUNT
	.align		4
.L_1423:
        /*002c*/ 	.byte	0x03, 0x1b
        /*002e*/ 	.short	0x0080


	//----- nvinfo : EIATTR_NUM_BARRIERS
	.align		4
        /*0030*/ 	.byte	0x02, 0x4c
        /*0032*/ 	.byte	0x01
	.zero		1


	//----- nvinfo : EIATTR_MERCURY_ISA_VERSION
	.align		4
        /*0034*/ 	.byte	0x03, 0x5f
        /*0036*/ 	.short	0x0000


	//----- nvinfo : EIATTR_COOP_GROUP_MASK_REGIDS
	.align		4
        /*0038*/ 	.byte	0x04, 0x29
        /*003a*/ 	.short	(.L_1425 - .L_1424)


	//   ....[0]....
.L_1424:
        /*003c*/ 	.word	0xffffffff


	//   ....[1]....
        /*0040*/ 	.word	0xffffffff


	//   ....[2]....
        /*0044*/ 	.word	0xffffffff


	//   ....[3]....
        /*0048*/ 	.word	0xffffffff


	//   ....[4]....
        /*004c*/ 	.word	0xffffffff


	//   ....[5]....
        /*0050*/ 	.word	0xffffffff


	//   ....[6]....
        /*0054*/ 	.word	0xffffffff


	//   ....[7]....
        /*0058*/ 	.word	0xffffffff


	//   ....[8]....
        /*005c*/ 	.word	0xffffffff


	//   ....[9]....
        /*0060*/ 	.word	0xffffffff


	//----- nvinfo : EIATTR_COOP_GROUP_INSTR_OFFSETS
	.align		4
.L_1425:
        /*0064*/ 	.byte	0x04, 0x28
        /*0066*/ 	.short	(.L_1427 - .L_1426)


	//   ....[0]....
.L_1426:
        /*0068*/ 	.word	0x00000e80


	//   ....[1]....
        /*006c*/ 	.word	0x00000e90


	//   ....[2]....
        /*0070*/ 	.word	0x00000ec0


	//   ....[3]....
        /*0074*/ 	.word	0x00000ed0


	//   ....[4]....
        /*0078*/ 	.word	0x00000f10


	//   ....[5]....
        /*007c*/ 	.word	0x00000f20


	//   ....[6]....
        /*0080*/ 	.word	0x00000f60


	//   ....[7]....
        /*0084*/ 	.word	0x00000f70


	//   ....[8]....
        /*0088*/ 	.word	0x00000fb0


	//   ....[9]....
        /*008c*/ 	.word	0x00000fc0


	//----- nvinfo : EIATTR_EXIT_INSTR_OFFSETS
	.align		4
.L_1427:
        /*0090*/ 	.byte	0x04, 0x1c
        /*0092*/ 	.short	(.L_1429 - .L_1428)


	//   ....[0]....
.L_1428:
        /*0094*/ 	.word	0x00000060


	//   ....[1]....
        /*0098*/ 	.word	0x00003820


	//----- nvinfo : EIATTR_MAX_THREADS
	.align		4
.L_1429:
        /*009c*/ 	.byte	0x04, 0x05
        /*009e*/ 	.short	(.L_1431 - .L_1430)
.L_1430:
        /*00a0*/ 	.word	0x000001e0
        /*00a4*/ 	.word	0x00000001
        /*00a8*/ 	.word	0x00000001


	//----- nvinfo : EIATTR_CRS_STACK_SIZE
	.align		4
.L_1431:
        /*00ac*/ 	.byte	0x04, 0x1e
        /*00ae*/ 	.short	(.L_1433 - .L_1432)
.L_1432:
        /*00b0*/ 	.word	0x00000000
.L_1433:


//--------------------- .nv.info._Z35group_norm_nhwc_fwd_one_pass_kernelI11Fp16IOBf16WLi512ELi30ELi480EEv26Group_norm_nhwc_fwd_params --------------------------
	.section	.nv.info._Z35group_norm_nhwc_fwd_one_pass_kernelI11Fp16IOBf16WLi512ELi30ELi480EEv26Group_norm_nhwc_fwd_params,"",@"SHT_CUDA_INFO"
	.sectionflags	@""
	.align	4


	//----- nvinfo : EIATTR_CUDA_API_VERSION
	.align		4
        /*0000*/ 	.byte	0x04, 0x37
        /*0002*/ 	.short	(.L_1435 - .L_1434)
.L_1434:
        /*0004*/ 	.word	0x00000082


	//----- nvinfo : EIATTR_SW2861232_WAR
	.align		4
.L_1435:
        /*0008*/ 	.byte	0x01, 0x35
	.zero		2


	//----- nvinfo : EIATTR_PARAM_CBANK
	.align		4
        /*000c*/ 	.byte	0x04, 0x0a
        /*000e*/ 	.short	(.L_1437 - .L_1436)
	.align		4
.L_1436:
        /*0010*/ 	.word	index@(.nv.constant0._Z35group_norm_nhwc_fwd_one_pass_kernelI11Fp16IOBf16WLi512ELi30ELi480EEv26Group_norm_nhwc_fwd_params)
        /*0014*/ 	.short	0x0160
        /*0016*/ 	.short	0x00a0


	//----- nvinfo : EIATTR_CBANK_PARAM_SIZE
	.align		4
.L_1437:
        /*0018*/ 	.byte	0x03, 0x19
        /*001a*/ 	.short	0x00a0


	//----- nvinfo : EIATTR_KPARAM_INFO
	.align		4
        /*001c*/ 	.byte	0x04, 0x17
        /*001e*/ 	.short	(.L_1439 - .L_1438)
.L_1438:
        /*0020*/ 	.word	0x00000000
        /*0024*/ 	.short	0x0000
        /*0026*/ 	.short	0x0000
        /*0028*/ 	.byte	0x00, 0xf0, 0x81, 0x02


	//----- nvinfo : EIATTR_MAXREG_COUNT
	.align		4
.L_1439:
        /*002c*/ 	.byte	0x03, 0x1b
        /*002e*/ 	.short	0x0080


	//----- nvinfo : EIATTR_NUM_BARRIERS
	.align		4
        /*0030*/ 	.byte	0x02, 0x4c
        /*0032*/ 	.byte	0x01
	.zero		1


	//----- nvinfo : EIATTR_MERCURY_ISA_VERSION
	.align		4
        /*0034*/ 	.byte	0x03, 0x5f
        /*0036*/ 	.short	0x0000


	//----- nvinfo : EIATTR_COOP_GROUP_MASK_REGIDS
	.align		4
        /*0038*/ 	.byte	0x04, 0x29
        /*003a*/ 	.short	(.L_1441 - .L_1440)


	//   ....[0]....
.L_1440:
        /*003c*/ 	.word	0xffffffff


	//   ....[1]....
        /*0040*/ 	.word	0xffffffff


	//   ....[2]....
        /*0044*/ 	.word	0xffffffff


	//   ....[3]....
        /*0048*/ 	.word	0xffffffff


	//   ....[4]....
        /*004c*/ 	.word	0xffffffff


	//   ....[5]....
        /*0050*/ 	.word	0xffffffff


	//   ....[6]....
        /*0054*/ 	.word	0xffffffff


	//   ....[7]....
        /*0058*/ 	.word	0xffffffff


	//   ....[8]....
        /*005c*/ 	.word	0xffffffff


	//   ....[9]....
        /*0060*/ 	.word	0xffffffff


	//----- nvinfo : EIATTR_COOP_GROUP_INSTR_OFFSETS
	.align		4
.L_1441:
        /*0064*/ 	.byte	0x04, 0x28
        /*0066*/ 	.short	(.L_1443 - .L_1442)


	//   ....[0]....
.L_1442:
        /*0068*/ 	.word	0x00001960


	//   ....[1]....
        /*006c*/ 	.word	0x00001970


	//   ....[2]....
        /*0070*/ 	.word	0x000019a0


	//   ....[3]....
        /*0074*/ 	.word	0x000019b0


	//   ....[4]....
        /*0078*/ 	.word	0x000019f0


	//   ....[5]....
        /*007c*/ 	.word	0x00001a00


	//   ....[6]....
        /*0080*/ 	.word	0x00001a40


	//   ....[7]....
        /*0084*/ 	.word	0x00001a50


	//   ....[8]....
        /*0088*/ 	.word	0x00001a90


	//   ....[9]....
        /*008c*/ 	.word	0x00001aa0


	//----- nvinfo : EIATTR_EXIT_INSTR_OFFSETS
	.align		4
.L_1443:
        /*0090*/ 	.byte	0x04, 0x1c
        /*0092*/ 	.short	(.L_1445 - .L_1444)


	//   ....[0]....
.L_1444:
        /*0094*/ 	.word	0x00000060


	//   ....[1]....
        /*0098*/ 	.word	0x00004bc0


	//----- nvinfo : EIATTR_MAX_THREADS
	.align		4
.L_1445:
        /*009c*/ 	.byte	0x04, 0x05
        /*009e*/ 	.short	(.L_1447 - .L_1446)
.L_1446:
        /*00a0*/ 	.word	0x000001e0
        /*00a4*/ 	.word	0x00000001
        /*00a8*/ 	.word	0x00000001


	//----- nvinfo : EIATTR_CRS_STACK_SIZE
	.align		4
.L_1447:
        /*00ac*/ 	.byte	0x04, 0x1e
        /*00ae*/ 	.short	(.L_1449 - .L_1448)
.L_1448:
        /*00b0*/ 	.word	0x00000000
.L_1449:


//--------------------- .nv.info._Z35group_norm_nhwc_fwd_one_pass_kernelI11Fp16IOFp16WLi64ELi30ELi480EEv26Group_norm_nhwc_fwd_params --------------------------
	.section	.nv.info._Z35group_norm_nhwc_fwd_one_pass_kernelI11Fp16IOFp16WLi64ELi30ELi480EEv26Group_norm_nhwc_fwd_params,"",@"SHT_CUDA_INFO"
	.sectionflags	@""
	.align	4


	//----- nvinfo : EIATTR_CUDA_API_VERSION
	.align		4
        /*0000*/ 	.byte	0x04, 0x37
        /*0002*/ 	.short	(.L_1451 - .L_1450)
.L_1450:
        /*0004*/ 	.word	0x00000082


	//----- nvinfo : EIATTR_SW2861232_WAR
	.align		4
.L_1451:
        /*0008*/ 	.byte	0x01, 0x35
	.zero		2


	//----- nvinfo : EIATTR_PARAM_CBANK
	.align		4
        /*000c*/ 	.byte	0x04, 0x0a
        /*000e*/ 	.short	(.L_1453 - .L_1452)
	.align		4
.L_1452:
        /*0010*/ 	.word	index@(.nv.constant0._Z35group_norm_nhwc_fwd_one_pass_kernelI11Fp16IOFp16WLi64ELi30ELi480EEv26Group_norm_nhwc_fwd_params)
        /*0014*/ 	.short	0x0160
        /*0016*/ 	.short	0x00a0


	//----- nvinfo : EIATTR_CBANK_PARAM_SIZE
	.align		4
.L_1453:
        /*0018*/ 	.byte	0x03, 0x19
        /*001a*/ 	.short	0x00a0


	//----- nvinfo : EIATTR_KPARAM_INFO
	.align		4
        /*001c*/ 	.byte	0x04, 0x17
        /*001e*/ 	.short	(.L_1455 - .L_1454)
.L_1454:
        /*0020*/ 	.word	0x00000000
        /*0024*/ 	.short	0x0000
        /*0026*/ 	.short	0x0000
        /*0028*/ 	.byte	0x00, 0xf0, 0x81, 0x02


	//----- nvinfo : EIATTR_MAXREG_COUNT
	.align		4
.L_1455:
        /*002c*/ 	.byte	0x03, 0x1b
        /*002e*/ 	.short	0x0080


	//----- nvinfo : EIATTR_NUM_BARRIERS
	.align		4
        /*0030*/ 	.byte	0x02, 0x4c
        /*0032*/ 	.byte	0x01
	.zero		1


	//----- nvinfo : EIATTR_MERCURY_ISA_VERSION
	.align		4
        /*0034*/ 	.byte	0x03, 0x5f
        /*0036*/ 	.short	0x0000


	//----- nvinfo : EIATTR_COOP_GROUP_MASK_REGIDS
	.align		4
        /*0038*/ 	.byte	0x04, 0x29
        /*003a*/ 	.short	(.L_1457 - .L_1456)


	//   ....[0]....
.L_1456:
        /*003c*/ 	.word	0xffffffff


	//   ....[1]....
        /*0040*/ 	.word	0xffffffff


	//   ....[2]....
        /*0044*/ 	.word	0xffffffff


	//   ....[3]....
        /*0048*/ 	.word	0xffffffff


	//   ....[4]....
        /*004c*/ 	.word	0xffffffff


	//   ....[5]....
        /*0050*/ 	.word	0xffffffff


	//   ....[6]....
        /*0054*/ 	.word	0xffffffff


	//   ....[7]....
        /*0058*/ 	.word	0xffffffff


	//   ....[8]....
        /*005c*/ 	.word	0xffffffff


	//   ....[9]....
        /*0060*/ 	.word	0xffffffff


	//----- nvinfo : EIATTR_COOP_GROUP_INSTR_OFFSETS
	.align		4
.L_1457:
        /*0064*/ 	.byte	0x04, 0x28
        /*0066*/ 	.short	(.L_1459 - .L_1458)


	//   ....[0]....
.L_1458:
        /*0068*/ 	.word	0x00000650


	//   ....[1]....
        /*006c*/ 	.word	0x00000660


	//   ....[2]....
        /*0070*/ 	.word	0x00000690


	//   ....[3]....
        /*0074*/ 	.word	0x000006b0


	//   ....[4]....
        /*0078*/ 	.word	0x000006e0


	//   ....[5]....
        /*007c*/ 	.word	0x00000700


	//   ....[6]....
        /*0080*/ 	.word	0x00000730


	//   ....[7]....
        /*0084*/ 	.word	0x00000750


	//   ....[8]....
        /*0088*/ 	.word	0x00000780


	//   ....[9]....
        /*008c*/ 	.word	0x000007a0


	//----- nvinfo : EIATTR_EXIT_INSTR_OFFSETS
	.align		4
.L_1459:
        /*0090*/ 	.byte	0x04, 0x1c
        /*0092*/ 	.short	(.L_1461 - .L_1460)


	//   ....[0]....
.L_1460:
        /*0094*/ 	.word	0x00000060


	//   ....[1]....
        /*0098*/ 	.word	0x00001a20


	//----- nvinfo : EIATTR_MAX_THREADS
	.align		4
.L_1461:
        /*009c*/ 	.byte	0x04, 0x05
        /*009e*/ 	.short	(.L_1463 - .L_1462)
.L_1462:
        /*00a0*/ 	.word	0x000001e0
        /*00a4*/ 	.word	0x00000001
        /*00a8*/ 	.word	0x00000001


	//----- nvinfo : EIATTR_CRS_STACK_SIZE
	.align		4
.L_1463:
        /*00ac*/ 	.byte	0x04, 0x1e
        /*00ae*/ 	.short	(.L_1465 - .L_1464)
.L_1464:
        /*00b0*/ 	.word	0x00000000
.L_1465:


//--------------------- .nv.info._Z35group_norm_nhwc_fwd_one_pass_kernelI11Fp16IOFp16WLi128ELi30ELi480EEv26Group_norm_nhwc_fwd_params --------------------------
	.section	.nv.info._Z35group_norm_nhwc_fwd_one_pass_kernelI11Fp16IOFp16WLi128ELi30ELi480EEv26Group_norm_nhwc_fwd_params,"",@"SHT_CUDA_INFO"
	.sectionflags	@""
	.align	4


	//----- nvinfo : EIATTR_CUDA_API_VERSION
	.align		4
        /*0000*/ 	.byte	0x04, 0x37
        /*0002*/ 	.short	(.L_1467 - .L_1466)
.L_1466:
        /*0004*/ 	.word	0x00000082


	//----- nvinfo : EIATTR_SW2861232_WAR
	.align		4
.L_1467:
        /*0008*/ 	.byte	0x01, 0x35
	.zero		2


	//----- nvinfo : EIATTR_PARAM_CBANK
	.align		4
        /*000c*/ 	.byte	0x04, 0x0a
        /*000e*/ 	.short	(.L_1469 - .L_1468)
	.align		4
.L_1468:
        /*0010*/ 	.word	index@(.nv.constant0._Z35group_norm_nhwc_fwd_one_pass_kernelI11Fp16IOFp16WLi128ELi30ELi480EEv26Group_norm_nhwc_fwd_params)
        /*0014*/ 	.short	0x0160
        /*0016*/ 	.short	0x00a0


	//----- nvinfo : EIATTR_CBANK_PARAM_SIZE
	.align		4
.L_1469:
        /*0018*/ 	.byte	0x03, 0x19
        /*001a*/ 	.short	0x00a0


	//----- nvinfo : EIATTR_KPARAM_INFO
	.align		4
        /*001c*/ 	.byte	0x04, 0x17
        /*001e*/ 	.short	(.L_1471 - .L_1470)
.L_1470:
        /*0020*/ 	.word	0x00000000
        /*0024*/ 	.short	0x0000
        /*0026*/ 	.short	0x0000
        /*0028*/ 	.byte	0x00, 0xf0, 0x81, 0x02


	//----- nvinfo : EIATTR_MAXREG_COUNT
	.align		4
.L_1471:
        /*002c*/ 	.byte	0x03, 0x1b
        /*002e*/ 	.short	0x0080


	//----- nvinfo : EIATTR_NUM_BARRIERS
	.align		4
        /*0030*/ 	.byte	0x02, 0x4c
        /*0032*/ 	.byte	0x01
	.zero		1


	//----- nvinfo : EIATTR_MERCURY_ISA_VERSION
	.align		4
        /*0034*/ 	.byte	0x03, 0x5f
        /*0036*/ 	.short	0x0000


	//----- nvinfo : EIATTR_COOP_GROUP_MASK_REGIDS
	.align		4
        /*0038*/ 	.byte	0x04, 0x29
        /*003a*/ 	.short	(.L_1473 - .L_1472)


	//   ....[0]....
.L_1472:
        /*003c*/ 	.word	0xffffffff


	//   ....[1]....
        /*0040*/ 	.word	0xffffffff


	//   ....[2]....
        /*0044*/ 	.word	0xffffffff


	//   ....[3]....
        /*0048*/ 	.word	0xffffffff


	//   ....[4]....
        /*004c*/ 	.word	0xffffffff


	//   ....[5]....
        /*0050*/ 	.word	0xffffffff


	//   ....[6]....
        /*0054*/ 	.word	0xffffffff


	//   ....[7]....
        /*0058*/ 	.word	0xffffffff


	//   ....[8]....
        /*005c*/ 	.word	0xffffffff


	//   ....[9]....
        /*0060*/ 	.word	0xffffffff


	//----- nvinfo : EIATTR_COOP_GROUP_INSTR_OFFSETS
	.align		4
.L_1473:
        /*0064*/ 	.byte	0x04, 0x28
        /*0066*/ 	.short	(.L_1475 - .L_1474)


	//   ....[0]....
.L_1474:
        /*0068*/ 	.word	0x00000910


	//   ....[1]....
        /*006c*/ 	.word	0x00000920


	//   ....[2]....
        /*0070*/ 	.word	0x00000950


	//   ....[3]....
        /*0074*/ 	.word	0x00000960


	//   ....[4]....
        /*0078*/ 	.word	0x000009a0


	//   ....[5]....
        /*007c*/ 	.word	0x000009b0


	//   ....[6]....
        /*0080*/ 	.word	0x000009f0


	//   ....[7]....
        /*0084*/ 	.word	0x00000a00


	//   ....[8]....
        /*0088*/ 	.word	0x00000a40


	//   ....[9]....
        /*008c*/ 	.word	0x00000a50


	//----- nvinfo : EIATTR_EXIT_INSTR_OFFSETS
	.align		4
.L_1475:
        /*0090*/ 	.byte	0x04, 0x1c
        /*0092*/ 	.short	(.L_1477 - .L_1476)


	//   ....[0]....
.L_1476:
        /*0094*/ 	.word	0x00000060


	//   ....[1]....
        /*0098*/ 	.word	0x00002140


	//----- nvinfo : EIATTR_MAX_THREADS
	.align		4
.L_1477:
        /*009c*/ 	.byte	0x04, 0x05
        /*009e*/ 	.short	(.L_1479 - .L_1478)
.L_1478:
        /*00a0*/ 	.word	0x000001e0
        /*00a4*/ 	.word	0x00000001
        /*00a8*/ 	.word	0x00000001


	//----- nvinfo : EIATTR_CRS_STACK_SIZE
	.align		4
.L_1479:
        /*00ac*/ 	.byte	0x04, 0x1e
        /*00ae*/ 	.short	(.L_1481 - .L_1480)
.L_1480:
        /*00b0*/ 	.word	0x00000000
.L_1481:


//--------------------- .nv.info._Z35group_norm_nhwc_fwd_one_pass_kernelI11Fp16IOFp16WLi256ELi30ELi480EEv26Group_norm_nhwc_fwd_params --------------------------
	.section	.nv.info._Z35group_norm_nhwc_fwd_one_pass_kernelI11Fp16IOFp16WLi256ELi30ELi480EEv26Group_norm_nhwc_fwd_params,"",@"SHT_CUDA_INFO"
	.sectionflags	@""
	.align	4


	//----- nvinfo : EIATTR_CUDA_API_VERSION
	.align		4
        /*0000*/ 	.byte	0x04, 0x37
        /*0002*/ 	.short	(.L_1483 - .L_1482)
.L_1482:
        /*0004*/ 	.word	0x00000082


	//----- nvinfo : EIATTR_SW2861232_WAR
	.align		4
.L_1483:
        /*0008*/ 	.byte	0x01, 0x35
	.zero		2


	//----- nvinfo : EIATTR_PARAM_CBANK
	.align		4
        /*000c*/ 	.byte	0x04, 0x0a
        /*000e*/ 	.short	(.L_1485 - .L_1484)
	.align		4
.L_1484:
        /*0010*/ 	.word	index@(.nv.constant0._Z35group_norm_nhwc_fwd_one_pass_kernelI11Fp16IOFp16WLi256ELi30ELi480EEv26Group_norm_nhwc_fwd_params)
        /*0014*/ 	.short	0x0160
        /*0016*/ 	.short	0x00a0


	//----- nvinfo : EIATTR_CBANK_PARAM_SIZE
	.align		4
.L_1485:
        /*0018*/ 	.byte	0x03, 0x19
        /*001a*/ 	.short	0x00a0


	//----- nvinfo : EIATTR_KPARAM_INFO
	.align		4
        /*001c*/ 	.byte	0x04, 0x17
        /*001e*/ 	.short	(.L_1487 - .L_1486)
.L_1486:
        /*0020*/ 	.word	0x00000000
        /*0024*/ 	.short	0x0000
        /*0026*/ 	.short	0x0000
        /*0028*/ 	.byte	0x00, 0xf0, 0x81, 0x02


	//----- nvinfo : EIATTR_MAXREG_COUNT
	.align		4
.L_1487:
        /*002c*/ 	.byte	0x03, 0x1b
        /*002e*/ 	.short	0x0080


	//----- nvinfo : EIATTR_NUM_BARRIERS
	.align		4
        /*0030*/ 	.byte	0x02, 0x4c
        /*0032*/ 	.byte	0x01
	.zero		1


	//----- nvinfo : EIATTR_MERCURY_ISA_VERSION
	.align		4
        /*0034*/ 	.byte	0x03, 0x5f
        /*0036*/ 	.short	0x0000


	//----- nvinfo : EIATTR_COOP_GROUP_MASK_REGIDS
	.align		4
        /*0038*/ 	.byte	0x04, 0x29
        /*003a*/ 	.short	(.L_1489 - .L_1488)


	//   ....[0]....
.L_1488:
        /*003c*/ 	.word	0xffffffff


	//   ....[1]....
        /*0040*/ 	.word	0xffffffff


	//   ....[2]....
        /*0044*/ 	.word	0xffffffff


	//   ....[3]....
        /*0048*/ 	.word	0xffffffff


	//   ....[4]....
        /*004c*/ 	.word	0xffffffff


	//   ....[5]....
        /*0050*/ 	.word	0xffffffff


	//   ....[6]....
        /*0054*/ 	.word	0xffffffff


	//   ....[7]....
        /*0058*/ 	.word	0xffffffff


	//   ....[8]....
        /*005c*/ 	.word	0xffffffff


	//   ....[9]....
        /*0060*/ 	.word	0xffffffff


	//----- nvinfo : EIATTR_COOP_GROUP_INSTR_OFFSETS
	.align		4
.L_1489:
        /*0064*/ 	.byte	0x04, 0x28
        /*0066*/ 	.short	(.L_1491 - .L_1490)


	//   ....[0]....
.L_1490:
        /*0068*/ 	.word	0x00000e80


	//   ....[1]....
        /*006c*/ 	.word	0x00000e90


	//   ....[2]....
        /*0070*/ 	.word	0x00000ec0


	//   ....[3]....
        /*0074*/ 	.word	0x00000ed0


	//   ....[4]....
        /*0078*/ 	.word	0x00000f10


	//   ....[5]....
        /*007c*/ 	.word	0x00000f20


	//   ....[6]....
        /*0080*/ 	.word	0x00000f60


	//   ....[7]....
        /*0084*/ 	.word	0x00000f70


	//   ....[8]....
        /*0088*/ 	.word	0x00000fb0


	//   ....[9]....
        /*008c*/ 	.word	0x00000fc0


	//----- nvinfo : EIATTR_EXIT_INSTR_OFFSETS
	.align		4
.L_1491:
        /*0090*/ 	.byte	0x04, 0x1c
        /*0092*/ 	.short	(.L_1493 - .L_1492)


	//   ....[0]....
.L_1492:
        /*0094*/ 	.word	0x00000060


	//   ....[1]....
        /*0098*/ 	.word	0x00003820


	//----- nvinfo : EIATTR_MAX_THREADS
	.align		4
.L_1493:
        /*009c*/ 	.byte	0x04, 0x05
        /*009e*/ 	.short	(.L_1495 - .L_1494)
.L_1494:
        /*00a0*/ 	.word	0x000001e0
        /*00a4*/ 	.word	0x00000001
        /*00a8*/ 	.word	0x00000001


	//----- nvinfo : EIATTR_CRS_STACK_SIZE
	.align		4
.L_1495:
        /*00ac*/ 	.byte	0x04, 0x1e
        /*00ae*/ 	.short	(.L_1497 - .L_1496)
.L_1496:
        /*00b0*/ 	.word	0x00000000
.L_1497:


//--------------------- .nv.info._Z35group_norm_nhwc_fwd_one_pass_kernelI11Fp16IOFp16WLi512ELi30ELi480EEv26Group_norm_nhwc_fwd_params --------------------------
	.section	.nv.info._Z35group_norm_nhwc_fwd_one_pass_kernelI11Fp16IOFp16WLi512ELi30ELi480EEv26Group_norm_nhwc_fwd_params,"",@"SHT_CUDA_INFO"
	.sectionflags	@""
	.align	4


	//----- nvinfo : EIATTR_CUDA_API_VERSION
	.align		4
        /*0000*/ 	.byte	0x04, 0x37
        /*0002*/ 	.short	(.L_1499 - .L_1498)
.L_1498:
        /*0004*/ 	.word	0x00000082


	//----- nvinfo : EIATTR_SW2861232_WAR
	.align		4
.L_1499:
        /*0008*/ 	.byte	0x01, 0x35
	.zero		2


	//----- nvinfo : EIATTR_PARAM_CBANK
	.align		4
        /*000c*/ 	.byte	0x04, 0x0a
        /*000e*/ 	.short	(.L_1501 - .L_1500)
	.align		4
.L_1500:
        /*0010*/ 	.word	index@(.nv.constant0._Z35group_norm_nhwc_fwd_one_pass_kernelI11Fp16IOFp16WLi512ELi30ELi480EEv26Group_norm_nhwc_fwd_params)
        /*0014*/ 	.short	0x0160
        /*0016*/ 	.short	0x00a0


	//----- nvinfo : EIATTR_CBANK_PARAM_SIZE
	.align		4
.L_1501:
        /*0018*/ 	.byte	0x03, 0x19
        /*001a*/ 	.short	0x00a0


	//----- nvinfo : EIATTR_KPARAM_INFO
	.align		4
        /*001c*/ 	.byte	0x04, 0x17
        /*001e*/ 	.short	(.L_1503 - .L_1502)
.L_1502:
        /*0020*/ 	.word	0x00000000
        /*0024*/ 	.short	0x0000
        /*0026*/ 	.short	0x0000
        /*0028*/ 	.byte	0x00, 0xf0, 0x81, 0x02


	//----- nvinfo : EIATTR_MAXREG_COUNT
	.align		4
.L_1503:
        /*002c*/ 	.byte	0x03, 0x1b
        /*002e*/ 	.short	0x0080


	//----- nvinfo : EIATTR_NUM_BARRIERS
	.align		4
        /*0030*/ 	.byte	0x02, 0x4c
        /*0032*/ 	.byte	0x01
	.zero		1


	//----- nvinfo : EIATTR_MERCURY_ISA_VERSION
	.align		4
        /*0034*/ 	.byte	0x03, 0x5f
        /*0036*/ 	.short	0x0000


	//----- nvinfo : EIATTR_COOP_GROUP_MASK_REGIDS
	.align		4
        /*0038*/ 	.byte	0x04, 0x29
        /*003a*/ 	.short	(.L_1505 - .L_1504)


	//   ....[0]....
.L_1504:
        /*003c*/ 	.word	0xffffffff


	//   ....[1]....
        /*0040*/ 	.word	0xffffffff


	//   ....[2]....
        /*0044*/ 	.word	0xffffffff


	//   ....[3]....
        /*0048*/ 	.word	0xffffffff


	//   ....[4]....
        /*004c*/ 	.word	0xffffffff


	//   ....[5]....
        /*0050*/ 	.word	0xffffffff


	//   ....[6]....
        /*0054*/ 	.word	0xffffffff


	//   ....[7]....
        /*0058*/ 	.word	0xffffffff


	//   ....[8]....
        /*005c*/ 	.word	0xffffffff


	//   ....[9]....
        /*0060*/ 	.word	0xffffffff


	//----- nvinfo : EIATTR_COOP_GROUP_INSTR_OFFSETS
	.align		4
.L_1505:
        /*0064*/ 	.byte	0x04, 0x28
        /*0066*/ 	.short	(.L_1507 - .L_1506)


	//   ....[0]....
.L_1506:
        /*0068*/ 	.word	0x00001960


	//   ....[1]....
        /*006c*/ 	.word	0x00001970


	//   ....[2]....
        /*0070*/ 	.word	0x000019a0


	//   ....[3]....
        /*0074*/ 	.word	0x000019b0


	//   ....[4]....
        /*0078*/ 	.word	0x000019f0


	//   ....[5]....
        /*007c*/ 	.word	0x00001a00


	//   ....[6]....
        /*0080*/ 	.word	0x00001a40


	//   ....[7]....
        /*0084*/ 	.word	0x00001a50


	//   ....[8]....
        /*0088*/ 	.word	0x00001a90


	//   ....[9]....
        /*008c*/ 	.word	0x00001aa0


	//----- nvinfo : EIATTR_EXIT_INSTR_OFFSETS
	.align		4
.L_1507:
        /*0090*/ 	.byte	0x04, 0x1c
        /*0092*/ 	.short	(.L_1509 - .L_1508)


	//   ....[0]....
.L_1508:
        /*0094*/ 	.word	0x00000060


	//   ....[1]....
        /*0098*/ 	.word	0x00004bc0


	//----- nvinfo : EIATTR_MAX_THREADS
	.align		4
.L_1509:
        /*009c*/ 	.byte	0x04, 0x05
        /*009e*/ 	.short	(.L_1511 - .L_1510)
.L_1510:
        /*00a0*/ 	.word	0x000001e0
        /*00a4*/ 	.word	0x00000001
        /*00a8*/ 	.word	0x00000001


	//----- nvinfo : EIATTR_CRS_STACK_SIZE
	.align		4
.L_1511:
        /*00ac*/ 	.byte	0x04, 0x1e
        /*00ae*/ 	.short	(.L_1513 - .L_1512)
.L_1512:
        /*00b0*/ 	.word	0x00000000
.L_1513:


//--------------------- .nv.info._Z35group_norm_nhwc_fwd_one_pass_kernelI11Fp32IOFp32WLi64ELi30ELi480EEv26Group_norm_nhwc_fwd_params --------------------------
	.section	.nv.info._Z35group_norm_nhwc_fwd_one_pass_kernelI11Fp32IOFp32WLi64ELi30ELi480EEv26Group_norm_nhwc_fwd_params,"",@"SHT_CUDA_INFO"
	.sectionflags	@""
	.align	4


	//----- nvinfo : EIATTR_CUDA_API_VERSION
	.align		4
        /*0000*/ 	.byte	0x04, 0x37
        /*0002*/ 	.short	(.L_1515 - .L_1514)
.L_1514:
        /*0004*/ 	.word	0x00000082


	//----- nvinfo : EIATTR_SW2861232_WAR
	.align		4
.L_1515:
        /*0008*/ 	.byte	0x01, 0x35
	.zero		2


	//----- nvinfo : EIATTR_PARAM_CBANK
	.align		4
        /*000c*/ 	.byte	0x04, 0x0a
        /*000e*/ 	.short	(.L_1517 - .L_1516)
	.align		4
.L_1516:
        /*0010*/ 	.word	index@(.nv.constant0._Z35group_norm_nhwc_fwd_one_pass_kernelI11Fp32IOFp32WLi64ELi30ELi480EEv26Group_norm_nhwc_fwd_params)
        /*0014*/ 	.short	0x0160
        /*0016*/ 	.short	0x00a0


	//----- nvinfo : EIATTR_CBANK_PARAM_SIZE
	.align		4
.L_1517:
        /*0018*/ 	.byte	0x03, 0x19
        /*001a*/ 	.short	0x00a0


	//----- nvinfo : EIATTR_KPARAM_INFO
	.align		4
        /*001c*/ 	.byte	0x04, 0x17
        /*001e*/ 	.short	(.L_1519 - .L_1518)
.L_1518:
        /*0020*/ 	.word	0x00000000
        /*0024*/ 	.short	0x0000
        /*0026*/ 	.short	0x0000
        /*0028*/ 	.byte	0x00, 0xf0, 0x81, 0x02


	//----- nvinfo : EIATTR_MAXREG_COUNT
	.align		4
.L_1519:
        /*002c*/ 	.byte	0x03, 0x1b
        /*002e*/ 	.short	0x0080


	//----- nvinfo : EIATTR_NUM_BARRIERS
	.align		4
        /*0030*/ 	.byte	0x02, 0x4c
        /*0032*/ 	.byte	0x01
	.zero		1


	//----- nvinfo : EIATTR_MERCURY_ISA_VERSION
	.align		4
        /*0034*/ 	.byte	0x03, 0x5f
        /*0036*/ 	.short	0x0000


	//----- nvinfo : EIATTR_COOP_GROUP_MASK_REGIDS
	.align		4
        /*0038*/ 	.byte	0x04, 0x29
        /*003a*/ 	.short	(.L_1521 - .L_1520)


	//   ....[0]....
.L_1520:
        /*003c*/ 	.word	0xffffffff


	//   ....[1]....
        /*0040*/ 	.word	0xffffffff


	//   ....[2]....
        /*0044*/ 	.word	0xffffffff


	//   ....[3]....
        /*0048*/ 	.word	0xffffffff


	//   ....[4]....
        /*004c*/ 	.word	0xffffffff


	//   ....[5]....
        /*0050*/ 	.word	0xffffffff


	//   ....[6]....
        /*0054*/ 	.word	0xffffffff


	//   ....[7]....
        /*0058*/ 	.word	0xffffffff


	//   ....[8]....
        /*005c*/ 	.word	0xffffffff


	//   ....[9]....
        /*0060*/ 	.word	0xffffffff


	//----- nvinfo : EIATTR_COOP_GROUP_INSTR_OFFSETS
	.align		4
.L_1521:
        /*0064*/ 	.byte	0x04, 0x28
        /*0066*/ 	.short	(.L_1523 - .L_1522)


	//   ....[0]....
.L_1522:
        /*0068*/ 	.word	0x00000620


	//   ....[1]....
        /*006c*/ 	.word	0x00000630


	//   ....[2]....
        /*0070*/ 	.word	0x00000660


	//   ....[3]....
        /*0074*/ 	.word	0x00000680


	//   ....[4]....
        /*0078*/ 	.word	0x000006b0


	//   ....[5]....
        /*007c*/ 	.word	0x000006d0


	//   ....[6]....
        /*0080*/ 	.word	0x00000700


	//   ....[7]....
        /*0084*/ 	.word	0x00000720


	//   ....[8]....
        /*0088*/ 	.word	0x00000750


	//   ....[9]....
        /*008c*/ 	.word	0x00000770


	//----- nvinfo : EIATTR_EXIT_INSTR_OFFSETS
	.align		4
.L_1523:
        /*0090*/ 	.byte	0x04, 0x1c
        /*0092*/ 	.short	(.L_1525 - .L_1524)


	//   ....[0]....
.L_1524:
        /*0094*/ 	.word	0x00000060


	//   ....[1]....
        /*0098*/ 	.word	0x00001950


	//----- nvinfo : EIATTR_MAX_THREADS
	.align		4
.L_1525:
        /*009c*/ 	.byte	0x04, 0x05
        /*009e*/ 	.short	(.L_1527 - .L_1526)
.L_1526:
        /*00a0*/ 	.word	0x000001e0
        /*00a4*/ 	.word	0x00000001
        /*00a8*/ 	.word	0x00000001


	//----- nvinfo : EIATTR_CRS_STACK_SIZE
	.align		4
.L_1527:
        /*00ac*/ 	.byte	0x04, 0x1e
        /*00ae*/ 	.short	(.L_1529 - .L_1528)
.L_1528:
        /*00b0*/ 	.word	0x00000000
.L_1529:


//--------------------- .nv.info._Z35group_norm_nhwc_fwd_one_pass_kernelI11Fp32IOFp32WLi128ELi30ELi480EEv26Group_norm_nhwc_fwd_params --------------------------
	.section	.nv.info._Z35group_norm_nhwc_fwd_one_pass_kernelI11Fp32IOFp32WLi128ELi30ELi480EEv26Group_norm_nhwc_fwd_params,"",@"SHT_CUDA_INFO"
	.sectionflags	@""
	.align	4


	//----- nvinfo : EIATTR_CUDA_API_VERSION
	.align		4
        /*0000*/ 	.byte	0x04, 0x37
        /*0002*/ 	.short	(.L_1531 - .L_1530)
.L_1530:
        /*0004*/ 	.word	0x00000082


	//----- nvinfo : EIATTR_SW2861232_WAR
	.align		4
.L_1531:
        /*0008*/ 	.byte	0x01, 0x35
	.zero		2


	//----- nvinfo : EIATTR_PARAM_CBANK
	.align		4
        /*000c*/ 	.byte	0x04, 0x0a
        /*000e*/ 	.short	(.L_1533 - .L_1532)
	.align		4
.L_1532:
        /*0010*/ 	.word	index@(.nv.constant0._Z35group_norm_nhwc_fwd_one_pass_kernelI11Fp32IOFp32WLi128ELi30ELi480EEv26Group_norm_nhwc_fwd_params)
        /*0014*/ 	.short	0x0160
        /*0016*/ 	.short	0x00a0


	//----- nvinfo : EIATTR_CBANK_PARAM_SIZE
	.align		4
.L_1533:
        /*0018*/ 	.byte	0x03, 0x19
        /*001a*/ 	.short	0x00a0


	//----- nvinfo : EIATTR_KPARAM_INFO
	.align		4
        /*001c*/ 	.byte	0x04, 0x17
        /*001e*/ 	.short	(.L_1535 - .L_1534)
.L_1534:
        /*0020*/ 	.word	0x00000000
        /*0024*/ 	.short	0x0000
        /*0026*/ 	.short	0x0000
        /*0028*/ 	.byte	0x00, 0xf0, 0x81, 0x02


	//----- nvinfo : EIATTR_MAXREG_COUNT
	.align		4
.L_1535:
        /*002c*/ 	.byte	0x03, 0x1b
        /*002e*/ 	.short	0x0080


	//----- nvinfo : EIATTR_NUM_BARRIERS
	.align		4
        /*0030*/ 	.byte	0x02, 0x4c
        /*0032*/ 	.byte	0x01
	.zero		1


	//----- nvinfo : EIATTR_MERCURY_ISA_VERSION
	.align		4
        /*0034*/ 	.byte	0x03, 0x5f
        /*0036*/ 	.short	0x0000


	//----- nvinfo : EIATTR_COOP_GROUP_MASK_REGIDS
	.align		4
        /*0038*/ 	.byte	0x04, 0x29
        /*003a*/ 	.short	(.L_1537 - .L_1536)


	//   ....[0]....
.L_1536:
        /*003c*/ 	.word	0xffffffff


	//   ....[1]....
        /*0040*/ 	.word	0xffffffff


	//   ....[2]....
        /*0044*/ 	.word	0xffffffff


	//   ....[3]....
        /*0048*/ 	.word	0xffffffff


	//   ....[4]....
        /*004c*/ 	.word	0xffffffff


	//   ....[5]....
        /*0050*/ 	.word	0xffffffff


	//   ....[6]....
        /*0054*/ 	.word	0xffffffff


	//   ....[7]....
        /*0058*/ 	.word	0xffffffff


	//   ....[8]....
        /*005c*/ 	.word	0xffffffff


	//   ....[9]....
        /*0060*/ 	.word	0xffffffff


	//----- nvinfo : EIATTR_COOP_GROUP_INSTR_OFFSETS
	.align		4
.L_1537:
        /*0064*/ 	.byte	0x04, 0x28
        /*0066*/ 	.short	(.L_1539 - .L_1538)


	//   ....[0]....
.L_1538:
        /*0068*/ 	.word	0x000008a0


	//   ....[1]....
        /*006c*/ 	.word	0x000008b0


	//   ....[2]....
        /*0070*/ 	.word	0x000008e0


	//   ....[3]....
        /*0074*/ 	.word	0x000008f0


	//   ....[4]....
        /*0078*/ 	.word	0x00000930


	//   ....[5]....
        /*007c*/ 	.word	0x00000940


	//   ....[6]....
        /*0080*/ 	.word	0x00000980


	//   ....[7]....
        /*0084*/ 	.word	0x00000990


	//   ....[8]....
        /*0088*/ 	.word	0x000009d0


	//   ....[9]....
        /*008c*/ 	.word	0x000009e0


	//----- nvinfo : EIATTR_EXIT_INSTR_OFFSETS
	.align		4
.L_1539:
        /*0090*/ 	.byte	0x04, 0x1c
        /*0092*/ 	.short	(.L_1541 - .L_1540)


	//   ....[0]....
.L_1540:
        /*0094*/ 	.word	0x00000060


	//   ....[1]....
        /*0098*/ 	.word	0x00001fc0


	//----- nvinfo : EIATTR_MAX_THREADS
	.align		4
.L_1541:
        /*009c*/ 	.byte	0x04, 0x05
        /*009e*/ 	.short	(.L_1543 - .L_1542)
.L_1542:
        /*00a0*/ 	.word	0x000001e0
        /*00a4*/ 	.word	0x00000001
        /*00a8*/ 	.word	0x00000001


	//----- nvinfo : EIATTR_CRS_STACK_SIZE
	.align		4
.L_1543:
        /*00ac*/ 	.byte	0x04, 0x1e
        /*00ae*/ 	.short	(.L_1545 - .L_1544)
.L_1544:
        /*00b0*/ 	.word	0x00000000
.L_1545:


//--------------------- .nv.info._Z35group_norm_nhwc_fwd_one_pass_kernelI11Fp32IOFp32WLi256ELi30ELi480EEv26Group_norm_nhwc_fwd_params --------------------------
	.section	.nv.info._Z35group_norm_nhwc_fwd_one_pass_kernelI11Fp32IOFp32WLi256ELi30ELi480EEv26Group_norm_nhwc_fwd_params,"",@"SHT_CUDA_INFO"
	.sectionflags	@""
	.align	4


	//----- nvinfo : EIATTR_CUDA_API_VERSION
	.align		4
        /*0000*/ 	.byte	0x04, 0x37
        /*0002*/ 	.short	(.L_1547 - .L_1546)
.L_1546:
        /*0004*/ 	.word	0x00000082


	//----- nvinfo : EIATTR_SW2861232_WAR
	.align		4
.L_1547:
        /*0008*/ 	.byte	0x01, 0x35
	.zero		2


	//----- nvinfo : EIATTR_PARAM_CBANK
	.align		4
        /*000c*/ 	.byte	0x04, 0x0a
        /*000e*/ 	.short	(.L_1549 - .L_1548)
	.align		4
.L_1548:
        /*0010*/ 	.word	index@(.nv.constant0._Z35group_norm_nhwc_fwd_one_pass_kernelI11Fp32IOFp32WLi256ELi30ELi480EEv26Group_norm_nhwc_fwd_params)
        /*0014*/ 	.short	0x0160
        /*0016*/ 	.short	0x00a0


	//----- nvinfo : EIATTR_CBANK_PARAM_SIZE
	.align		4
.L_1549:
        /*0018*/ 	.byte	0x03, 0x19
        /*001a*/ 	.short	0x00a0


	//----- nvinfo : EIATTR_KPARAM_INFO
	.align		4
        /*001c*/ 	.byte	0x04, 0x17
        /*001e*/ 	.short	(.L_1551 - .L_1550)
.L_1550:
        /*0020*/ 	.word	0x00000000
        /*0024*/ 	.short	0x0000
        /*0026*/ 	.short	0x0000
        /*0028*/ 	.byte	0x00, 0xf0, 0x81, 0x02


	//----- nvinfo : EIATTR_MAXREG_COUNT
	.align		4
.L_1551:
        /*002c*/ 	.byte	0x03, 0x1b
        /*002e*/ 	.short	0x0080


	//----- nvinfo : EIATTR_NUM_BARRIERS
	.align		4
        /*0030*/ 	.byte	0x02, 0x4c
        /*0032*/ 	.byte	0x01
	.zero		1


	//----- nvinfo : EIATTR_MERCURY_ISA_VERSION
	.align		4
        /*0034*/ 	.byte	0x03, 0x5f
        /*0036*/ 	.short	0x0000


	//----- nvinfo : EIATTR_COOP_GROUP_MASK_REGIDS
	.align		4
        /*0038*/ 	.byte	0x04, 0x29
        /*003a*/ 	.short	(.L_1553 - .L_1552)


	//   ....[0]....
.L_1552:
        /*003c*/ 	.word	0xffffffff


	//   ....[1]....
        /*0040*/ 	.word	0xffffffff


	//   ....[2]....
        /*0044*/ 	.word	0xffffffff


	//   ....[3]....
        /*0048*/ 	.word	0xffffffff


	//   ....[4]....
        /*004c*/ 	.word	0xffffffff


	//   ....[5]....
        /*0050*/ 	.word	0xffffffff


	//   ....[6]....
        /*0054*/ 	.word	0xffffffff


	//   ....[7]....
        /*0058*/ 	.word	0xffffffff


	//   ....[8]....
        /*005c*/ 	.word	0xffffffff


	//   ....[9]....
        /*0060*/ 	.word	0xffffffff


	//----- nvinfo : EIATTR_COOP_GROUP_INSTR_OFFSETS
	.align		4
.L_1553:
        /*0064*/ 	.byte	0x04, 0x28
        /*0066*/ 	.short	(.L_1555 - .L_1554)


	//   ....[0]....
.L_1554:
        /*0068*/ 	.word	0x00000db0


	//   ....[1]....
        /*006c*/ 	.word	0x00000dc0


	//   ....[2]....
        /*0070*/ 	.word	0x00000df0


	//   ....[3]....
        /*0074*/ 	.word	0x00000e00


	//   ....[4]....
        /*0078*/ 	.word	0x00000e40


	//   ....[5]....
        /*007c*/ 	.word	0x00000e50


	//   ....[6]....
        /*0080*/ 	.word	0x00000e90


	//   ....[7]....
        /*0084*/ 	.word	0x00000ea0


	//   ....[8]....
        /*0088*/ 	.word	0x00000ee0


	//   ....[9]....
        /*008c*/ 	.word	0x00000ef0


	//----- nvinfo : EIATTR_EXIT_INSTR_OFFSETS
	.align		4
.L_1555:
        /*0090*/ 	.byte	0x04, 0x1c
        /*0092*/ 	.short	(.L_1557 - .L_1556)


	//   ....[0]....
.L_1556:
        /*0094*/ 	.word	0x00000060


	//   ....[1]....
        /*0098*/ 	.word	0x00003530


	//----- nvinfo : EIATTR_MAX_THREADS
	.align		4
.L_1557:
        /*009c*/ 	.byte	0x04, 0x05
        /*009e*/ 	.short	(.L_1559 - .L_1558)
.L_1558:
        /*00a0*/ 	.word	0x000001e0
        /*00a4*/ 	.word	0x00000001
        /*00a8*/ 	.word	0x00000001


	//----- nvinfo : EIATTR_CRS_STACK_SIZE
	.align		4
.L_1559:
        /*00ac*/ 	.byte	0x04, 0x1e
        /*00ae*/ 	.short	(.L_1561 - .L_1560)
.L_1560:
        /*00b0*/ 	.word	0x00000000
.L_1561:


//--------------------- .nv.info._Z35group_norm_nhwc_fwd_one_pass_kernelI11Fp32IOFp32WLi512ELi30ELi480EEv26Group_norm_nhwc_fwd_params --------------------------
	.section	.nv.info._Z35group_norm_nhwc_fwd_one_pass_kernelI11Fp32IOFp32WLi512ELi30ELi480EEv26Group_norm_nhwc_fwd_params,"",@"SHT_CUDA_INFO"
	.sectionflags	@""
	.align	4


	//----- nvinfo : EIATTR_CUDA_API_VERSION
	.align		4
        /*0000*/ 	.byte	0x04, 0x37
        /*0002*/ 	.short	(.L_1563 - .L_1562)
.L_1562:
        /*0004*/ 	.word	0x00000082


	//----- nvinfo : EIATTR_SW2861232_WAR
	.align		4
.L_1563:
        /*0008*/ 	.byte	0x01, 0x35
	.zero		2


	//----- nvinfo : EIATTR_PARAM_CBANK
	.align		4
        /*000c*/ 	.byte	0x04, 0x0a
        /*000e*/ 	.short	(.L_1565 - .L_1564)
	.align		4
.L_1564:
        /*0010*/ 	.word	index@(.nv.constant0._Z35group_norm_nhwc_fwd_one_pass_kernelI11Fp32IOFp32WLi512ELi30ELi480EEv26Group_norm_nhwc_fwd_params)
        /*0014*/ 	.short	0x0160
        /*0016*/ 	.short	0x00a0


	//----- nvinfo : EIATTR_CBANK_PARAM_SIZE
	.align		4
.L_1565:
        /*0018*/ 	.byte	0x03, 0x19
        /*001a*/ 	.short	0x00a0


	//----- nvinfo : EIATTR_KPARAM_INFO
	.align		4
        /*001c*/ 	.byte	0x04, 0x17
        /*001e*/ 	.short	(.L_1567 - .L_1566)
.L_1566:
        /*0020*/ 	.word	0x00000000
        /*0024*/ 	.short	0x0000
        /*0026*/ 	.short	0x0000
        /*0028*/ 	.byte	0x00, 0xf0, 0x81, 0x02


	//----- nvinfo : EIATTR_MAXREG_COUNT
	.align		4
.L_1567:
        /*002c*/ 	.byte	0x03, 0x1b
        /*002e*/ 	.short	0x0080


	//----- nvinfo : EIATTR_NUM_BARRIERS
	.align		4
        /*0030*/ 	.byte	0x02, 0x4c
        /*0032*/ 	.byte	0x01
	.zero		1


	//----- nvinfo : EIATTR_MERCURY_ISA_VERSION
	.align		4
        /*0034*/ 	.byte	0x03, 0x5f
        /*0036*/ 	.short	0x0000


	//----- nvinfo : EIATTR_COOP_GROUP_MASK_REGIDS
	.align		4
        /*0038*/ 	.byte	0x04, 0x29
        /*003a*/ 	.short	(.L_1569 - .L_1568)


	//   ....[0]....
.L_1568:
        /*003c*/ 	.word	0xffffffff


	//   ....[1]....
        /*0040*/ 	.word	0xffffffff


	//   ....[2]....
        /*0044*/ 	.word	0xffffffff


	//   ....[3]....
        /*0048*/ 	.word	0xffffffff


	//   ....[4]....
        /*004c*/ 	.word	0xffffffff


	//   ....[5]....
        /*0050*/ 	.word	0xffffffff


	//   ....[6]....
        /*0054*/ 	.word	0xffffffff


	//   ....[7]....
        /*0058*/ 	.word	0xffffffff


	//   ....[8]....
        /*005c*/ 	.word	0xffffffff


	//   ....[9]....
        /*0060*/ 	.word	0xffffffff


	//----- nvinfo : EIATTR_COOP_GROUP_INSTR_OFFSETS
	.align		4
.L_1569:
        /*0064*/ 	.byte	0x04, 0x28
        /*0066*/ 	.short	(.L_1571 - .L_1570)


	//   ....[0]....
.L_1570:
        /*0068*/ 	.word	0x00001770


	//   ....[1]....
        /*006c*/ 	.word	0x00001780


	//   ....[2]....
        /*0070*/ 	.word	0x000017b0


	//   ....[3]....
        /*0074*/ 	.word	0x000017c0


	//   ....[4]....
        /*0078*/ 	.word	0x00001800


	//   ....[5]....
        /*007c*/ 	.word	0x00001810


	//   ....[6]....
        /*0080*/ 	.word	0x00001850


	//   ....[7]....
        /*0084*/ 	.word	0x00001860


	//   ....[8]....
        /*0088*/ 	.word	0x000018a0


	//   ....[9]....
        /*008c*/ 	.word	0x000018b0


	//----- nvinfo : EIATTR_EXIT_INSTR_OFFSETS
	.align		4
.L_1571:
        /*0090*/ 	.byte	0x04, 0x1c
        /*0092*/ 	.short	(.L_1573 - .L_1572)


	//   ....[0]....
.L_1572:
        /*0094*/ 	.word	0x00000060


	//   ....[1]....
        /*0098*/ 	.word	0x000046c0


	//----- nvinfo : EIATTR_MAX_THREADS
	.align		4
.L_1573:
        /*009c*/ 	.byte	0x04, 0x05
        /*009e*/ 	.short	(.L_1575 - .L_1574)
.L_1574:
        /*00a0*/ 	.word	0x000001e0
        /*00a4*/ 	.word	0x00000001
        /*00a8*/ 	.word	0x00000001


	//----- nvinfo : EIATTR_CRS_STACK_SIZE
	.align		4
.L_1575:
        /*00ac*/ 	.byte	0x04, 0x1e
        /*00ae*/ 	.short	(.L_1577 - .L_1576)
.L_1576:
        /*00b0*/ 	.word	0x00000000
.L_1577:


//--------------------- .nv.info._Z35group_norm_nhwc_fwd_one_pass_kernelI11Fp32IOBf16WLi64ELi30ELi480EEv26Group_norm_nhwc_fwd_params --------------------------
	.section	.nv.info._Z35group_norm_nhwc_fwd_one_pass_kernelI11Fp32IOBf16WLi64ELi30ELi480EEv26Group_norm_nhwc_fwd_params,"",@"SHT_CUDA_INFO"
	.sectionflags	@""
	.align	4


	//----- nvinfo : EIATTR_CUDA_API_VERSION
	.align		4
        /*0000*/ 	.byte	0x04, 0x37
        /*0002*/ 	.short	(.L_1579 - .L_1578)
.L_1578:
        /*0004*/ 	.word	0x00000082


	//----- nvinfo : EIATTR_SW2861232_WAR
	.align		4
.L_1579:
        /*0008*/ 	.byte	0x01, 0x35
	.zero		2


	//----- nvinfo : EIATTR_PARAM_CBANK
	.align		4
        /*000c*/ 	.byte	0x04, 0x0a
        /*000e*/ 	.short	(.L_1581 - .L_1580)
	.align		4
.L_1580:
        /*0010*/ 	.word	index@(.nv.constant0._Z35group_norm_nhwc_fwd_one_pass_kernelI11Fp32IOBf16WLi64ELi30ELi480EEv26Group_norm_nhwc_fwd_params)
        /*0014*/ 	.short	0x0160
        /*0016*/ 	.short	0x00a0


	//----- nvinfo : EIATTR_CBANK_PARAM_SIZE
	.align		4
.L_1581:
        /*0018*/ 	.byte	0x03, 0x19
        /*001a*/ 	.short	0x00a0


	//----- nvinfo : EIATTR_KPARAM_INFO
	.align		4
        /*001c*/ 	.byte	0x04, 0x17
        /*001e*/ 	.short	(.L_1583 - .L_1582)
.L_1582:
        /*0020*/ 	.word	0x00000000
        /*0024*/ 	.short	0x0000
        /*0026*/ 	.short	0x0000
        /*0028*/ 	.byte	0x00, 0xf0, 0x81, 0x02


	//----- nvinfo : EIATTR_MAXREG_COUNT
	.align		4
.L_1583:
        /*002c*/ 	.byte	0x03, 0x1b
        /*002e*/ 	.short	0x0080


	//----- nvinfo : EIATTR_NUM_BARRIERS
	.align		4
        /*0030*/ 	.byte	0x02, 0x4c
        /*0032*/ 	.byte	0x01
	.zero		1


	//----- nvinfo : EIATTR_MERCURY_ISA_VERSION
	.align		4
        /*0034*/ 	.byte	0x03, 0x5f
        /*0036*/ 	.short	0x0000


	//----- nvinfo : EIATTR_COOP_GROUP_MASK_REGIDS
	.align		4
        /*0038*/ 	.byte	0x04, 0x29
        /*003a*/ 	.short	(.L_1585 - .L_1584)


	//   ....[0]....
.L_1584:
        /*003c*/ 	.word	0xffffffff


	//   ....[1]....
        /*0040*/ 	.word	0xffffffff


	//   ....[2]....
        /*0044*/ 	.word	0xffffffff


	//   ....[3]....
        /*0048*/ 	.word	0xffffffff


	//   ....[4]....
        /*004c*/ 	.word	0xffffffff


	//   ....[5]....
        /*0050*/ 	.word	0xffffffff


	//   ....[6]....
        /*0054*/ 	.word	0xffffffff


	//   ....[7]....
        /*0058*/ 	.word	0xffffffff


	//   ....[8]....
        /*005c*/ 	.word	0xffffffff


	//   ....[9]....
        /*0060*/ 	.word	0xffffffff


	//----- nvinfo : EIATTR_COOP_GROUP_INSTR_OFFSETS
	.align		4
.L_1585:
        /*0064*/ 	.byte	0x04, 0x28
        /*0066*/ 	.short	(.L_1587 - .L_1586)


	//   ....[0]....
.L_1586:
        /*0068*/ 	.word	0x00000620


	//   ....[1]....
        /*006c*/ 	.word	0x00000630


	//   ....[2]....
        /*0070*/ 	.word	0x00000660


	//   ....[3]....
        /*0074*/ 	.word	0x00000680


	//   ....[4]....
        /*0078*/ 	.word	0x000006b0


	//   ....[5]....
        /*007c*/ 	.word	0x000006d0


	//   ....[6]....
        /*0080*/ 	.word	0x00000700


	//   ....[7]....
        /*0084*/ 	.word	0x00000720


	//   ....[8]....
        /*0088*/ 	.word	0x00000750


	//   ....[9]....
        /*008c*/ 	.word	0x00000770


	//----- nvinfo : EIATTR_EXIT_INSTR_OFFSETS
	.align		4
.L_1587:
        /*0090*/ 	.byte	0x04, 0x1c
        /*0092*/ 	.short	(.L_1589 - .L_1588)


	//   ....[0]....
.L_1588:
        /*0094*/ 	.word	0x00000060


	//   ....[1]....
        /*0098*/ 	.word	0x00001990


	//----- nvinfo : EIATTR_MAX_THREADS
	.align		4
.L_1589:
        /*009c*/ 	.byte	0x04, 0x05
        /*009e*/ 	.short	(.L_1591 - .L_1590)
.L_1590:
        /*00a0*/ 	.word	0x000001e0
        /*00a4*/ 	.word	0x00000001
        /*00a8*/ 	.word	0x00000001


	//----- nvinfo : EIATTR_CRS_STACK_SIZE
	.align		4
.L_1591:
        /*00ac*/ 	.byte	0x04, 0x1e
        /*00ae*/ 	.short	(.L_1593 - .L_1592)
.L_1592:
        /*00b0*/ 	.word	0x00000000
.L_1593:


//--------------------- .nv.info._Z35group_norm_nhwc_fwd_one_pass_kernelI11Fp32IOBf16WLi128ELi30ELi480EEv26Group_norm_nhwc_fwd_params --------------------------
	.section	.nv.info._Z35group_norm_nhwc_fwd_one_pass_kernelI11Fp32IOBf16WLi128ELi30ELi480EEv26Group_norm_nhwc_fwd_params,"",@"SHT_CUDA_INFO"
	.sectionflags	@""
	.align	4


	//----- nvinfo : EIATTR_CUDA_API_VERSION
	.align		4
        /*0000*/ 	.byte	0x04, 0x37
        /*0002*/ 	.short	(.L_1595 - .L_1594)
.L_1594:
        /*0004*/ 	.word	0x00000082


	//----- nvinfo : EIATTR_SW2861232_WAR
	.align		4
.L_1595:
        /*0008*/ 	.byte	0x01, 0x35
	.zero		2


	//----- nvinfo : EIATTR_PARAM_CBANK
	.align		4
        /*000c*/ 	.byte	0x04, 0x0a
        /*000e*/ 	.short	(.L_1597 - .L_1596)
	.align		4
.L_1596:
        /*0010*/ 	.word	index@(.nv.constant0._Z35group_norm_nhwc_fwd_one_pass_kernelI11Fp32IOBf16WLi128ELi30ELi480EEv26Group_norm_nhwc_fwd_params)
        /*0014*/ 	.short	0x0160
        /*0016*/ 	.short	0x00a0


	//----- nvinfo : EIATTR_CBANK_PARAM_SIZE
	.align		4
.L_1597:
        /*0018*/ 	.byte	0x03, 0x19
        /*001a*/ 	.short	0x00a0


	//----- nvinfo : EIATTR_KPARAM_INFO
	.align		4
        /*001c*/ 	.byte	0x04, 0x17
        /*001e*/ 	.short	(.L_1599 - .L_1598)
.L_1598:
        /*0020*/ 	.word	0x00000000
        /*0024*/ 	.short	0x0000
        /*0026*/ 	.short	0x0000
        /*0028*/ 	.byte	0x00, 0xf0, 0x81, 0x02


	//----- nvinfo : EIATTR_MAXREG_COUNT
	.align		4
.L_1599:
        /*002c*/ 	.byte	0x03, 0x1b
        /*002e*/ 	.short	0x0080


	//----- nvinfo : EIATTR_NUM_BARRIERS
	.align		4
        /*0030*/ 	.byte	0x02, 0x4c
        /*0032*/ 	.byte	0x01
	.zero		1


	//----- nvinfo : EIATTR_MERCURY_ISA_VERSION
	.align		4
        /*0034*/ 	.byte	0x03, 0x5f
        /*0036*/ 	.short	0x0000


	//----- nvinfo : EIATTR_COOP_GROUP_MASK_REGIDS
	.align		4
        /*0038*/ 	.byte	0x04, 0x29
        /*003a*/ 	.short	(.L_1601 - .L_1600)


	//   ....[0]....
.L_1600:
        /*003c*/ 	.word	0xffffffff


	//   ....[1]....
        /*0040*/ 	.word	0xffffffff


	//   ....[2]....
        /*0044*/ 	.word	0xffffffff


	//   ....[3]....
        /*0048*/ 	.word	0xffffffff


	//   ....[4]....
        /*004c*/ 	.word	0xffffffff


	//   ....[5]....
        /*0050*/ 	.word	0xffffffff


	//   ....[6]....
        /*0054*/ 	.word	0xffffffff


	//   ....[7]....
        /*0058*/ 	.word	0xffffffff


	//   ....[8]....
        /*005c*/ 	.word	0xffffffff


	//   ....[9]....
        /*0060*/ 	.word	0xffffffff


	//----- nvinfo : EIATTR_COOP_GROUP_INSTR_OFFSETS
	.align		4
.L_1601:
        /*0064*/ 	.byte	0x04, 0x28
        /*0066*/ 	.short	(.L_1603 - .L_1602)


	//   ....[0]....
.L_1602:
        /*0068*/ 	.word	0x000008b0


	//   ....[1]....
        /*006c*/ 	.word	0x000008c0


	//   ....[2]....
        /*0070*/ 	.word	0x000008f0


	//   ....[3]....
        /*0074*/ 	.word	0x00000910


	//   ....[4]....
        /*0078*/ 	.word	0x00000940


	//   ....[5]....
        /*007c*/ 	.word	0x00000960


	//   ....[6]....
        /*0080*/ 	.word	0x00000990


	//   ....[7]....
        /*0084*/ 	.word	0x000009b0


	//   ....[8]....
        /*0088*/ 	.word	0x000009e0


	//   ....[9]....
        /*008c*/ 	.word	0x00000a00


	//----- nvinfo : EIATTR_EXIT_INSTR_OFFSETS
	.align		4
.L_1603:
        /*0090*/ 	.byte	0x04, 0x1c
        /*0092*/ 	.short	(.L_1605 - .L_1604)


	//   ....[0]....
.L_1604:
        /*0094*/ 	.word	0x00000060


	//   ....[1]....
        /*0098*/ 	.word	0x00002010


	//----- nvinfo : EIATTR_MAX_THREADS
	.align		4
.L_1605:
        /*009c*/ 	.byte	0x04, 0x05
        /*009e*/ 	.short	(.L_1607 - .L_1606)
.L_1606:
        /*00a0*/ 	.word	0x000001e0
        /*00a4*/ 	.word	0x00000001
        /*00a8*/ 	.word	0x00000001


	//----- nvinfo : EIATTR_CRS_STACK_SIZE
	.align		4
.L_1607:
        /*00ac*/ 	.byte	0x04, 0x1e
        /*00ae*/ 	.short	(.L_1609 - .L_1608)
.L_1608:
        /*00b0*/ 	.word	0x00000000
.L_1609:


//--------------------- .nv.info._Z35group_norm_nhwc_fwd_one_pass_kernelI11Fp32IOBf16WLi256ELi30ELi480EEv26Group_norm_nhwc_fwd_params --------------------------
	.section	.nv.info._Z35group_norm_nhwc_fwd_one_pass_kernelI11Fp32IOBf16WLi256ELi30ELi480EEv26Group_norm_nhwc_fwd_params,"",@"SHT_CUDA_INFO"
	.sectionflags	@""
	.align	4


	//----- nvinfo : EIATTR_CUDA_API_VERSION
	.align		4
        /*0000*/ 	.byte	0x04, 0x37
        /*0002*/ 	.short	(.L_1611 - .L_1610)
.L_1610:
        /*0004*/ 	.word	0x00000082


	//----- nvinfo : EIATTR_SW2861232_WAR
	.align		4
.L_1611:
        /*0008*/ 	.byte	0x01, 0x35
	.zero		2


	//----- nvinfo : EIATTR_PARAM_CBANK
	.align		4
        /*000c*/ 	.byte	0x04, 0x0a
        /*000e*/ 	.short	(.L_1613 - .L_1612)
	.align		4
.L_1612:
        /*0010*/ 	.word	index@(.nv.constant0._Z35group_norm_nhwc_fwd_one_pass_kernelI11Fp32IOBf16WLi256ELi30ELi480EEv26Group_norm_nhwc_fwd_params)
        /*0014*/ 	.short	0x0160
        /*0016*/ 	.short	0x00a0


	//----- nvinfo : EIATTR_CBANK_PARAM_SIZE
	.align		4
.L_1613:
        /*0018*/ 	.byte	0x03, 0x19
        /*001a*/ 	.short	0x00a0


	//----- nvinfo : EIATTR_KPARAM_INFO
	.align		4
        /*001c*/ 	.byte	0x04, 0x17
        /*001e*/ 	.short	(.L_1615 - .L_1614)
.L_1614:
        /*0020*/ 	.word	0x00000000
        /*0024*/ 	.short	0x0000
        /*0026*/ 	.short	0x0000
        /*0028*/ 	.byte	0x00, 0xf0, 0x81, 0x02


	//----- nvinfo : EIATTR_MAXREG_COUNT
	.align		4
.L_1615:
        /*002c*/ 	.byte	0x03, 0x1b
        /*002e*/ 	.short	0x0080


	//----- nvinfo : EIATTR_NUM_BARRIERS
	.align		4
        /*0030*/ 	.byte	0x02, 0x4c
        /*0032*/ 	.byte	0x01
	.zero		1


	//----- nvinfo : EIATTR_MERCURY_ISA_VERSION
	.align		4
        /*0034*/ 	.byte	0x03, 0x5f
        /*0036*/ 	.short	0x0000


	//----- nvinfo : EIATTR_COOP_GROUP_MASK_REGIDS
	.align		4
        /*0038*/ 	.byte	0x04, 0x29
        /*003a*/ 	.short	(.L_1617 - .L_1616)


	//   ....[0]....
.L_1616:
        /*003c*/ 	.word	0xffffffff


	//   ....[1]....
        /*0040*/ 	.word	0xffffffff


	//   ....[2]....
        /*0044*/ 	.word	0xffffffff


	//   ....[3]....
        /*0048*/ 	.word	0xffffffff


	//   ....[4]....
        /*004c*/ 	.word	0xffffffff


	//   ....[5]....
        /*0050*/ 	.word	0xffffffff


	//   ....[6]....
        /*0054*/ 	.word	0xffffffff


	//   ....[7]....
        /*0058*/ 	.word	0xffffffff


	//   ....[8]....
        /*005c*/ 	.word	0xffffffff


	//   ....[9]....
        /*0060*/ 	.word	0xffffffff


	//----- nvinfo : EIATTR_COOP_GROUP_INSTR_OFFSETS
	.align		4
.L_1617:
        /*0064*/ 	.byte	0x04, 0x28
        /*0066*/ 	.short	(.L_1619 - .L_1618)


	//   ....[0]....
.L_1618:
        /*0068*/ 	.word	0x00000db0


	//   ....[1]....
        /*006c*/ 	.word	0x00000dc0


	//   ....[2]....
        /*0070*/ 	.word	0x00000df0


	//   ....[3]....
        /*0074*/ 	.word	0x00000e00


	//   ....[4]....
        /*0078*/ 	.word	0x00000e40


	//   ....[5]....
        /*007c*/ 	.word	0x00000e50


	//   ....[6]....
        /*0080*/ 	.word	0x00000e90


	//   ....[7]....
        /*0084*/ 	.word	0x00000ea0


	//   ....[8]....
        /*0088*/ 	.word	0x00000ee0


	//   ....[9]....
        /*008c*/ 	.word	0x00000ef0


	//----- nvinfo : EIATTR_EXIT_INSTR_OFFSETS
	.align		4
.L_1619:
        /*0090*/ 	.byte	0x04, 0x1c
        /*0092*/ 	.short	(.L_1621 - .L_1620)


	//   ....[0]....
.L_1620:
        /*0094*/ 	.word	0x00000060


	//   ....[1]....
        /*0098*/ 	.word	0x00003590


	//----- nvinfo : EIATTR_MAX_THREADS
	.align		4
.L_1621:
        /*009c*/ 	.byte	0x04, 0x05
        /*009e*/ 	.short	(.L_1623 - .L_1622)
.L_1622:
        /*00a0*/ 	.word	0x000001e0
        /*00a4*/ 	.word	0x00000001
        /*00a8*/ 	.word	0x00000001


	//----- nvinfo : EIATTR_CRS_STACK_SIZE
	.align		4
.L_1623:
        /*00ac*/ 	.byte	0x04, 0x1e
        /*00ae*/ 	.short	(.L_1625 - .L_1624)
.L_1624:
        /*00b0*/ 	.word	0x00000000
.L_1625:


//--------------------- .nv.info._Z35group_norm_nhwc_fwd_one_pass_kernelI11Fp32IOBf16WLi512ELi30ELi480EEv26Group_norm_nhwc_fwd_params --------------------------
	.section	.nv.info._Z35group_norm_nhwc_fwd_one_pass_kernelI11Fp32IOBf16WLi512ELi30ELi480EEv26Group_norm_nhwc_fwd_params,"",@"SHT_CUDA_INFO"
	.sectionflags	@""
	.align	4


	//----- nvinfo : EIATTR_CUDA_API_VERSION
	.align		4
        /*0000*/ 	.byte	0x04, 0x37
        /*0002*/ 	.short	(.L_1627 - .L_1626)
.L_1626:
        /*0004*/ 	.word	0x00000082


	//----- nvinfo : EIATTR_SW2861232_WAR
	.align		4
.L_1627:
        /*0008*/ 	.byte	0x01, 0x35
	.zero		2


	//----- nvinfo : EIATTR_PARAM_CBANK
	.align		4
        /*000c*/ 	.byte	0x04, 0x0a
        /*000e*/ 	.short	(.L_1629 - .L_1628)
	.align		4
.L_1628:
        /*0010*/ 	.word	index@(.nv.constant0._Z35group_norm_nhwc_fwd_one_pass_kernelI11Fp32IOBf16WLi512ELi30ELi480EEv26Group_norm_nhwc_fwd_params)
        /*0014*/ 	.short	0x0160
        /*0016*/ 	.short	0x00a0


	//----- nvinfo : EIATTR_CBANK_PARAM_SIZE
	.align		4
.L_1629:
        /*0018*/ 	.byte	0x03, 0x19
        /*001a*/ 	.short	0x00a0


	//----- nvinfo : EIATTR_KPARAM_INFO
	.align		4
        /*001c*/ 	.byte	0x04, 0x17
        /*001e*/ 	.short	(.L_1631 - .L_1630)
.L_1630:
        /*0020*/ 	.word	0x00000000
        /*0024*/ 	.short	0x0000
        /*0026*/ 	.short	0x0000
        /*0028*/ 	.byte	0x00, 0xf0, 0x81, 0x02


	//----- nvinfo : EIATTR_MAXREG_COUNT
	.align		4
.L_1631:
        /*002c*/ 	.byte	0x03, 0x1b
        /*002e*/ 	.short	0x0080


	//----- nvinfo : EIATTR_NUM_BARRIERS
	.align		4
        /*0030*/ 	.byte	0x02, 0x4c
        /*0032*/ 	.byte	0x01
	.zero		1


	//----- nvinfo : EIATTR_MERCURY_ISA_VERSION
	.align		4
        /*0034*/ 	.byte	0x03, 0x5f
        /*0036*/ 	.short	0x0000


	//----- nvinfo : EIATTR_COOP_GROUP_MASK_REGIDS
	.align		4
        /*0038*/ 	.byte	0x04, 0x29
        /*003a*/ 	.short	(.L_1633 - .L_1632)


	//   ....[0]....
.L_1632:
        /*003c*/ 	.word	0xffffffff


	//   ....[1]....
        /*0040*/ 	.word	0xffffffff


	//   ....[2]....
        /*0044*/ 	.word	0xffffffff


	//   ....[3]....
        /*0048*/ 	.word	0xffffffff


	//   ....[4]....
        /*004c*/ 	.word	0xffffffff


	//   ....[5]....
        /*0050*/ 	.word	0xffffffff


	//   ....[6]....
        /*0054*/ 	.word	0xffffffff


	//   ....[7]....
        /*0058*/ 	.word	0xffffffff


	//   ....[8]....
        /*005c*/ 	.word	0xffffffff


	//   ....[9]....
        /*0060*/ 	.word	0xffffffff


	//----- nvinfo : EIATTR_COOP_GROUP_INSTR_OFFSETS
	.align		4
.L_1633:
        /*0064*/ 	.byte	0x04, 0x28
        /*0066*/ 	.short	(.L_1635 - .L_1634)


	//   ....[0]....
.L_1634:
        /*0068*/ 	.word	0x00001770


	//   ....[1]....
        /*006c*/ 	.word	0x00001780


	//   ....[2]....
        /*0070*/ 	.word	0x000017b0


	//   ....[3]....
        /*0074*/ 	.word	0x000017c0


	//   ....[4]....
        /*0078*/ 	.word	0x00001800


	//   ....[5]....
        /*007c*/ 	.word	0x00001810


	//   ....[6]....
        /*0080*/ 	.word	0x00001850


	//   ....[7]....
        /*0084*/ 	.word	0x00001860


	//   ....[8]....
        /*0088*/ 	.word	0x000018a0


	//   ....[9]....
        /*008c*/ 	.word	0x000018b0


	//----- nvinfo : EIATTR_EXIT_INSTR_OFFSETS
	.align		4
.L_1635:
        /*0090*/ 	.byte	0x04, 0x1c
        /*0092*/ 	.short	(.L_1637 - .L_1636)


	//   ....[0]....
.L_1636:
        /*0094*/ 	.word	0x00000060


	//   ....[1]....
        /*0098*/ 	.word	0x00004720


	//----- nvinfo : EIATTR_MAX_THREADS
	.align		4
.L_1637:
        /*009c*/ 	.byte	0x04, 0x05
        /*009e*/ 	.short	(.L_1639 - .L_1638)
.L_1638:
        /*00a0*/ 	.word	0x000001e0
        /*00a4*/ 	.word	0x00000001
        /*00a8*/ 	.word	0x00000001


	//----- nvinfo : EIATTR_CRS_STACK_SIZE
	.align		4
.L_1639:
        /*00ac*/ 	.byte	0x04, 0x1e
        /*00ae*/ 	.short	(.L_1641 - .L_1640)
.L_1640:
        /*00b0*/ 	.word	0x00000000
.L_1641:


//--------------------- .nv.info._Z35group_norm_nhwc_fwd_one_pass_kernelI11Fp32IOFp16WLi64ELi30ELi480EEv26Group_norm_nhwc_fwd_params --------------------------
	.section	.nv.info._Z35group_norm_nhwc_fwd_one_pass_kernelI11Fp32IOFp16WLi64ELi30ELi480EEv26Group_norm_nhwc_fwd_params,"",@"SHT_CUDA_INFO"
	.sectionflags	@""
	.align	4


	//----- nvinfo : EIATTR_CUDA_API_VERSION
	.align		4
        /*0000*/ 	.byte	0x04, 0x37
        /*0002*/ 	.short	(.L_1643 - .L_1642)
.L_1642:
        /*0004*/ 	.word	0x00000082


	//----- nvinfo : EIATTR_SW2861232_WAR
	.align		4
.L_1643:
        /*0008*/ 	.byte	0x01, 0x35
	.zero		2


	//----- nvinfo : EIATTR_PARAM_CBANK
	.align		4
        /*000c*/ 	.byte	0x04, 0x0a
        /*000e*/ 	.short	(.L_1645 - .L_1644)
	.align		4
.L_1644:
        /*0010*/ 	.word	index@(.nv.constant0._Z35group_norm_nhwc_fwd_one_pass_kernelI11Fp32IOFp16WLi64ELi30ELi480EEv26Group_norm_nhwc_fwd_params)
        /*0014*/ 	.short	0x0160
        /*0016*/ 	.short	0x00a0


	//----- nvinfo : EIATTR_CBANK_PARAM_SIZE
	.align		4
.L_1645:
        /*0018*/ 	.byte	0x03, 0x19
        /*001a*/ 	.short	0x00a0


	//----- nvinfo : EIATTR_KPARAM_INFO
	.align		4
        /*001c*/ 	.byte	0x04, 0x17
        /*001e*/ 	.short	(.L_1647 - .L_1646)
.L_1646:
        /*0020*/ 	.word	0x00000000
        /*0024*/ 	.short	0x0000
        /*0026*/ 	.short	0x0000
        /*0028*/ 	.byte	0x00, 0xf0, 0x81, 0x02


	//----- nvinfo : EIATTR_MAXREG_COUNT
	.align		4
.L_1647:
        /*002c*/ 	.byte	0x03, 0x1b
        /*002e*/ 	.short	0x0080


	//----- nvinfo : EIATTR_NUM_BARRIERS
	.align		4
        /*0030*/ 	.byte	0x02, 0x4c
        /*0032*/ 	.byte	0x01
	.zero		1


	//----- nvinfo : EIATTR_MERCURY_ISA_VERSION
	.align		4
        /*0034*/ 	.byte	0x03, 0x5f
        /*0036*/ 	.short	0x0000


	//----- nvinfo : EIATTR_COOP_GROUP_MASK_REGIDS
	.align		4
        /*0038*/ 	.byte	0x04, 0x29
        /*003a*/ 	.short	(.L_1649 - .L_1648)


	//   ....[0]....
.L_1648:
        /*003c*/ 	.word	0xffffffff


	//   ....[1]....
        /*0040*/ 	.word	0xffffffff


	//   ....[2]....
        /*0044*/ 	.word	0xffffffff


	//   ....[3]....
        /*0048*/ 	.word	0xffffffff


	//   ....[4]....
        /*004c*/ 	.word	0xffffffff


	//   ....[5]....
        /*0050*/ 	.word	0xffffffff


	//   ....[6]....
        /*0054*/ 	.word	0xffffffff


	//   ....[7]....
        /*0058*/ 	.word	0xffffffff


	//   ....[8]....
        /*005c*/ 	.word	0xffffffff


	//   ....[9]....
        /*0060*/ 	.word	0xffffffff


	//----- nvinfo : EIATTR_COOP_GROUP_INSTR_OFFSETS
	.align		4
.L_1649:
        /*0064*/ 	.byte	0x04, 0x28
        /*0066*/ 	.short	(.L_1651 - .L_1650)


	//   ....[0]....
.L_1650:
        /*0068*/ 	.word	0x00000620


	//   ....[1]....
        /*006c*/ 	.word	0x00000630


	//   ....[2]....
        /*0070*/ 	.word	0x00000660


	//   ....[3]....
        /*0074*/ 	.word	0x00000680


	//   ....[4]....
        /*0078*/ 	.word	0x000006b0


	//   ....[5]....
        /*007c*/ 	.word	0x000006d0


	//   ....[6]....
        /*0080*/ 	.word	0x00000700


	//   ....[7]....
        /*0084*/ 	.word	0x00000720


	//   ....[8]....
        /*0088*/ 	.word	0x00000750


	//   ....[9]....
        /*008c*/ 	.word	0x00000770


	//----- nvinfo : EIATTR_EXIT_INSTR_OFFSETS
	.align		4
.L_1651:
        /*0090*/ 	.byte	0x04, 0x1c
        /*0092*/ 	.short	(.L_1653 - .L_1652)


	//   ....[0]....
.L_1652:
        /*0094*/ 	.word	0x00000060


	//   ....[1]....
        /*0098*/ 	.word	0x00001990


	//----- nvinfo : EIATTR_MAX_THREADS
	.align		4
.L_1653:
        /*009c*/ 	.byte	0x04, 0x05
        /*009e*/ 	.short	(.L_1655 - .L_1654)
.L_1654:
        /*00a0*/ 	.word	0x000001e0
        /*00a4*/ 	.word	0x00000001
        /*00a8*/ 	.word	0x00000001


	//----- nvinfo : EIATTR_CRS_STACK_SIZE
	.align		4
.L_1655:
        /*00ac*/ 	.byte	0x04, 0x1e
        /*00ae*/ 	.short	(.L_1657 - .L_1656)
.L_1656:
        /*00b0*/ 	.word	0x00000000
.L_1657:


//--------------------- .nv.info._Z35group_norm_nhwc_fwd_one_pass_kernelI11Fp32IOFp16WLi128ELi30ELi480EEv26Group_norm_nhwc_fwd_params --------------------------
	.section	.nv.info._Z35group_norm_nhwc_fwd_one_pass_kernelI11Fp32IOFp16WLi128ELi30ELi480EEv26Group_norm_nhwc_fwd_params,"",@"SHT_CUDA_INFO"
	.sectionflags	@""
	.align	4


	//----- nvinfo : EIATTR_CUDA_API_VERSION
	.align		4
        /*0000*/ 	.byte	0x04, 0x37
        /*0002*/ 	.short	(.L_1659 - .L_1658)
.L_1658:
        /*0004*/ 	.word	0x00000082


	//----- nvinfo : EIATTR_SW2861232_WAR
	.align		4
.L_1659:
        /*0008*/ 	.byte	0x01, 0x35
	.zero		2


	//----- nvinfo : EIATTR_PARAM_CBANK
	.align		4
        /*000c*/ 	.byte	0x04, 0x0a
        /*000e*/ 	.short	(.L_1661 - .L_1660)
	.align		4
.L_1660:
        /*0010*/ 	.word	index@(.nv.constant0._Z35group_norm_nhwc_fwd_one_pass_kernelI11Fp32IOFp16WLi128ELi30ELi480EEv26Group_norm_nhwc_fwd_params)
        /*0014*/ 	.short	0x0160
        /*0016*/ 	.short	0x00a0


	//----- nvinfo : EIATTR_CBANK_PARAM_SIZE
	.align		4
.L_1661:
        /*0018*/ 	.byte	0x03, 0x19
        /*001a*/ 	.short	0x00a0


	//----- nvinfo : EIATTR_KPARAM_INFO
	.align		4
        /*001c*/ 	.byte	0x04, 0x17
        /*001e*/ 	.short	(.L_1663 - .L_1662)
.L_1662:
        /*0020*/ 	.word	0x00000000
        /*0024*/ 	.short	0x0000
        /*0026*/ 	.short	0x0000
        /*0028*/ 	.byte	0x00, 0xf0, 0x81, 0x02


	//----- nvinfo : EIATTR_MAXREG_COUNT
	.align		4
.L_1663:
        /*002c*/ 	.byte	0x03, 0x1b
        /*002e*/ 	.short	0x0080


	//----- nvinfo : EIATTR_NUM_BARRIERS
	.align		4
        /*0030*/ 	.byte	0x02, 0x4c
        /*0032*/ 	.byte	0x01
	.zero		1


	//----- nvinfo : EIATTR_MERCURY_ISA_VERSION
	.align		4
        /*0034*/ 	.byte	0x03, 0x5f
        /*0036*/ 	.short	0x0000


	//----- nvinfo : EIATTR_COOP_GROUP_MASK_REGIDS
	.align		4
        /*0038*/ 	.byte	0x04, 0x29
        /*003a*/ 	.short	(.L_1665 - .L_1664)


	//   ....[0]....
.L_1664:
        /*003c*/ 	.word	0xffffffff


	//   ....[1]....
        /*0040*/ 	.word	0xffffffff


	//   ....[2]....
        /*0044*/ 	.word	0xffffffff


	//   ....[3]....
        /*0048*/ 	.word	0xffffffff


	//   ....[4]....
        /*004c*/ 	.word	0xffffffff


	//   ....[5]....
        /*0050*/ 	.word	0xffffffff


	//   ....[6]....
        /*0054*/ 	.word	0xffffffff


	//   ....[7]....
        /*0058*/ 	.word	0xffffffff


	//   ....[8]....
        /*005c*/ 	.word	0xffffffff


	//   ....[9]....
        /*0060*/ 	.word	0xffffffff


	//----- nvinfo : EIATTR_COOP_GROUP_INSTR_OFFSETS
	.align		4
.L_1665:
        /*0064*/ 	.byte	0x04, 0x28
        /*0066*/ 	.short	(.L_1667 - .L_1666)


	//   ....[0]....
.L_1666:
        /*0068*/ 	.word	0x000008b0


	//   ....[1]....
        /*006c*/ 	.word	0x000008c0


	//   ....[2]....
        /*0070*/ 	.word	0x000008f0


	//   ....[3]....
        /*0074*/ 	.word	0x00000910


	//   ....[4]....
        /*0078*/ 	.word	0x00000940


	//   ....[5]....
        /*007c*/ 	.word	0x00000960


	//   ....[6]....
        /*0080*/ 	.word	0x00000990


	//   ....[7]....
        /*0084*/ 	.word	0x000009b0


	//   ....[8]....
        /*0088*/ 	.word	0x000009e0


	//   ....[9]....
        /*008c*/ 	.word	0x00000a00


	//----- nvinfo : EIATTR_EXIT_INSTR_OFFSETS
	.align		4
.L_1667:
        /*0090*/ 	.byte	0x04, 0x1c
        /*0092*/ 	.short	(.L_1669 - .L_1668)


	//   ....[0]....
.L_1668:
        /*0094*/ 	.word	0x00000060


	//   ....[1]....
        /*0098*/ 	.word	0x00002010


	//----- nvinfo : EIATTR_MAX_THREADS
	.align		4
.L_1669:
        /*009c*/ 	.byte	0x04, 0x05
        /*009e*/ 	.short	(.L_1671 - .L_1670)
.L_1670:
        /*00a0*/ 	.word	0x000001e0
        /*00a4*/ 	.word	0x00000001
        /*00a8*/ 	.word	0x00000001


	//----- nvinfo : EIATTR_CRS_STACK_SIZE
	.align		4
.L_1671:
        /*00ac*/ 	.byte	0x04, 0x1e
        /*00ae*/ 	.short	(.L_1673 - .L_1672)
.L_1672:
        /*00b0*/ 	.word	0x00000000
.L_1673:


//--------------------- .nv.info._Z35group_norm_nhwc_fwd_one_pass_kernelI11Fp32IOFp16WLi256ELi30ELi480EEv26Group_norm_nhwc_fwd_params --------------------------
	.section	.nv.info._Z35group_norm_nhwc_fwd_one_pass_kernelI11Fp32IOFp16WLi256ELi30ELi480EEv26Group_norm_nhwc_fwd_params,"",@"SHT_CUDA_INFO"
	.sectionflags	@""
	.align	4


	//----- nvinfo : EIATTR_CUDA_API_VERSION
	.align		4
        /*0000*/ 	.byte	0x04, 0x37
        /*0002*/ 	.short	(.L_1675 - .L_1674)
.L_1674:
        /*0004*/ 	.word	0x00000082


	//----- nvinfo : EIATTR_SW2861232_WAR
	.align		4
.L_1675:
        /*0008*/ 	.byte	0x01, 0x35
	.zero		2


	//----- nvinfo : EIATTR_PARAM_CBANK
	.align		4
        /*000c*/ 	.byte	0x04, 0x0a
        /*000e*/ 	.short	(.L_1677 - .L_1676)
	.align		4
.L_1676:
        /*0010*/ 	.word	index@(.nv.constant0._Z35group_norm_nhwc_fwd_one_pass_kernelI11Fp32IOFp16WLi256ELi30ELi480EEv26Group_norm_nhwc_fwd_params)
        /*0014*/ 	.short	0x0160
        /*0016*/ 	.short	0x00a0


	//----- nvinfo : EIATTR_CBANK_PARAM_SIZE
	.align		4
.L_1677:
        /*0018*/ 	.byte	0x03, 0x19
        /*001a*/ 	.short	0x00a0


	//----- nvinfo : EIATTR_KPARAM_INFO
	.align		4
        /*001c*/ 	.byte	0x04, 0x17
        /*001e*/ 	.short	(.L_1679 - .L_1678)
.L_1678:
        /*0020*/ 	.word	0x00000000
        /*0024*/ 	.short	0x0000
        /*0026*/ 	.short	0x0000
        /*0028*/ 	.byte	0x00, 0xf0, 0x81, 0x02


	//----- nvinfo : EIATTR_MAXREG_COUNT
	.align		4
.L_1679:
        /*002c*/ 	.byte	0x03, 0x1b
        /*002e*/ 	.short	0x0080


	//----- nvinfo : EIATTR_NUM_BARRIERS
	.align		4
        /*0030*/ 	.byte	0x02, 0x4c
        /*0032*/ 	.byte	0x01
	.zero		1


	//----- nvinfo : EIATTR_MERCURY_ISA_VERSION
	.align		4
        /*0034*/ 	.byte	0x03, 0x5f
        /*0036*/ 	.short	0x0000


	//----- nvinfo : EIATTR_COOP_GROUP_MASK_REGIDS
	.align		4
        /*0038*/ 	.byte	0x04, 0x29
        /*003a*/ 	.short	(.L_1681 - .L_1680)


	//   ....[0]....
.L_1680:
        /*003c*/ 	.word	0xffffffff


	//   ....[1]....
        /*0040*/ 	.word	0xffffffff


	//   ....[2]....
        /*0044*/ 	.word	0xffffffff


	//   ....[3]....
        /*0048*/ 	.word	0xffffffff


	//   ....[4]....
        /*004c*/ 	.word	0xffffffff


	//   ....[5]....
        /*0050*/ 	.word	0xffffffff


	//   ....[6]....
        /*0054*/ 	.word	0xffffffff


	//   ....[7]....
        /*0058*/ 	.word	0xffffffff


	//   ....[8]....
        /*005c*/ 	.word	0xffffffff


	//   ....[9]....
        /*0060*/ 	.word	0xffffffff


	//----- nvinfo : EIATTR_COOP_GROUP_INSTR_OFFSETS
	.align		4
.L_1681:
        /*0064*/ 	.byte	0x04, 0x28
        /*0066*/ 	.short	(.L_1683 - .L_1682)


	//   ....[0]....
.L_1682:
        /*0068*/ 	.word	0x00000db0


	//   ....[1]....
        /*006c*/ 	.word	0x00000dc0


	//   ....[2]....
        /*0070*/ 	.word	0x00000df0


	//   ....[3]....
        /*0074*/ 	.word	0x00000e00


	//   ....[4]....
        /*0078*/ 	.word	0x00000e40


	//   ....[5]....
        /*007c*/ 	.word	0x00000e50


	//   ....[6]....
        /*0080*/ 	.word	0x00000e90


	//   ....[7]....
        /*0084*/ 	.word	0x00000ea0


	//   ....[8]....
        /*0088*/ 	.word	0x00000ee0


	//   ....[9]....
        /*008c*/ 	.word	0x00000ef0


	//----- nvinfo : EIATTR_EXIT_INSTR_OFFSETS
	.align		4
.L_1683:
        /*0090*/ 	.byte	0x04, 0x1c
        /*0092*/ 	.short	(.L_1685 - .L_1684)


	//   ....[0]....
.L_1684:
        /*0094*/ 	.word	0x00000060


	//   ....[1]....
        /*0098*/ 	.word	0x00003590


	//----- nvinfo : EIATTR_MAX_THREADS
	.align		4
.L_1685:
        /*009c*/ 	.byte	0x04, 0x05
        /*009e*/ 	.short	(.L_1687 - .L_1686)
.L_1686:
        /*00a0*/ 	.word	0x000001e0
        /*00a4*/ 	.word	0x00000001
        /*00a8*/ 	.word	0x00000001


	//----- nvinfo : EIATTR_CRS_STACK_SIZE
	.align		4
.L_1687:
        /*00ac*/ 	.byte	0x04, 0x1e
        /*00ae*/ 	.short	(.L_1689 - .L_1688)
.L_1688:
        /*00b0*/ 	.word	0x00000000
.L_1689:


//--------------------- .nv.info._Z35group_norm_nhwc_fwd_one_pass_kernelI11Fp32IOFp16WLi512ELi30ELi480EEv26Group_norm_nhwc_fwd_params --------------------------
	.section	.nv.info._Z35group_norm_nhwc_fwd_one_pass_kernelI11Fp32IOFp16WLi512ELi30ELi480EEv26Group_norm_nhwc_fwd_params,"",@"SHT_CUDA_INFO"
	.sectionflags	@""
	.align	4


	//----- nvinfo : EIATTR_CUDA_API_VERSION
	.align		4
        /*0000*/ 	.byte	0x04, 0x37
        /*0002*/ 	.short	(.L_1691 - .L_1690)
.L_1690:
        /*0004*/ 	.word	0x00000082


	//----- nvinfo : EIATTR_SW2861232_WAR
	.align		4
.L_1691:
        /*0008*/ 	.byte	0x01, 0x35
	.zero		2


	//----- nvinfo : EIATTR_PARAM_CBANK
	.align		4
        /*000c*/ 	.byte	0x04, 0x0a
        /*000e*/ 	.short	(.L_1693 - .L_1692)
	.align		4
.L_1692:
        /*0010*/ 	.word	index@(.nv.constant0._Z35group_norm_nhwc_fwd_one_pass_kernelI11Fp32IOFp16WLi512ELi30ELi480EEv26Group_norm_nhwc_fwd_params)
        /*0014*/ 	.short	0x0160
        /*0016*/ 	.short	0x00a0


	//----- nvinfo : EIATTR_CBANK_PARAM_SIZE
	.align		4
.L_1693:
        /*0018*/ 	.byte	0x03, 0x19
        /*001a*/ 	.short	0x00a0


	//----- nvinfo : EIATTR_KPARAM_INFO
	.align		4
        /*001c*/ 	.byte	0x04, 0x17
        /*001e*/ 	.short	(.L_1695 - .L_1694)
.L_1694:
        /*0020*/ 	.word	0x00000000
        /*0024*/ 	.short	0x0000
        /*0026*/ 	.short	0x0000
        /*0028*/ 	.byte	0x00, 0xf0, 0x81, 0x02


	//----- nvinfo : EIATTR_MAXREG_COUNT
	.align		4
.L_1695:
        /*002c*/ 	.byte	0x03, 0x1b
        /*002e*/ 	.short	0x0080


	//----- nvinfo : EIATTR_NUM_BARRIERS
	.align		4
        /*0030*/ 	.byte	0x02, 0x4c
        /*0032*/ 	.byte	0x01
	.zero		1


	//----- nvinfo : EIATTR_MERCURY_ISA_VERSION
	.align		4
        /*0034*/ 	.byte	0x03, 0x5f
        /*0036*/ 	.short	0x0000


	//----- nvinfo : EIATTR_COOP_GROUP_MASK_REGIDS
	.align		4
        /*0038*/ 	.byte	0x04, 0x29
        /*003a*/ 	.short	(.L_1697 - .L_1696)


	//   ....[0]....
.L_1696:
        /*003c*/ 	.word	0xffffffff


	//   ....[1]....
        /*0040*/ 	.word	0xffffffff


	//   ....[2]....
        /*0044*/ 	.word	0xffffffff


	//   ....[3]....
        /*0048*/ 	.word	0xffffffff


	//   ....[4]....
        /*004c*/ 	.word	0xffffffff


	//   ....[5]....
        /*0050*/ 	.word	0xffffffff


	//   ....[6]....
        /*0054*/ 	.word	0xffffffff


	//   ....[7]....
        /*0058*/ 	.word	0xffffffff


	//   ....[8]....
        /*005c*/ 	.word	0xffffffff


	//   ....[9]....
        /*0060*/ 	.word	0xffffffff


	//----- nvinfo : EIATTR_COOP_GROUP_INSTR_OFFSETS
	.align		4
.L_1697:
        /*0064*/ 	.byte	0x04, 0x28
        /*0066*/ 	.short	(.L_1699 - .L_1698)


	//   ....[0]....
.L_1698:
        /*0068*/ 	.word	0x00001770


	//   ....[1]....
        /*006c*/ 	.word	0x00001780


	//   ....[2]....
        /*0070*/ 	.word	0x000017b0


	//   ....[3]....
        /*0074*/ 	.word	0x000017c0


	//   ....[4]....
        /*0078*/ 	.word	0x00001800


	//   ....[5]....
        /*007c*/ 	.word	0x00001810


	//   ....[6]....
        /*0080*/ 	.word	0x00001850


	//   ....[7]....
        /*0084*/ 	.word	0x00001860


	//   ....[8]....
        /*0088*/ 	.word	0x000018a0


	//   ....[9]....
        /*008c*/ 	.word	0x000018b0


	//----- nvinfo : EIATTR_EXIT_INSTR_OFFSETS
	.align		4
.L_1699:
        /*0090*/ 	.byte	0x04, 0x1c
        /*0092*/ 	.short	(.L_1701 - .L_1700)


	//   ....[0]....
.L_1700:
        /*0094*/ 	.word	0x00000060


	//   ....[1]....
        /*0098*/ 	.word	0x00004720


	//----- nvinfo : EIATTR_MAX_THREADS
	.align		4
.L_1701:
        /*009c*/ 	.byte	0x04, 0x05
        /*009e*/ 	.short	(.L_1703 - .L_1702)
.L_1702:
        /*00a0*/ 	.word	0x000001e0
        /*00a4*/ 	.word	0x00000001
        /*00a8*/ 	.word	0x00000001


	//----- nvinfo : EIATTR_CRS_STACK_SIZE
	.align		4
.L_1703:
        /*00ac*/ 	.byte	0x04, 0x1e
        /*00ae*/ 	.short	(.L_1705 - .L_1704)
.L_1704:
        /*00b0*/ 	.word	0x00000000
.L_1705:


//--------------------- .nv.callgraph             --------------------------
	.section	.nv.callgraph,"",@"SHT_CUDA_CALLGRAPH"
	.align	4
	.sectionentsize	8
	.align		4
        /*0000*/ 	.word	0x00000000
	.align		4
        /*0004*/ 	.word	0xffffffff
	.align		4
        /*0008*/ 	.word	0x00000000
	.align		4
        /*000c*/ 	.word	0xfffffffe
	.align		4
        /*0010*/ 	.word	0x00000000
	.align		4
        /*0014*/ 	.word	0xfffffffd
	.align		4
        /*0018*/ 	.word	0x00000000
	.align		4
        /*001c*/ 	.word	0xfffffffc


//--------------------- .nv.rel.action            --------------------------
	.section	.nv.rel.action,"",@"SHT_CUDA_RELOCINFO"
	.align	8
	.sectionentsize	8
        /*0000*/ 	.byte	0x73, 0x00, 0x00, 0x00, 0x00, 0x00, 0x00, 0x00, 0x00, 0x00, 0x00, 0x11, 0x25, 0x00, 0x05, 0x36


//--------------------- .nv.constant4             --------------------------
	.section	.nv.constant4,"a",@progbits
	.align	8
	.align		8
.nv.constant4:
        /*0000*/ 	.dword	_ZN61_INTERNAL_bbf27814_30_group_norm_nhwc_one_pass_30_cu_695b27a54cuda3std3__45__cpo5beginE
	.align		8
        /*0008*/ 	.dword	_ZN61_INTERNAL_bbf27814_30_group_norm_nhwc_one_pass_30_cu_695b27a54cuda3std3__45__cpo3endE
	.align		8
        /*0010*/ 	.dword	_ZN61_INTERNAL_bbf27814_30_group_norm_nhwc_one_pass_30_cu_695b27a54cuda3std3__45__cpo6cbeginE
	.align		8
        /*0018*/ 	.dword	_ZN61_INTERNAL_bbf27814_30_group_norm_nhwc_one_pass_30_cu_695b27a54cuda3std3__45__cpo4cendE
	.align		8
        /*0020*/ 	.dword	_ZN61_INTERNAL_bbf27814_30_group_norm_nhwc_one_pass_30_cu_695b27a54cuda3std3__45__cpo6rbeginE
	.align		8
        /*0028*/ 	.dword	_ZN61_INTERNAL_bbf27814_30_group_norm_nhwc_one_pass_30_cu_695b27a54cuda3std3__45__cpo4rendE
	.align		8
        /*0030*/ 	.dword	_ZN61_INTERNAL_bbf27814_30_group_norm_nhwc_one_pass_30_cu_695b27a54cuda3std3__45__cpo7crbeginE
	.align		8
        /*0038*/ 	.dword	_ZN61_INTERNAL_bbf27814_30_group_norm_nhwc_one_pass_30_cu_695b27a54cuda3std3__45__cpo5crendE
	.align		8
        /*0040*/ 	.dword	_ZN61_INTERNAL_bbf27814_30_group_norm_nhwc_one_pass_30_cu_695b27a54cuda3std3__463_GLOBAL__N__bbf27814_30_group_norm_nhwc_one_pass_30_cu_695b27a56ignoreE
	.align		8
        /*0048*/ 	.dword	_ZN61_INTERNAL_bbf27814_30_group_norm_nhwc_one_pass_30_cu_695b27a54cuda3std3__419piecewise_constructE
	.align		8
        /*0050*/ 	.dword	_ZN61_INTERNAL_bbf27814_30_group_norm_nhwc_one_pass_30_cu_695b27a54cuda3std3__48in_placeE
	.align		8
        /*0058*/ 	.dword	_ZN61_INTERNAL_bbf27814_30_group_norm_nhwc_one_pass_30_cu_695b27a54cuda3std3__420unreachable_sentinelE
	.align		8
        /*0060*/ 	.dword	_ZN61_INTERNAL_bbf27814_30_group_norm_nhwc_one_pass_30_cu_695b27a54cuda3std3__47nulloptE
	.align		8
        /*0068*/ 	.dword	_ZN61_INTERNAL_bbf27814_30_group_norm_nhwc_one_pass_30_cu_695b27a54cuda3std3__48unexpectE
	.align		8
        /*0070*/ 	.dword	_ZN61_INTERNAL_bbf27814_30_group_norm_nhwc_one_pass_30_cu_695b27a54cuda3std6ranges3__45__cpo4swapE
	.align		8
        /*0078*/ 	.dword	_ZN61_INTERNAL_bbf27814_30_group_norm_nhwc_one_pass_30_cu_695b27a54cuda3std6ranges3__45__cpo9iter_moveE
	.align		8
        /*0080*/ 	.dword	_ZN61_INTERNAL_bbf27814_30_group_norm_nhwc_one_pass_30_cu_695b27a54cuda3std6ranges3__45__cpo5beginE
	.align		8
        /*0088*/ 	.dword	_ZN61_INTERNAL_bbf27814_30_group_norm_nhwc_one_pass_30_cu_695b27a54cuda3std6ranges3__45__cpo3endE
	.align		8
        /*0090*/ 	.dword	_ZN61_INTERNAL_bbf27814_30_group_norm_nhwc_one_pass_30_cu_695b27a54cuda3std6ranges3__45__cpo6cbeginE
	.align		8
        /*0098*/ 	.dword	_ZN61_INTERNAL_bbf27814_30_group_norm_nhwc_one_pass_30_cu_695b27a54cuda3std6ranges3__45__cpo4cendE
	.align		8
        /*00a0*/ 	.dword	_ZN61_INTERNAL_bbf27814_30_group_norm_nhwc_one_pass_30_cu_695b27a54cuda3std6ranges3__45__cpo7advanceE
	.align		8
        /*00a8*/ 	.dword	_ZN61_INTERNAL_bbf27814_30_group_norm_nhwc_one_pass_30_cu_695b27a54cuda3std6ranges3__45__cpo9iter_swapE
	.align		8
        /*00b0*/ 	.dword	_ZN61_INTERNAL_bbf27814_30_group_norm_nhwc_one_pass_30_cu_695b27a54cuda3std6ranges3__45__cpo4nextE
	.align		8
        /*00b8*/ 	.dword	_ZN61_INTERNAL_bbf27814_30_group_norm_nhwc_one_pass_30_cu_695b27a54cuda3std6ranges3__45__cpo4prevE
	.align		8
        /*00c0*/ 	.dword	_ZN61_INTERNAL_bbf27814_30_group_norm_nhwc_one_pass_30_cu_695b27a54cuda3std6ranges3__45__cpo4dataE
	.align		8
        /*00c8*/ 	.dword	_ZN61_INTERNAL_bbf27814_30_group_norm_nhwc_one_pass_30_cu_695b27a54cuda3std6ranges3__45__cpo5cdataE
	.align		8
        /*00d0*/ 	.dword	_ZN61_INTERNAL_bbf27814_30_group_norm_nhwc_one_pass_30_cu_695b27a54cuda3std6ranges3__45__cpo4sizeE
	.align		8
        /*00d8*/ 	.dword	_ZN61_INTERNAL_bbf27814_30_group_norm_nhwc_one_pass_30_cu_695b27a54cuda3std6ranges3__45__cpo5ssizeE
	.align		8
        /*00e0*/ 	.dword	_ZN61_INTERNAL_bbf27814_30_group_norm_nhwc_one_pass_30_cu_695b27a54cuda3std6ranges3__45__cpo8distanceE
	.align		8
        /*00e8*/ 	.dword	_ZN61_INTERNAL_bbf27814_30_group_norm_nhwc_one_pass_30_cu_695b27a56thrust23THRUST_300001_SM_800_NS6system6detail10sequential3seqE
	.align		8
        /*00f0*/ 	.dword	_ZN61_INTERNAL_bbf27814_30_group_norm_nhwc_one_pass_30_cu_695b27a56thrust23THRUST_300001_SM_800_NS12placeholders2_1E
	.align		8
        /*00f8*/ 	.dword	_ZN61_INTERNAL_bbf27814_30_group_norm_nhwc_one_pass_30_cu_695b27a56thrust23THRUST_300001_SM_800_NS12placeholders2_2E
	.align		8
        /*0100*/ 	.dword	_ZN61_INTERNAL_bbf27814_30_group_norm_nhwc_one_pass_30_cu_695b27a56thrust23THRUST_300001_SM_800_NS12placeholders2_3E
	.align		8
        /*0108*/ 	.dword	_ZN61_INTERNAL_bbf27814_30_group_norm_nhwc_one_pass_30_cu_695b27a56thrust23THRUST_300001_SM_800_NS12placeholders2_4E
	.align		8
        /*0110*/ 	.dword	_ZN61_INTERNAL_bbf27814_30_group_norm_nhwc_one_pass_30_cu_695b27a56thrust23THRUST_300001_SM_800_NS12placeholders2_5E
	.align		8
        /*0118*/ 	.dword	_ZN61_INTERNAL_bbf27814_30_group_norm_nhwc_one_pass_30_cu_695b27a56thrust23THRUST_300001_SM_800_NS12placeholders2_6E
	.align		8
        /*0120*/ 	.dword	_ZN61_INTERNAL_bbf27814_30_group_norm_nhwc_one_pass_30_cu_695b27a56thrust23THRUST_300001_SM_800_NS12placeholders2_7E
	.align		8
        /*0128*/ 	.dword	_ZN61_INTERNAL_bbf27814_30_group_norm_nhwc_one_pass_30_cu_695b27a56thrust23THRUST_300001_SM_800_NS12placeholders2_8E
	.align		8
        /*0130*/ 	.dword	_ZN61_INTERNAL_bbf27814_30_group_norm_nhwc_one_pass_30_cu_695b27a56thrust23THRUST_300001_SM_800_NS12placeholders2_9E
	.align		8
        /*0138*/ 	.dword	_ZN61_INTERNAL_bbf27814_30_group_norm_nhwc_one_pass_30_cu_695b27a56thrust23THRUST_300001_SM_800_NS12placeholders3_10E


//--------------------- .nv.constant0._ZN3cub17CUB_300001_SM_8006detail11EmptyKernelIvEEvv --------------------------
	.section	.nv.constant0._ZN3cub17CUB_300001_SM_8006detail11EmptyKernelIvEEvv,"a",@progbits
	.sectionflags	@""
	.align	4
.nv.constant0._ZN3cub17CUB_300001_SM_8006detail11EmptyKernelIvEEvv:
	.zero		352


//--------------------- .nv.constant0._Z35group_norm_nhwc_bwd_one_pass_kernelI11Bf16IOFp32WLi64ELi30ELi480EEv26Group_norm_nhwc_bwd_params --------------------------
	.section	.nv.constant0._Z35group_norm_nhwc_bwd_one_pass_kernelI11Bf16IOFp32WLi64ELi30ELi480EEv26Group_norm_nhwc_bwd_params,"a",@progbits
	.sectionflags	@""
	.align	4
.nv.constant0._Z35group_norm_nhwc_bwd_one_pass_kernelI11Bf16IOFp32WLi64ELi30ELi480EEv26Group_norm_nhwc_bwd_params:
	.zero		536


//--------------------- .nv.constant0._Z35group_norm_nhwc_bwd_one_pass_kernelI11Bf16IOFp32WLi128ELi30ELi480EEv26Group_norm_nhwc_bwd_params --------------------------
	.section	.nv.constant0._Z35group_norm_nhwc_bwd_one_pass_kernelI11Bf16IOFp32WLi128ELi30ELi480EEv26Group_norm_nhwc_bwd_params,"a",@progbits
	.sectionflags	@""
	.align	4
.nv.constant0._Z35group_norm_nhwc_bwd_one_pass_kernelI11Bf16IOFp32WLi128ELi30ELi480EEv26Group_norm_nhwc_bwd_params:
	.zero		536


//--------------------- .nv.constant0._Z35group_norm_nhwc_bwd_one_pass_kernelI11Bf16IOFp32WLi256ELi30ELi480EEv26Group_norm_nhwc_bwd_params --------------------------
	.section	.nv.constant0._Z35group_norm_nhwc_bwd_one_pass_kernelI11Bf16IOFp32WLi256ELi30ELi480EEv26Group_norm_nhwc_bwd_params,"a",@progbits
	.sectionflags	@""
	.align	4
.nv.constant0._Z35group_norm_nhwc_bwd_one_pass_kernelI11Bf16IOFp32WLi256ELi30ELi480EEv26Group_norm_nhwc_bwd_params:
	.zero		536


//--------------------- .nv.constant0._Z35group_norm_nhwc_bwd_one_pass_kernelI11Bf16IOFp32WLi512ELi30ELi480EEv26Group_norm_nhwc_bwd_params --------------------------
	.section	.nv.constant0._Z35group_norm_nhwc_bwd_one_pass_kernelI11Bf16IOFp32WLi512ELi30ELi480EEv26Group_norm_nhwc_bwd_params,"a",@progbits
	.sectionflags	@""
	.align	4
.nv.constant0._Z35group_norm_nhwc_bwd_one_pass_kernelI11Bf16IOFp32WLi512ELi30ELi480EEv26Group_norm_nhwc_bwd_params:
	.zero		536


//--------------------- .nv.constant0._Z35group_norm_nhwc_bwd_one_pass_kernelI11Bf16IOBf16WLi64ELi30ELi480EEv26Group_norm_nhwc_bwd_params --------------------------
	.section	.nv.constant0._Z35group_norm_nhwc_bwd_one_pass_kernelI11Bf16IOBf16WLi64ELi30ELi480EEv26Group_norm_nhwc_bwd_params,"a",@progbits
	.sectionflags	@""
	.align	4
.nv.constant0._Z35group_norm_nhwc_bwd_one_pass_kernelI11Bf16IOBf16WLi64ELi30ELi480EEv26Group_norm_nhwc_bwd_params:
	.zero		536


//--------------------- .nv.constant0._Z35group_norm_nhwc_bwd_one_pass_kernelI11Bf16IOBf16WLi128ELi30ELi480EEv26Group_norm_nhwc_bwd_params --------------------------
	.section	.nv.constant0._Z35group_norm_nhwc_bwd_one_pass_kernelI11Bf16IOBf16WLi128ELi30ELi480EEv26Group_norm_nhwc_bwd_params,"a",@progbits
	.sectionflags	@""
	.align	4
.nv.constant0._Z35group_norm_nhwc_bwd_one_pass_kernelI11Bf16IOBf16WLi128ELi30ELi480EEv26Group_norm_nhwc_bwd_params:
	.zero		536


//--------------------- .nv.constant0._Z35group_norm_nhwc_bwd_one_pass_kernelI11Bf16IOBf16WLi256ELi30ELi480EEv26Group_norm_nhwc_bwd_params --------------------------
	.section	.nv.constant0._Z35group_norm_nhwc_bwd_one_pass_kernelI11Bf16IOBf16WLi256ELi30ELi480EEv26Group_norm_nhwc_bwd_params,"a",@progbits
	.sectionflags	@""
	.align	4
.nv.constant0._Z35group_norm_nhwc_bwd_one_pass_kernelI11Bf16IOBf16WLi256ELi30ELi480EEv26Group_norm_nhwc_bwd_params:
	.zero		536


//--------------------- .nv.constant0._Z35group_norm_nhwc_bwd_one_pass_kernelI11Bf16IOBf16WLi512ELi30ELi480EEv26Group_norm_nhwc_bwd_params --------------------------
	.section	.nv.constant0._Z35group_norm_nhwc_bwd_one_pass_kernelI11Bf16IOBf16WLi512ELi30ELi480EEv26Group_norm_nhwc_bwd_params,"a",@progbits
	.sectionflags	@""
	.align	4
.nv.constant0._Z35group_norm_nhwc_bwd_one_pass_kernelI11Bf16IOBf16WLi512ELi30ELi480EEv26Group_norm_nhwc_bwd_params:
	.zero		536


//--------------------- .nv.constant0._Z35group_norm_nhwc_bwd_one_pass_kernelI11Bf16IOFp16WLi64ELi30ELi480EEv26Group_norm_nhwc_bwd_params --------------------------
	.section	.nv.constant0._Z35group_norm_nhwc_bwd_one_pass_kernelI11Bf16IOFp16WLi64ELi30ELi480EEv26Group_norm_nhwc_bwd_params,"a",@progbits
	.sectionflags	@""
	.align	4
.nv.constant0._Z35group_norm_nhwc_bwd_one_pass_kernelI11Bf16IOFp16WLi64ELi30ELi480EEv26Group_norm_nhwc_bwd_params:
	.zero		536


//--------------------- .nv.constant0._Z35group_norm_nhwc_bwd_one_pass_kernelI11Bf16IOFp16WLi128ELi30ELi480EEv26Group_norm_nhwc_bwd_params --------------------------
	.section	.nv.constant0._Z35group_norm_nhwc_bwd_one_pass_kernelI11Bf16IOFp16WLi128ELi30ELi480EEv26Group_norm_nhwc_bwd_params,"a",@progbits
	.sectionflags	@""
	.align	4
.nv.constant0._Z35group_norm_nhwc_bwd_one_pass_kernelI11Bf16IOFp16WLi128ELi30ELi480EEv26Group_norm_nhwc_bwd_params:
	.zero		536


//--------------------- .nv.constant0._Z35group_norm_nhwc_bwd_one_pass_kernelI11Bf16IOFp16WLi256ELi30ELi480EEv26Group_norm_nhwc_bwd_params --------------------------
	.section	.nv.constant0._Z35group_norm_nhwc_bwd_one_pass_kernelI11Bf16IOFp16WLi256ELi30ELi480EEv26Group_norm_nhwc_bwd_params,"a",@progbits
	.sectionflags	@""
	.align	4
.nv.constant0._Z35group_norm_nhwc_bwd_one_pass_kernelI11Bf16IOFp16WLi256ELi30ELi480EEv26Group_norm_nhwc_bwd_params:
	.zero		536


//--------------------- .nv.constant0._Z35group_norm_nhwc_bwd_one_pass_kernelI11Bf16IOFp16WLi512ELi30ELi480EEv26Group_norm_nhwc_bwd_params --------------------------
	.section	.nv.constant0._Z35group_norm_nhwc_bwd_one_pass_kernelI11Bf16IOFp16WLi512ELi30ELi480EEv26Group_norm_nhwc_bwd_params,"a",@progbits
	.sectionflags	@""
	.align	4
.nv.constant0._Z35group_norm_nhwc_bwd_one_pass_kernelI11Bf16IOFp16WLi512ELi30ELi480EEv26Group_norm_nhwc_bwd_params:
	.zero		536


//--------------------- .nv.constant0._Z35group_norm_nhwc_bwd_one_pass_kernelI11Fp16IOFp32WLi64ELi30ELi480EEv26Group_norm_nhwc_bwd_params --------------------------
	.section	.nv.constant0._Z35group_norm_nhwc_bwd_one_pass_kernelI11Fp16IOFp32WLi64ELi30ELi480EEv26Group_norm_nhwc_bwd_params,"a",@progbits
	.sectionflags	@""
	.align	4
.nv.constant0._Z35group_norm_nhwc_bwd_one_pass_kernelI11Fp16IOFp32WLi64ELi30ELi480EEv26Group_norm_nhwc_bwd_params:
	.zero		536


//--------------------- .nv.constant0._Z35group_norm_nhwc_bwd_one_pass_kernelI11Fp16IOFp32WLi128ELi30ELi480EEv26Group_norm_nhwc_bwd_params --------------------------
	.section	.nv.constant0._Z35group_norm_nhwc_bwd_one_pass_kernelI11Fp16IOFp32WLi128ELi30ELi480EEv26Group_norm_nhwc_bwd_params,"a",@progbits
	.sectionflags	@""
	.align	4
.nv.constant0._Z35group_norm_nhwc_bwd_one_pass_kernelI11Fp16IOFp32WLi128ELi30ELi480EEv26Group_norm_nhwc_bwd_params:
	.zero		536


//--------------------- .nv.constant0._Z35group_norm_nhwc_bwd_one_pass_kernelI11Fp16IOFp32WLi256ELi30ELi480EEv26Group_norm_nhwc_bwd_params --------------------------
	.section	.nv.constant0._Z35group_norm_nhwc_bwd_one_pass_kernelI11Fp16IOFp32WLi256ELi30ELi480EEv26Group_norm_nhwc_bwd_params,"a",@progbits
	.sectionflags	@""
	.align	4
.nv.constant0._Z35group_norm_nhwc_bwd_one_pass_kernelI11Fp16IOFp32WLi256ELi30ELi480EEv26Group_norm_nhwc_bwd_params:
	.zero		536


//--------------------- .nv.constant0._Z35group_norm_nhwc_bwd_one_pass_kernelI11Fp16IOFp32WLi512ELi30ELi480EEv26Group_norm_nhwc_bwd_params --------------------------
	.section	.nv.constant0._Z35group_norm_nhwc_bwd_one_pass_kernelI11Fp16IOFp32WLi512ELi30ELi480EEv26Group_norm_nhwc_bwd_params,"a",@progbits
	.sectionflags	@""
	.align	4
.nv.constant0._Z35group_norm_nhwc_bwd_one_pass_kernelI11Fp16IOFp32WLi512ELi30ELi480EEv26Group_norm_nhwc_bwd_params:
	.zero		536


//--------------------- .nv.constant0._Z35group_norm_nhwc_bwd_one_pass_kernelI11Fp16IOBf16WLi64ELi30ELi480EEv26Group_norm_nhwc_bwd_params --------------------------
	.section	.nv.constant0._Z35group_norm_nhwc_bwd_one_pass_kernelI11Fp16IOBf16WLi64ELi30ELi480EEv26Group_norm_nhwc_bwd_params,"a",@progbits
	.sectionflags	@""
	.align	4
.nv.constant0._Z35group_norm_nhwc_bwd_one_pass_kernelI11Fp16IOBf16WLi64ELi30ELi480EEv26Group_norm_nhwc_bwd_params:
	.zero		536


//--------------------- .nv.constant0._Z35group_norm_nhwc_bwd_one_pass_kernelI11Fp16IOBf16WLi128ELi30ELi480EEv26Group_norm_nhwc_bwd_params --------------------------
	.section	.nv.constant0._Z35group_norm_nhwc_bwd_one_pass_kernelI11Fp16IOBf16WLi128ELi30ELi480EEv26Group_norm_nhwc_bwd_params,"a",@progbits
	.sectionflags	@""
	.align	4
.nv.constant0._Z35group_norm_nhwc_bwd_one_pass_kernelI11Fp16IOBf16WLi128ELi30ELi480EEv26Group_norm_nhwc_bwd_params:
	.zero		536


//--------------------- .nv.constant0._Z35group_norm_nhwc_bwd_one_pass_kernelI11Fp16IOBf16WLi256ELi30ELi480EEv26Group_norm_nhwc_bwd_params --------------------------
	.section	.nv.constant0._Z35group_norm_nhwc_bwd_one_pass_kernelI11Fp16IOBf16WLi256ELi30ELi480EEv26Group_norm_nhwc_bwd_params,"a",@progbits
	.sectionflags	@""
	.align	4
.nv.constant0._Z35group_norm_nhwc_bwd_one_pass_kernelI11Fp16IOBf16WLi256ELi30ELi480EEv26Group_norm_nhwc_bwd_params:
	.zero		536


//--------------------- .nv.constant0._Z35group_norm_nhwc_bwd_one_pass_kernelI11Fp16IOBf16WLi512ELi30ELi480EEv26Group_norm_nhwc_bwd_params --------------------------
	.section	.nv.constant0._Z35group_norm_nhwc_bwd_one_pass_kernelI11Fp16IOBf16WLi512ELi30ELi480EEv26Group_norm_nhwc_bwd_params,"a",@progbits
	.sectionflags	@""
	.align	4
.nv.constant0._Z35group_norm_nhwc_bwd_one_pass_kernelI11Fp16IOBf16WLi512ELi30ELi480EEv26Group_norm_nhwc_bwd_params:
	.zero		536


//--------------------- .nv.constant0._Z35group_norm_nhwc_bwd_one_pass_kernelI11Fp16IOFp16WLi64ELi30ELi480EEv26Group_norm_nhwc_bwd_params --------------------------
	.section	.nv.constant0._Z35group_norm_nhwc_bwd_one_pass_kernelI11Fp16IOFp16WLi64ELi30ELi480EEv26Group_norm_nhwc_bwd_params,"a",@progbits
	.sectionflags	@""
	.align	4
.nv.constant0._Z35group_norm_nhwc_bwd_one_pass_kernelI11Fp16IOFp16WLi64ELi30ELi480EEv26Group_norm_nhwc_bwd_params:
	.zero		536


//--------------------- .nv.constant0._Z35group_norm_nhwc_bwd_one_pass_kernelI11Fp16IOFp16WLi128ELi30ELi480EEv26Group_norm_nhwc_bwd_params --------------------------
	.section	.nv.constant0._Z35group_norm_nhwc_bwd_one_pass_kernelI11Fp16IOFp16WLi128ELi30ELi480EEv26Group_norm_nhwc_bwd_params,"a",@progbits
	.sectionflags	@""
	.align	4
.nv.constant0._Z35group_norm_nhwc_bwd_one_pass_kernelI11Fp16IOFp16WLi128ELi30ELi480EEv26Group_norm_nhwc_bwd_params:
	.zero		536


//--------------------- .nv.constant0._Z35group_norm_nhwc_bwd_one_pass_kernelI11Fp16IOFp16WLi256ELi30ELi480EEv26Group_norm_nhwc_bwd_params --------------------------
	.section	.nv.constant0._Z35group_norm_nhwc_bwd_one_pass_kernelI11Fp16IOFp16WLi256ELi30ELi480EEv26Group_norm_nhwc_bwd_params,"a",@progbits
	.sectionflags	@""
	.align	4
.nv.constant0._Z35group_norm_nhwc_bwd_one_pass_kernelI11Fp16IOFp16WLi256ELi30ELi480EEv26Group_norm_nhwc_bwd_params:
	.zero		536


//--------------------- .nv.constant0._Z35group_norm_nhwc_bwd_one_pass_kernelI11Fp16IOFp16WLi512ELi30ELi480EEv26Group_norm_nhwc_bwd_params --------------------------
	.section	.nv.constant0._Z35group_norm_nhwc_bwd_one_pass_kernelI11Fp16IOFp16WLi512ELi30ELi480EEv26Group_norm_nhwc_bwd_params,"a",@progbits
	.sectionflags	@""
	.align	4
.nv.constant0._Z35group_norm_nhwc_bwd_one_pass_kernelI11Fp16IOFp16WLi512ELi30ELi480EEv26Group_norm_nhwc_bwd_params:
	.zero		536


//--------------------- .nv.constant0._Z35group_norm_nhwc_bwd_one_pass_kernelI11Fp32IOFp32WLi64ELi30ELi480EEv26Group_norm_nhwc_bwd_params --------------------------
	.section	.nv.constant0._Z35group_norm_nhwc_bwd_one_pass_kernelI11Fp32IOFp32WLi64ELi30ELi480EEv26Group_norm_nhwc_bwd_params,"a",@progbits
	.sectionflags	@""
	.align	4
.nv.constant0._Z35group_norm_nhwc_bwd_one_pass_kernelI11Fp32IOFp32WLi64ELi30ELi480EEv26Group_norm_nhwc_bwd_params:
	.zero		536


//--------------------- .nv.constant0._Z35group_norm_nhwc_bwd_one_pass_kernelI11Fp32IOFp32WLi128ELi30ELi480EEv26Group_norm_nhwc_bwd_params --------------------------
	.section	.nv.constant0._Z35group_norm_nhwc_bwd_one_pass_kernelI11Fp32IOFp32WLi128ELi30ELi480EEv26Group_norm_nhwc_bwd_params,"a",@progbits
	.sectionflags	@""
	.align	4
.nv.constant0._Z35group_norm_nhwc_bwd_one_pass_kernelI11Fp32IOFp32WLi128ELi30ELi480EEv26Group_norm_nhwc_bwd_params:
	.zero		536


//--------------------- .nv.constant0._Z35group_norm_nhwc_bwd_one_pass_kernelI11Fp32IOFp32WLi256ELi30ELi480EEv26Group_norm_nhwc_bwd_params --------------------------
	.section	.nv.constant0._Z35group_norm_nhwc_bwd_one_pass_kernelI11Fp32IOFp32WLi256ELi30ELi480EEv26Group_norm_nhwc_bwd_params,"a",@progbits
	.sectionflags	@""
	.align	4
.nv.constant0._Z35group_norm_nhwc_bwd_one_pass_kernelI11Fp32IOFp32WLi256ELi30ELi480EEv26Group_norm_nhwc_bwd_params:
	.zero		536


//--------------------- .nv.constant0._Z35group_norm_nhwc_bwd_one_pass_kernelI11Fp32IOFp32WLi512ELi30ELi480EEv26Group_norm_nhwc_bwd_params --------------------------
	.section	.nv.constant0._Z35group_norm_nhwc_bwd_one_pass_kernelI11Fp32IOFp32WLi512ELi30ELi480EEv26Group_norm_nhwc_bwd_params,"a",@progbits
	.sectionflags	@""
	.align	4
.nv.constant0._Z35group_norm_nhwc_bwd_one_pass_kernelI11Fp32IOFp32WLi512ELi30ELi480EEv26Group_norm_nhwc_bwd_params:
	.zero		536


//--------------------- .nv.constant0._Z35group_norm_nhwc_bwd_one_pass_kernelI11Fp32IOBf16WLi64ELi30ELi480EEv26Group_norm_nhwc_bwd_params --------------------------
	.section	.nv.constant0._Z35group_norm_nhwc_bwd_one_pass_kernelI11Fp32IOBf16WLi64ELi30ELi480EEv26Group_norm_nhwc_bwd_params,"a",@progbits
	.sectionflags	@""
	.align	4
.nv.constant0._Z35group_norm_nhwc_bwd_one_pass_kernelI11Fp32IOBf16WLi64ELi30ELi480EEv26Group_norm_nhwc_bwd_params:
	.zero		536


//--------------------- .nv.constant0._Z35group_norm_nhwc_bwd_one_pass_kernelI11Fp32IOBf16WLi128ELi30ELi480EEv26Group_norm_nhwc_bwd_params --------------------------
	.section	.nv.constant0._Z35group_norm_nhwc_bwd_one_pass_kernelI11Fp32IOBf16WLi128ELi30ELi480EEv26Group_norm_nhwc_bwd_params,"a",@progbits
	.sectionflags	@""
	.align	4
.nv.constant0._Z35group_norm_nhwc_bwd_one_pass_kernelI11Fp32IOBf16WLi128ELi30ELi480EEv26Group_norm_nhwc_bwd_params:
	.zero		536


//--------------------- .nv.constant0._Z35group_norm_nhwc_bwd_one_pass_kernelI11Fp32IOBf16WLi256ELi30ELi480EEv26Group_norm_nhwc_bwd_params --------------------------
	.section	.nv.constant0._Z35group_norm_nhwc_bwd_one_pass_kernelI11Fp32IOBf16WLi256ELi30ELi480EEv26Group_norm_nhwc_bwd_params,"a",@progbits
	.sectionflags	@""
	.align	4
.nv.constant0._Z35group_norm_nhwc_bwd_one_pass_kernelI11Fp32IOBf16WLi256ELi30ELi480EEv26Group_norm_nhwc_bwd_params:
	.zero		536


//--------------------- .nv.constant0._Z35group_norm_nhwc_bwd_one_pass_kernelI11Fp32IOBf16WLi512ELi30ELi480EEv26Group_norm_nhwc_bwd_params --------------------------
	.section	.nv.constant0._Z35group_norm_nhwc_bwd_one_pass_kernelI11Fp32IOBf16WLi512ELi30ELi480EEv26Group_norm_nhwc_bwd_params,"a",@progbits
	.sectionflags	@""
	.align	4
.nv.constant0._Z35group_norm_nhwc_bwd_one_pass_kernelI11Fp32IOBf16WLi512ELi30ELi480EEv26Group_norm_nhwc_bwd_params:
	.zero		536


//--------------------- .nv.constant0._Z35group_norm_nhwc_bwd_one_pass_kernelI11Fp32IOFp16WLi64ELi30ELi480EEv26Group_norm_nhwc_bwd_params --------------------------
	.section	.nv.constant0._Z35group_norm_nhwc_bwd_one_pass_kernelI11Fp32IOFp16WLi64ELi30ELi480EEv26Group_norm_nhwc_bwd_params,"a",@progbits
	.sectionflags	@""
	.align	4
.nv.constant0._Z35group_norm_nhwc_bwd_one_pass_kernelI11Fp32IOFp16WLi64ELi30ELi480EEv26Group_norm_nhwc_bwd_params:
	.zero		536


//--------------------- .nv.constant0._Z35group_norm_nhwc_bwd_one_pass_kernelI11Fp32IOFp16WLi128ELi30ELi480EEv26Group_norm_nhwc_bwd_params --------------------------
	.section	.nv.constant0._Z35group_norm_nhwc_bwd_one_pass_kernelI11Fp32IOFp16WLi128ELi30ELi480EEv26Group_norm_nhwc_bwd_params,"a",@progbits
	.sectionflags	@""
	.align	4
.nv.constant0._Z35group_norm_nhwc_bwd_one_pass_kernelI11Fp32IOFp16WLi128ELi30ELi480EEv26Group_norm_nhwc_bwd_params:
	.zero		536


//--------------------- .nv.constant0._Z35group_norm_nhwc_bwd_one_pass_kernelI11Fp32IOFp16WLi256ELi30ELi480EEv26Group_norm_nhwc_bwd_params --------------------------
	.section	.nv.constant0._Z35group_norm_nhwc_bwd_one_pass_kernelI11Fp32IOFp16WLi256ELi30ELi480EEv26Group_norm_nhwc_bwd_params,"a",@progbits
	.sectionflags	@""
	.align	4
.nv.constant0._Z35group_norm_nhwc_bwd_one_pass_kernelI11Fp32IOFp16WLi256ELi30ELi480EEv26Group_norm_nhwc_bwd_params:
	.zero		536


//--------------------- .nv.constant0._Z35group_norm_nhwc_bwd_one_pass_kernelI11Fp32IOFp16WLi512ELi30ELi480EEv26Group_norm_nhwc_bwd_params --------------------------
	.section	.nv.constant0._Z35group_norm_nhwc_bwd_one_pass_kernelI11Fp32IOFp16WLi512ELi30ELi480EEv26Group_norm_nhwc_bwd_params,"a",@progbits
	.sectionflags	@""
	.align	4
.nv.constant0._Z35group_norm_nhwc_bwd_one_pass_kernelI11Fp32IOFp16WLi512ELi30ELi480EEv26Group_norm_nhwc_bwd_params:
	.zero		536


//--------------------- .nv.constant0._Z35group_norm_nhwc_fwd_one_pass_kernelI11Bf16IOFp32WLi64ELi30ELi480EEv26Group_norm_nhwc_fwd_params --------------------------
	.section	.nv.constant0._Z35group_norm_nhwc_fwd_one_pass_kernelI11Bf16IOFp32WLi64ELi30ELi480EEv26Group_norm_nhwc_fwd_params,"a",@progbits
	.sectionflags	@""
	.align	4
.nv.constant0._Z35group_norm_nhwc_fwd_one_pass_kernelI11Bf16IOFp32WLi64ELi30ELi480EEv26Group_norm_nhwc_fwd_params:
	.zero		512


//--------------------- .nv.constant0._Z35group_norm_nhwc_fwd_one_pass_kernelI11Bf16IOFp32WLi128ELi30ELi480EEv26Group_norm_nhwc_fwd_params --------------------------
	.section	.nv.constant0._Z35group_norm_nhwc_fwd_one_pass_kernelI11Bf16IOFp32WLi128ELi30ELi480EEv26Group_norm_nhwc_fwd_params,"a",@progbits
	.sectionflags	@""
	.align	4
.nv.constant0._Z35group_norm_nhwc_fwd_one_pass_kernelI11Bf16IOFp32WLi128ELi30ELi480EEv26Group_norm_nhwc_fwd_params:
	.zero		512


//--------------------- .nv.constant0._Z35group_norm_nhwc_fwd_one_pass_kernelI11Bf16IOFp32WLi256ELi30ELi480EEv26Group_norm_nhwc_fwd_params --------------------------
	.section	.nv.constant0._Z35group_norm_nhwc_fwd_one_pass_kernelI11Bf16IOFp32WLi256ELi30ELi480EEv26Group_norm_nhwc_fwd_params,"a",@progbits
	.sectionflags	@""
	.align	4
.nv.constant0._Z35group_norm_nhwc_fwd_one_pass_kernelI11Bf16IOFp32WLi256ELi30ELi480EEv26Group_norm_nhwc_fwd_params:
	.zero		512


//--------------------- .nv.constant0._Z35group_norm_nhwc_fwd_one_pass_kernelI11Bf16IOFp32WLi512ELi30ELi480EEv26Group_norm_nhwc_fwd_params --------------------------
	.section	.nv.constant0._Z35group_norm_nhwc_fwd_one_pass_kernelI11Bf16IOFp32WLi512ELi30ELi480EEv26Group_norm_nhwc_fwd_params,"a",@progbits
	.sectionflags	@""
	.align	4
.nv.constant0._Z35group_norm_nhwc_fwd_one_pass_kernelI11Bf16IOFp32WLi512ELi30ELi480EEv26Group_norm_nhwc_fwd_params:
	.zero		512


//--------------------- .nv.constant0._Z35group_norm_nhwc_fwd_one_pass_kernelI11Bf16IOBf16WLi64ELi30ELi480EEv26Group_norm_nhwc_fwd_params --------------------------
	.section	.nv.constant0._Z35group_norm_nhwc_fwd_one_pass_kernelI11Bf16IOBf16WLi64ELi30ELi480EEv26Group_norm_nhwc_fwd_params,"a",@progbits
	.sectionflags	@""
	.align	4
.nv.constant0._Z35group_norm_nhwc_fwd_one_pass_kernelI11Bf16IOBf16WLi64ELi30ELi480EEv26Group_norm_nhwc_fwd_params:
	.zero		512


//--------------------- .nv.constant0._Z35group_norm_nhwc_fwd_one_pass_kernelI11Bf16IOBf16WLi128ELi30ELi480EEv26Group_norm_nhwc_fwd_params --------------------------
	.section	.nv.constant0._Z35group_norm_nhwc_fwd_one_pass_kernelI11Bf16IOBf16WLi128ELi30ELi480EEv26Group_norm_nhwc_fwd_params,"a",@progbits
	.sectionflags	@""
	.align	4
.nv.constant0._Z35group_norm_nhwc_fwd_one_pass_kernelI11Bf16IOBf16WLi128ELi30ELi480EEv26Group_norm_nhwc_fwd_params:
	.zero		512


//--------------------- .nv.constant0._Z35group_norm_nhwc_fwd_one_pass_kernelI11Bf16IOBf16WLi256ELi30ELi480EEv26Group_norm_nhwc_fwd_params --------------------------
	.section	.nv.constant0._Z35group_norm_nhwc_fwd_one_pass_kernelI11Bf16IOBf16WLi256ELi30ELi480EEv26Group_norm_nhwc_fwd_params,"a",@progbits
	.sectionflags	@""
	.align	4
.nv.constant0._Z35group_norm_nhwc_fwd_one_pass_kernelI11Bf16IOBf16WLi256ELi30ELi480EEv26Group_norm_nhwc_fwd_params:
	.zero		512


//--------------------- .nv.constant0._Z35group_norm_nhwc_fwd_one_pass_kernelI11Bf16IOBf16WLi512ELi30ELi480EEv26Group_norm_nhwc_fwd_params --------------------------
	.section	.nv.constant0._Z35group_norm_nhwc_fwd_one_pass_kernelI11Bf16IOBf16WLi512ELi30ELi480EEv26Group_norm_nhwc_fwd_params,"a",@progbits
	.sectionflags	@""
	.align	4
.nv.constant0._Z35group_norm_nhwc_fwd_one_pass_kernelI11Bf16IOBf16WLi512ELi30ELi480EEv26Group_norm_nhwc_fwd_params:
	.zero		512


//--------------------- .nv.constant0._Z35group_norm_nhwc_fwd_one_pass_kernelI11Bf16IOFp16WLi64ELi30ELi480EEv26Group_norm_nhwc_fwd_params --------------------------
	.section	.nv.constant0._Z35group_norm_nhwc_fwd_one_pass_kernelI11Bf16IOFp16WLi64ELi30ELi480EEv26Group_norm_nhwc_fwd_params,"a",@progbits
	.sectionflags	@""
	.align	4
.nv.constant0._Z35group_norm_nhwc_fwd_one_pass_kernelI11Bf16IOFp16WLi64ELi30ELi480EEv26Group_norm_nhwc_fwd_params:
	.zero		512


//--------------------- .nv.constant0._Z35group_norm_nhwc_fwd_one_pass_kernelI11Bf16IOFp16WLi128ELi30ELi480EEv26Group_norm_nhwc_fwd_params --------------------------
	.section	.nv.constant0._Z35group_norm_nhwc_fwd_one_pass_kernelI11Bf16IOFp16WLi128ELi30ELi480EEv26Group_norm_nhwc_fwd_params,"a",@progbits
	.sectionflags	@""
	.align	4
.nv.constant0._Z35group_norm_nhwc_fwd_one_pass_kernelI11Bf16IOFp16WLi128ELi30ELi480EEv26Group_norm_nhwc_fwd_params:
	.zero		512


//--------------------- .nv.constant0._Z35group_norm_nhwc_fwd_one_pass_kernelI11Bf16IOFp16WLi256ELi30ELi480EEv26Group_norm_nhwc_fwd_params --------------------------
	.section	.nv.constant0._Z35group_norm_nhwc_fwd_one_pass_kernelI11Bf16IOFp16WLi256ELi30ELi480EEv26Group_norm_nhwc_fwd_params,"a",@progbits
	.sectionflags	@""
	.align	4
.nv.constant0._Z35group_norm_nhwc_fwd_one_pass_kernelI11Bf16IOFp16WLi256ELi30ELi480EEv26Group_norm_nhwc_fwd_params:
	.zero		512


//--------------------- .nv.constant0._Z35group_norm_nhwc_fwd_one_pass_kernelI11Bf16IOFp16WLi512ELi30ELi480EEv26Group_norm_nhwc_fwd_params --------------------------
	.section	.nv.constant0._Z35group_norm_nhwc_fwd_one_pass_kernelI11Bf16IOFp16WLi512ELi30ELi480EEv26Group_norm_nhwc_fwd_params,"a",@progbits
	.sectionflags	@""
	.align	4
.nv.constant0._Z35group_norm_nhwc_fwd_one_pass_kernelI11Bf16IOFp16WLi512ELi30ELi480EEv26Group_norm_nhwc_fwd_params:
	.zero		512


//--------------------- .nv.constant0._Z35group_norm_nhwc_fwd_one_pass_kernelI11Fp16IOFp32WLi64ELi30ELi480EEv26Group_norm_nhwc_fwd_params --------------------------
	.section	.nv.constant0._Z35group_norm_nhwc_fwd_one_pass_kernelI11Fp16IOFp32WLi64ELi30ELi480EEv26Group_norm_nhwc_fwd_params,"a",@progbits
	.sectionflags	@""
	.align	4
.nv.constant0._Z35group_norm_nhwc_fwd_one_pass_kernelI11Fp16IOFp32WLi64ELi30ELi480EEv26Group_norm_nhwc_fwd_params:
	.zero		512


//--------------------- .nv.constant0._Z35group_norm_nhwc_fwd_one_pass_kernelI11Fp16IOFp32WLi128ELi30ELi480EEv26Group_norm_nhwc_fwd_params --------------------------
	.section	.nv.constant0._Z35group_norm_nhwc_fwd_one_pass_kernelI11Fp16IOFp32WLi128ELi30ELi480EEv26Group_norm_nhwc_fwd_params,"a",@progbits
	.sectionflags	@""
	.align	4
.nv.constant0._Z35group_norm_nhwc_fwd_one_pass_kernelI11Fp16IOFp32WLi128ELi30ELi480EEv26Group_norm_nhwc_fwd_params:
	.zero		512


//--------------------- .nv.constant0._Z35group_norm_nhwc_fwd_one_pass_kernelI11Fp16IOFp32WLi256ELi30ELi480EEv26Group_norm_nhwc_fwd_params --------------------------
	.section	.nv.constant0._Z35group_norm_nhwc_fwd_one_pass_kernelI11Fp16IOFp32WLi256ELi30ELi480EEv26Group_norm_nhwc_fwd_params,"a",@progbits
	.sectionflags	@""
	.align	4
.nv.constant0._Z35group_norm_nhwc_fwd_one_pass_kernelI11Fp16IOFp32WLi256ELi30ELi480EEv26Group_norm_nhwc_fwd_params:
	.zero		512


//--------------------- .nv.constant0._Z35group_norm_nhwc_fwd_one_pass_kernelI11Fp16IOFp32WLi512ELi30ELi480EEv26Group_norm_nhwc_fwd_params --------------------------
	.section	.nv.constant0._Z35group_norm_nhwc_fwd_one_pass_kernelI11Fp16IOFp32WLi512ELi30ELi480EEv26Group_norm_nhwc_fwd_params,"a",@progbits
	.sectionflags	@""
	.align	4
.nv.constant0._Z35group_norm_nhwc_fwd_one_pass_kernelI11Fp16IOFp32WLi512ELi30ELi480EEv26Group_norm_nhwc_fwd_params:
	.zero		512


//--------------------- .nv.constant0._Z35group_norm_nhwc_fwd_one_pass_kernelI11Fp16IOBf16WLi64ELi30ELi480EEv26Group_norm_nhwc_fwd_params --------------------------
	.section	.nv.constant0._Z35group_norm_nhwc_fwd_one_pass_kernelI11Fp16IOBf16WLi64ELi30ELi480EEv26Group_norm_nhwc_fwd_params,"a",@progbits
	.sectionflags	@""
	.align	4
.nv.constant0._Z35group_norm_nhwc_fwd_one_pass_kernelI11Fp16IOBf16WLi64ELi30ELi480EEv26Group_norm_nhwc_fwd_params:
	.zero		512


//--------------------- .nv.constant0._Z35group_norm_nhwc_fwd_one_pass_kernelI11Fp16IOBf16WLi128ELi30ELi480EEv26Group_norm_nhwc_fwd_params --------------------------
	.section	.nv.constant0._Z35group_norm_nhwc_fwd_one_pass_kernelI11Fp16IOBf16WLi128ELi30ELi480EEv26Group_norm_nhwc_fwd_params,"a",@progbits
	.sectionflags	@""
	.align	4
.nv.constant0._Z35group_norm_nhwc_fwd_one_pass_kernelI11Fp16IOBf16WLi128ELi30ELi480EEv26Group_norm_nhwc_fwd_params:
	.zero		512


//--------------------- .nv.constant0._Z35group_norm_nhwc_fwd_one_pass_kernelI11Fp16IOBf16WLi256ELi30ELi480EEv26Group_norm_nhwc_fwd_params --------------------------
	.section	.nv.constant0._Z35group_norm_nhwc_fwd_one_pass_kernelI11Fp16IOBf16WLi256ELi30ELi480EEv26Group_norm_nhwc_fwd_params,"a",@progbits
	.sectionflags	@""
	.align	4
.nv.constant0._Z35group_norm_nhwc_fwd_one_pass_kernelI11Fp16IOBf16WLi256ELi30ELi480EEv26Group_norm_nhwc_fwd_params:
	.zero		512


//--------------------- .nv.constant0._Z35group_norm_nhwc_fwd_one_pass_kernelI11Fp16IOBf16WLi512ELi30ELi480EEv26Group_norm_nhwc_fwd_params --------------------------
	.section	.nv.constant0._Z35group_norm_nhwc_fwd_one_pass_kernelI11Fp16IOBf16WLi512ELi30ELi480EEv26Group_norm_nhwc_fwd_params,"a",@progbits
	.sectionflags	@""
	.align	4
.nv.constant0._Z35group_norm_nhwc_fwd_one_pass_kernelI11Fp16IOBf16WLi512ELi30ELi480EEv26Group_norm_nhwc_fwd_params:
	.zero		512


//--------------------- .nv.constant0._Z35group_norm_nhwc_fwd_one_pass_kernelI11Fp16IOFp16WLi64ELi30ELi480EEv26Group_norm_nhwc_fwd_params --------------------------
	.section	.nv.constant0._Z35group_norm_nhwc_fwd_one_pass_kernelI11Fp16IOFp16WLi64ELi30ELi480EEv26Group_norm_nhwc_fwd_params,"a",@progbits
	.sectionflags	@""
	.align	4
.nv.constant0._Z35group_norm_nhwc_fwd_one_pass_kernelI11Fp16IOFp16WLi64ELi30ELi480EEv26Group_norm_nhwc_fwd_params:
	.zero		512


//--------------------- .nv.constant0._Z35group_norm_nhwc_fwd_one_pass_kernelI11Fp16IOFp16WLi128ELi30ELi480EEv26Group_norm_nhwc_fwd_params --------------------------
	.section	.nv.constant0._Z35group_norm_nhwc_fwd_one_pass_kernelI11Fp16IOFp16WLi128ELi30ELi480EEv26Group_norm_nhwc_fwd_params,"a",@progbits
	.sectionflags	@""
	.align	4
.nv.constant0._Z35group_norm_nhwc_fwd_one_pass_kernelI11Fp16IOFp16WLi128ELi30ELi480EEv26Group_norm_nhwc_fwd_params:
	.zero		512


//--------------------- .nv.constant0._Z35group_norm_nhwc_fwd_one_pass_kernelI11Fp16IOFp16WLi256ELi30ELi480EEv26Group_norm_nhwc_fwd_params --------------------------
	.section	.nv.constant0._Z35group_norm_nhwc_fwd_one_pass_kernelI11Fp16IOFp16WLi256ELi30ELi480EEv26Group_norm_nhwc_fwd_params,"a",@progbits
	.sectionflags	@""
	.align	4
.nv.constant0._Z35group_norm_nhwc_fwd_one_pass_kernelI11Fp16IOFp16WLi256ELi30ELi480EEv26Group_norm_nhwc_fwd_params:
	.zero		512


//--------------------- .nv.constant0._Z35group_norm_nhwc_fwd_one_pass_kernelI11Fp16IOFp16WLi512ELi30ELi480EEv26Group_norm_nhwc_fwd_params --------------------------
	.section	.nv.constant0._Z35group_norm_nhwc_fwd_one_pass_kernelI11Fp16IOFp16WLi512ELi30ELi480EEv26Group_norm_nhwc_fwd_params,"a",@progbits
	.sectionflags	@""
	.align	4
.nv.constant0._Z35group_norm_nhwc_fwd_one_pass_kernelI11Fp16IOFp16WLi512ELi30ELi480EEv26Group_norm_nhwc_fwd_params:
	.zero		512


//--------------------- .nv.constant0._Z35group_norm_nhwc_fwd_one_pass_kernelI11Fp32IOFp32WLi64ELi30ELi480EEv26Group_norm_nhwc_fwd_params --------------------------
	.section	.nv.constant0._Z35group_norm_nhwc_fwd_one_pass_kernelI11Fp32IOFp32WLi64ELi30ELi480EEv26Group_norm_nhwc_fwd_params,"a",@progbits
	.sectionflags	@""
	.align	4
.nv.constant0._Z35group_norm_nhwc_fwd_one_pass_kernelI11Fp32IOFp32WLi64ELi30ELi480EEv26Group_norm_nhwc_fwd_params:
	.zero		512


//--------------------- .nv.constant0._Z35group_norm_nhwc_fwd_one_pass_kernelI11Fp32IOFp32WLi128ELi30ELi480EEv26Group_norm_nhwc_fwd_params --------------------------
	.section	.nv.constant0._Z35group_norm_nhwc_fwd_one_pass_kernelI11Fp32IOFp32WLi128ELi30ELi480EEv26Group_norm_nhwc_fwd_params,"a",@progbits
	.sectionflags	@""
	.align	4
.nv.constant0._Z35group_norm_nhwc_fwd_one_pass_kernelI11Fp32IOFp32WLi128ELi30ELi480EEv26Group_norm_nhwc_fwd_params:
	.zero		512


//--------------------- .nv.constant0._Z35group_norm_nhwc_fwd_one_pass_kernelI11Fp32IOFp32WLi256ELi30ELi480EEv26Group_norm_nhwc_fwd_params --------------------------
	.section	.nv.constant0._Z35group_norm_nhwc_fwd_one_pass_kernelI11Fp32IOFp32WLi256ELi30ELi480EEv26Group_norm_nhwc_fwd_params,"a",@progbits
	.sectionflags	@""
	.align	4
.nv.constant0._Z35group_norm_nhwc_fwd_one_pass_kernelI11Fp32IOFp32WLi256ELi30ELi480EEv26Group_norm_nhwc_fwd_params:
	.zero		512


//--------------------- .nv.constant0._Z35group_norm_nhwc_fwd_one_pass_kernelI11Fp32IOFp32WLi512ELi30ELi480EEv26Group_norm_nhwc_fwd_params --------------------------
	.section	.nv.constant0._Z35group_norm_nhwc_fwd_one_pass_kernelI11Fp32IOFp32WLi512ELi30ELi480EEv26Group_norm_nhwc_fwd_params,"a",@progbits
	.sectionflags	@""
	.align	4
.nv.constant0._Z35group_norm_nhwc_fwd_one_pass_kernelI11Fp32IOFp32WLi512ELi30ELi480EEv26Group_norm_nhwc_fwd_params:
	.zero		512


//--------------------- .nv.constant0._Z35group_norm_nhwc_fwd_one_pass_kernelI11Fp32IOBf16WLi64ELi30ELi480EEv26Group_norm_nhwc_fwd_params --------------------------
	.section	.nv.constant0._Z35group_norm_nhwc_fwd_one_pass_kernelI11Fp32IOBf16WLi64ELi30ELi480EEv26Group_norm_nhwc_fwd_params,"a",@progbits
	.sectionflags	@""
	.align	4
.nv.constant0._Z35group_norm_nhwc_fwd_one_pass_kernelI11Fp32IOBf16WLi64ELi30ELi480EEv26Group_norm_nhwc_fwd_params:
	.zero		512


//--------------------- .nv.constant0._Z35group_norm_nhwc_fwd_one_pass_kernelI11Fp32IOBf16WLi128ELi30ELi480EEv26Group_norm_nhwc_fwd_params --------------------------
	.section	.nv.constant0._Z35group_norm_nhwc_fwd_one_pass_kernelI11Fp32IOBf16WLi128ELi30ELi480EEv26Group_norm_nhwc_fwd_params,"a",@progbits
	.sectionflags	@""
	.align	4
.nv.constant0._Z35group_norm_nhwc_fwd_one_pass_kernelI11Fp32IOBf16WLi128ELi30ELi480EEv26Group_norm_nhwc_fwd_params:
	.zero		512


//--------------------- .nv.constant0._Z35group_norm_nhwc_fwd_one_pass_kernelI11Fp32IOBf16WLi256ELi30ELi480EEv26Group_norm_nhwc_fwd_params --------------------------
	.section	.nv.constant0._Z35group_norm_nhwc_fwd_one_pass_kernelI11Fp32IOBf16WLi256ELi30ELi480EEv26Group_norm_nhwc_fwd_params,"a",@progbits
	.sectionflags	@""
	.align	4
.nv.constant0._Z35group_norm_nhwc_fwd_one_pass_kernelI11Fp32IOBf16WLi256ELi30ELi480EEv26Group_norm_nhwc_fwd_params:
	.zero		512


//--------------------- .nv.constant0._Z35group_norm_nhwc_fwd_one_pass_kernelI11Fp32IOBf16WLi512ELi30ELi480EEv26Group_norm_nhwc_fwd_params --------------------------
	.section	.nv.constant0._Z35group_norm_nhwc_fwd_one_pass_kernelI11Fp32IOBf16WLi512ELi30ELi480EEv26Group_norm_nhwc_fwd_params,"a",@progbits
	.sectionflags	@""
	.align	4
.nv.constant0._Z35group_norm_nhwc_fwd_one_pass_kernelI11Fp32IOBf16WLi512ELi30ELi480EEv26Group_norm_nhwc_fwd_params:
	.zero		512


//--------------------- .nv.constant0._Z35group_norm_nhwc_fwd_one_pass_kernelI11Fp32IOFp16WLi64ELi30ELi480EEv26Group_norm_nhwc_fwd_params --------------------------
	.section	.nv.constant0._Z35group_norm_nhwc_fwd_one_pass_kernelI11Fp32IOFp16WLi64ELi30ELi480EEv26Group_norm_nhwc_fwd_params,"a",@progbits
	.sectionflags	@""
	.align	4
.nv.constant0._Z35group_norm_nhwc_fwd_one_pass_kernelI11Fp32IOFp16WLi64ELi30ELi480EEv26Group_norm_nhwc_fwd_params:
	.zero		512


//--------------------- .nv.constant0._Z35group_norm_nhwc_fwd_one_pass_kernelI11Fp32IOFp16WLi128ELi30ELi480EEv26Group_norm_nhwc_fwd_params --------------------------
	.section	.nv.constant0._Z35group_norm_nhwc_fwd_one_pass_kernelI11Fp32IOFp16WLi128ELi30ELi480EEv26Group_norm_nhwc_fwd_params,"a",@progbits
	.sectionflags	@""
	.align	4
.nv.constant0._Z35group_norm_nhwc_fwd_one_pass_kernelI11Fp32IOFp16WLi128ELi30ELi480EEv26Group_norm_nhwc_fwd_params:
	.zero		512


//--------------------- .nv.constant0._Z35group_norm_nhwc_fwd_one_pass_kernelI11Fp32IOFp16WLi256ELi30ELi480EEv26Group_norm_nhwc_fwd_params --------------------------
	.section	.nv.constant0._Z35group_norm_nhwc_fwd_one_pass_kernelI11Fp32IOFp16WLi256ELi30ELi480EEv26Group_norm_nhwc_fwd_params,"a",@progbits
	.sectionflags	@""
	.align	4
.nv.constant0._Z35group_norm_nhwc_fwd_one_pass_kernelI11Fp32IOFp16WLi256ELi30ELi480EEv26Group_norm_nhwc_fwd_params:
	.zero		512


//--------------------- .nv.constant0._Z35group_norm_nhwc_fwd_one_pass_kernelI11Fp32IOFp16WLi512ELi30ELi480EEv26Group_norm_nhwc_fwd_params --------------------------
	.section	.nv.constant0._Z35group_norm_nhwc_fwd_one_pass_kernelI11Fp32IOFp16WLi512ELi30ELi480EEv26Group_norm_nhwc_fwd_params,"a",@progbits
	.sectionflags	@""
	.align	4
.nv.constant0._Z35group_norm_nhwc_fwd_one_pass_kernelI11Fp32IOFp16WLi512ELi30ELi480EEv26Group_norm_nhwc_fwd_params:
	.zero		512


//--------------------- .text._ZN3cub17CUB_300001_SM_8006detail11EmptyKernelIvEEvv --------------------------
	.section	.text._ZN3cub17CUB_300001_SM_8006detail11EmptyKernelIvEEvv,"ax",@progbits
	.sectioninfo	@"SHI_REGISTERS=4"
	.align	128
        .global         _ZN3cub17CUB_300001_SM_8006detail11EmptyKernelIvEEvv
        .type           _ZN3cub17CUB_300001_SM_8006detail11EmptyKernelIvEEvv,@function
        .size           _ZN3cub17CUB_300001_SM_8006detail11EmptyKernelIvEEvv,(.L_x_3286 - _ZN3cub17CUB_300001_SM_8006detail11EmptyKernelIvEEvv)
        .other          _ZN3cub17CUB_300001_SM_8006detail11EmptyKernelIvEEvv,@"STO_CUDA_ENTRY STV_DEFAULT"
_ZN3cub17CUB_300001_SM_8006detail11EmptyKernelIvEEvv:
.text._ZN3cub17CUB_300001_SM_8006detail11EmptyKernelIvEEvv:
[----:B------:R-:W-:Y:S02]  /*0000*/  MOV R1, c[0x0][0x28] ;  /* 0x00000a0000017a02 */ /* 0x000fe40000000f00 */
[----:B------:R-:W-:Y:S05]  /*0010*/  EXIT ;  /* 0x000000000000794d */ /* 0x000fea0003800000 */
.L_x_0:
[----:B------:R-:W-:-:S00]  /*0020*/  BRA `(.L_x_0) ;  /* 0xfffffff000007947 */ /* 0x000fc0000383ffff */
[----:B------:R-:W-:-:S00]  /*0030*/  NOP ;  /* 0x0000000000007918 */ /* 0x000fc00000000000 */
        /* <DEDUP_REMOVED lines=12> */
.L_x_3286:


//--------------------- .text._Z35group_norm_nhwc_bwd_one_pass_kernelI11Bf16IOFp32WLi64ELi30ELi480EEv26Group_norm_nhwc_bwd_params --------------------------
	.section	.text._Z35group_norm_nhwc_bwd_one_pass_kernelI11Bf16IOFp32WLi64ELi30ELi480EEv26Group_norm_nhwc_bwd_params,"ax",@progbits
	.sectioninfo	@"SHI_REGISTERS=64"
	.align	128
        .global         _Z35group_norm_nhwc_bwd_one_pass_kernelI11Bf16IOFp32WLi64ELi30ELi480EEv26Group_norm_nhwc_bwd_params
        .type           _Z35group_norm_nhwc_bwd_one_pass_kernelI11Bf16IOFp32WLi64ELi30ELi480EEv26Group_norm_nhwc_bwd_params,@function
        .size           _Z35group_norm_nhwc_bwd_one_pass_kernelI11Bf16IOFp32WLi64ELi30ELi480EEv26Group_norm_nhwc_bwd_params,(.L_x_3287 - _Z35group_norm_nhwc_bwd_one_pass_kernelI11Bf16IOFp32WLi64ELi30ELi480EEv26Group_norm_nhwc_bwd_params)
        .other          _Z35group_norm_nhwc_bwd_one_pass_kernelI11Bf16IOFp32WLi64ELi30ELi480EEv26Group_norm_nhwc_bwd_params,@"STO_CUDA_ENTRY STV_DEFAULT"
_Z35group_norm_nhwc_bwd_one_pass_kernelI11Bf16IOFp32WLi64ELi30ELi480EEv26Group_norm_nhwc_bwd_params:
.text._Z35group_norm_nhwc_bwd_one_pass_kernelI11Bf16IOFp32WLi64ELi30ELi480EEv26Group_norm_nhwc_bwd_params:
[----:B------:R-:W-:Y:S02]  /*0000*/  MOV R1, c[0x0][0x28] ;  /* 0x00000a0000017a02 */ /* 0x000fe40000000f00 */
[----:B------:R-:W0:Y:S01]  /*0010*/  S2R R41, SR_CTAID.Y ;  /* 0x0000000000297919 */ /* 0x000e220000002600 */
[----:B------:R-:W-:Y:S02]  /*0020*/  ULDC UR6, c[0x0][0x1f0] ;  /* 0x00007c0000067ab9 */ /* 0x000fe40000000800 */
[----:B------:R-:W-:Y:S01]  /*0030*/  ULDC UR4, c[0x0][0x1c0] ;  /* 0x0000700000047ab9 */ /* 0x000fe20000000800 */
[----:B------:R-:W1:Y:S01]  /*0040*/  S2R R52, SR_TID.X ;  /* 0x0000000000347919 */ /* 0x000e620000002100 */
[----:B------:R-:W-:Y:S02]  /*0050*/  UIMAD UR6, UR6, UR4, URZ ;  /* 0x00000004060672a4 */ /* 0x000fe4000f8e023f */
[----:B------:R-:W-:Y:S01]  /*0060*/  ULDC.64 UR12, c[0x0][0x118] ;  /* 0x00004600000c7ab9 */ /* 0x000fe20000000a00 */
[----:B------:R-:W2:Y:S03]  /*0070*/  S2R R42, SR_CTAID.X ;  /* 0x00000000002a7919 */ /* 0x000ea60000002500 */
[----:B0-----:R-:W-:-:S13]  /*0080*/  ISETP.GE.AND P0, PT, R41, UR6, PT ;  /* 0x0000000629007c0c */ /* 0x001fda000bf06270 */
[----:B------:R-:W-:Y:S05]  /*0090*/  @P0 BRA `(.L_x_1) ;  /* 0x0000368000000947 */ /* 0x000fea0003800000 */
[----:B-12---:R-:W-:Y:S01]  /*00a0*/  IMAD.WIDE.U32 R2, R52, -0x77777777, RZ ;  /* 0x8888888934027825 */ /* 0x006fe200078e00ff */
[----:B------:R-:W-:Y:S01]  /*00b0*/  UMOV UR7, 0x3 ;  /* 0x0000000300077882 */ /* 0x000fe20000000000 */
[----:B------:R-:W0:Y:S01]  /*00c0*/  S2R R40, SR_LANEID ;  /* 0x0000000000287919 */ /* 0x000e220000000000 */
[----:B------:R-:W-:Y:S01]  /*00d0*/  ULDC.64 UR8, c[0x0][0x1d8] ;  /* 0x0000760000087ab9 */ /* 0x000fe20000000a00 */
[----:B------:R-:W-:Y:S01]  /*00e0*/  HFMA2.MMA R48, -RZ, RZ, 0, 0 ;  /* 0x00000000ff307435 */ /* 0x000fe200000001ff */
[----:B------:R-:W-:Y:S01]  /*00f0*/  ULEA.HI UR11, UP0, UR9, UR8, URZ, 0x1 ;  /* 0x00000008090b7291 */ /* 0x000fe2000f81083f */
[----:B------:R-:W-:Y:S01]  /*0100*/  SHF.R.U32.HI R51, RZ, 0x3, R3 ;  /* 0x00000003ff337819 */ /* 0x000fe20000011603 */
[----:B------:R-:W-:Y:S01]  /*0110*/  UIMAD.WIDE.U32 UR4, UR7, UR8, URZ ;  /* 0x00000008070472a5 */ /* 0x000fe2000f8e003f */
[--C-:B------:R-:W-:Y:S01]  /*0120*/  SHF.R.S32.HI R3, RZ, 0x1f, R52.reuse ;  /* 0x0000001fff037819 */ /* 0x100fe20000011434 */
[----:B------:R-:W-:Y:S01]  /*0130*/  UIMAD UR8, UR7, UR9, URZ ;  /* 0x00000009070872a4 */ /* 0x000fe2000f8e023f */
[C---:B------:R-:W-:Y:S01]  /*0140*/  IMAD R50, R42.reuse, c[0x0][0x10], R41 ;  /* 0x000004002a327a24 */ /* 0x040fe200078e0229 */
[----:B------:R-:W-:Y:S01]  /*0150*/  ULDC UR10, c[0x0][0xc] ;  /* 0x00000300000a7ab9 */ /* 0x000fe20000000800 */
[----:B------:R-:W-:Y:S01]  /*0160*/  IMAD R53, R51, -0xf, R52 ;  /* 0xfffffff133357824 */ /* 0x000fe200078e0234 */
[----:B------:R-:W-:Y:S01]  /*0170*/  ULOP3.LUT UR7, UR7, UR10, URZ, 0xc0, !UPT ;  /* 0x0000000a07077292 */ /* 0x000fe2000f8ec03f */
[----:B------:R-:W-:Y:S01]  /*0180*/  IMAD R51, R42, c[0x0][0x1fc], R51 ;  /* 0x00007f002a337a24 */ /* 0x000fe200078e0233 */
[----:B------:R-:W-:Y:S01]  /*0190*/  UIADD3 UR8, UR5, UR8, URZ ;  /* 0x0000000805087290 */ /* 0x000fe2000fffe03f */
[----:B------:R-:W-:Y:S01]  /*01a0*/  LEA.HI R0, R3, R52, RZ, 0x5 ;  /* 0x0000003403007211 */ /* 0x000fe200078f28ff */
[----:B------:R-:W-:Y:S01]  /*01b0*/  UIADD3.X UR9, URZ, UR9, URZ, UP0, !UPT ;  /* 0x000000093f097290 */ /* 0x000fe200087fe43f */
[----:B------:R-:W-:Y:S01]  /*01c0*/  MOV R47, R41 ;  /* 0x00000029002f7202 */ /* 0x000fe20000000f00 */
[----:B------:R-:W-:Y:S01]  /*01d0*/  UIADD3 UR5, -UR7, UR10, URZ ;  /* 0x0000000a07057290 */ /* 0x000fe2000fffe13f */
[C---:B------:R-:W-:Y:S01]  /*01e0*/  ISETP.GE.U32.AND P1, PT, R51.reuse, c[0x0][0x1e0], PT ;  /* 0x0000780033007a0c */ /* 0x040fe20003f26070 */
[----:B------:R-:W-:Y:S01]  /*01f0*/  ULEA.HI UR10, UP0, UR8, UR4, URZ, 0x1 ;  /* 0x00000004080a7291 */ /* 0x000fe2000f81083f */
[----:B------:R-:W-:Y:S01]  /*0200*/  SHF.R.S32.HI R5, RZ, 0x1f, R51 ;  /* 0x0000001fff057819 */ /* 0x000fe20000011433 */
[----:B------:R-:W-:Y:S01]  /*0210*/  USHF.R.S64 UR11, UR11, 0x1, UR9 ;  /* 0x000000010b0b7899 */ /* 0x000fe20008001009 */
[----:B------:R-:W-:Y:S01]  /*0220*/  IADD3 R49, R51, 0x20, RZ ;  /* 0x0000002033317810 */ /* 0x000fe20007ffe0ff */
[----:B------:R-:W-:Y:S01]  /*0230*/  UIADD3.X UR8, URZ, UR8, URZ, UP0, !UPT ;  /* 0x000000083f087290 */ /* 0x000fe200087fe43f */
[----:B------:R-:W-:Y:S01]  /*0240*/  ISETP.GE.AND.EX P1, PT, R5, c[0x0][0x1e4], PT, P1 ;  /* 0x0000790005007a0c */ /* 0x000fe20003f26310 */
[----:B------:R-:W-:Y:S01]  /*0250*/  USHF.R.S32.HI UR9, URZ, 0x1, UR9 ;  /* 0x000000013f097899 */ /* 0x000fe20008011409 */
[----:B------:R-:W-:Y:S01]  /*0260*/  SHF.R.S32.HI R0, RZ, 0x5, R0 ;  /* 0x00000005ff007819 */ /* 0x000fe20000011400 */
[----:B------:R-:W-:Y:S01]  /*0270*/  USHF.R.S64 UR10, UR10, 0x1, UR8 ;  /* 0x000000010a0a7899 */ /* 0x000fe20008001008 */
[----:B------:R-:W-:Y:S01]  /*0280*/  ISETP.LT.U32.AND P1, PT, R52, 0x1e0, !P1 ;  /* 0x000001e03400780c */ /* 0x000fe20004f21070 */
[----:B------:R-:W-:Y:S01]  /*0290*/  USHF.R.S32.HI UR8, URZ, 0x1, UR8 ;  /* 0x000000013f087899 */ /* 0x000fe20008011408 */
[----:B------:R-:W-:Y:S01]  /*02a0*/  SHF.L.U32 R53, R53, 0x1, RZ ;  /* 0x0000000135357819 */ /* 0x000fe200000006ff */
[----:B------:R-:W-:Y:S01]  /*02b0*/  USHF.L.U64.HI UR9, UR11, 0x2, UR9 ;  /* 0x000000020b097899 */ /* 0x000fe20008010209 */
[----:B------:R-:W-:Y:S01]  /*02c0*/  SHF.R.S32.HI R2, RZ, 0x1f, R49 ;  /* 0x0000001fff027819 */ /* 0x000fe20000011431 */
[----:B------:R-:W-:-:S02]  /*02d0*/  USHF.L.U64.HI UR8, UR10, 0x2, UR8 ;  /* 0x000000020a087899 */ /* 0x000fc40008010208 */
[----:B0-----:R-:W-:Y:S02]  /*02e0*/  ULDC.U8 UR16, c[0x0][0x1f4] ;  /* 0x00007d0000107ab9 */ /* 0x001fe40000000000 */
.L_x_28:
[----:B------:R-:W-:Y:S02]  /*02f0*/  IABS R11, c[0x0][0x1f0] ;  /* 0x00007c00000b7a13 */ /* 0x000fe40000000000 */
[----:B------:R-:W-:Y:S02]  /*0300*/  IABS R8, R47 ;  /* 0x0000002f00087213 */ /* 0x000fe40000000000 */
[----:B0-----:R-:W0:Y:S01]  /*0310*/  I2F.RP R3, R11 ;  /* 0x0000000b00037306 */ /* 0x001e220000209400 */
[----:B------:R-:W-:-:S07]  /*0320*/  MOV R10, 0x8 ;  /* 0x00000008000a7802 */ /* 0x000fce0000000f00 */
[----:B0-----:R-:W0:Y:S02]  /*0330*/  MUFU.RCP R3, R3 ;  /* 0x0000000300037308 */ /* 0x001e240000001000 */
[----:B0-----:R-:W-:-:S06]  /*0340*/  IADD3 R4, R3, 0xffffffe, RZ ;  /* 0x0ffffffe03047810 */ /* 0x001fcc0007ffe0ff */
[----:B------:R-:W0:Y:S02]  /*0350*/  F2I.FTZ.U32.TRUNC.NTZ R7, R4 ;  /* 0x0000000400077305 */ /* 0x000e24000021f000 */
[----:B0-----:R-:W-:-:S05]  /*0360*/  IADD3 R6, RZ, -R7, RZ ;  /* 0x80000007ff067210 */ /* 0x001fca0007ffe0ff */
[----:B------:R-:W-:Y:S01]  /*0370*/  IMAD R9, R6, R11, RZ ;  /* 0x0000000b06097224 */ /* 0x000fe200078e02ff */
[----:B------:R-:W-:-:S05]  /*0380*/  MOV R6, RZ ;  /* 0x000000ff00067202 */ /* 0x000fca0000000f00 */
[----:B------:R-:W-:-:S06]  /*0390*/  IMAD.HI.U32 R6, R7, R9, R6 ;  /* 0x0000000907067227 */ /* 0x000fcc00078e0006 */
[----:B------:R-:W-:-:S04]  /*03a0*/  IMAD.HI.U32 R3, R6, R8, RZ ;  /* 0x0000000806037227 */ /* 0x000fc800078e00ff */
[----:B------:R-:W-:Y:S01]  /*03b0*/  IMAD.WIDE R6, R47, R10, c[0x0][0x198] ;  /* 0x000066002f067625 */ /* 0x000fe200078e020a */
[----:B------:R-:W-:-:S05]  /*03c0*/  IADD3 R4, -R3, RZ, RZ ;  /* 0x000000ff03047210 */ /* 0x000fca0007ffe1ff */
[----:B------:R-:W2:Y:S01]  /*03d0*/  LDG.E.64 R6, [R6.64] ;  /* 0x0000000c06067981 */ /* 0x000ea2000c1e1b00 */
[----:B------:R-:W-:Y:S01]  /*03e0*/  IMAD R4, R11, R4, R8 ;  /* 0x000000040b047224 */ /* 0x000fe200078e0208 */
[C---:B------:R-:W-:Y:S01]  /*03f0*/  LOP3.LUT R10, R47.reuse, c[0x0][0x1f0], RZ, 0x3c, !PT ;  /* 0x00007c002f0a7a12 */ /* 0x040fe200078e3cff */
[----:B------:R-:W-:Y:S01]  /*0400*/  IMAD.WIDE.U32 R8, R52, -0x77777777, RZ ;  /* 0x8888888934087825 */ /* 0x000fe200078e00ff */
[----:B------:R-:W-:Y:S01]  /*0410*/  ISETP.GE.AND P4, PT, R47, RZ, PT ;  /* 0x000000ff2f00720c */ /* 0x000fe20003f86270 */
[----:B------:R-:W-:Y:S01]  /*0420*/  CS2R R44, SRZ ;  /* 0x00000000002c7805 */ /* 0x000fe2000001ff00 */
[----:B------:R-:W-:Y:S02]  /*0430*/  ISETP.GT.U32.AND P0, PT, R11, R4, PT ;  /* 0x000000040b00720c */ /* 0x000fe40003f04070 */
[----:B------:R-:W-:Y:S02]  /*0440*/  ISETP.GE.AND P5, PT, R10, RZ, PT ;  /* 0x000000ff0a00720c */ /* 0x000fe40003fa6270 */
[----:B------:R-:W-:-:S02]  /*0450*/  SHF.R.U32.HI R13, RZ, 0x3, R9 ;  /* 0x00000003ff0d7819 */ /* 0x000fc40000011609 */
[----:B------:R-:W-:-:S03]  /*0460*/  LOP3.LUT R9, RZ, c[0x0][0x1f0], RZ, 0x33, !PT ;  /* 0x00007c00ff097a12 */ /* 0x000fc600078e33ff */
[----:B------:R-:W-:-:S04]  /*0470*/  IMAD R10, R42, c[0x0][0x1fc], R13 ;  /* 0x00007f002a0a7a24 */ /* 0x000fc800078e020d */
[-C--:B------:R-:W-:Y:S02]  /*0480*/  @!P0 IADD3 R4, R4, -R11.reuse, RZ ;  /* 0x8000000b04048210 */ /* 0x080fe40007ffe0ff */
[----:B------:R-:W-:Y:S02]  /*0490*/  @!P0 IADD3 R3, R3, 0x1, RZ ;  /* 0x0000000103038810 */ /* 0x000fe40007ffe0ff */
[CC--:B------:R-:W-:Y:S02]  /*04a0*/  ISETP.GE.U32.AND P2, PT, R4.reuse, R11.reuse, PT ;  /* 0x0000000b0400720c */ /* 0x0c0fe40003f46070 */
[----:B------:R-:W-:Y:S02]  /*04b0*/  ISETP.GT.U32.AND P3, PT, R11, R4, PT ;  /* 0x000000040b00720c */ /* 0x000fe40003f64070 */
[----:B------:R-:W-:Y:S02]  /*04c0*/  IADD3 R11, R4, -R11, RZ ;  /* 0x8000000b040b7210 */ /* 0x000fe40007ffe0ff */
[----:B------:R-:W-:-:S02]  /*04d0*/  ISETP.NE.AND P0, PT, RZ, c[0x0][0x1f0], PT ;  /* 0x00007c00ff007a0c */ /* 0x000fc40003f05270 */
[----:B------:R-:W-:Y:S02]  /*04e0*/  SEL R4, R11, R4, !P3 ;  /* 0x000000040b047207 */ /* 0x000fe40005800000 */
[----:B------:R-:W-:Y:S02]  /*04f0*/  IADD3 R10, R10, 0x20, RZ ;  /* 0x000000200a0a7810 */ /* 0x000fe40007ffe0ff */
[----:B------:R-:W-:Y:S02]  /*0500*/  @!P4 IADD3 R4, -R4, RZ, RZ ;  /* 0x000000ff0404c210 */ /* 0x000fe40007ffe1ff */
[----:B------:R-:W-:Y:S02]  /*0510*/  @P2 IADD3 R3, R3, 0x1, RZ ;  /* 0x0000000103032810 */ /* 0x000fe40007ffe0ff */
[----:B------:R-:W-:Y:S02]  /*0520*/  SHF.R.S32.HI R11, RZ, 0x1f, R10 ;  /* 0x0000001fff0b7819 */ /* 0x000fe4000001140a */
[----:B------:R-:W-:-:S02]  /*0530*/  MOV R8, R3 ;  /* 0x0000000300087202 */ /* 0x000fc40000000f00 */
[----:B------:R-:W-:Y:S02]  /*0540*/  SEL R3, R9, R4, !P0 ;  /* 0x0000000409037207 */ /* 0x000fe40004000000 */
[----:B------:R-:W-:-:S03]  /*0550*/  @!P5 IADD3 R8, -R8, RZ, RZ ;  /* 0x000000ff0808d210 */ /* 0x000fc60007ffe1ff */
[----:B------:R-:W-:Y:S01]  /*0560*/  IMAD R4, R3, 0x1e, RZ ;  /* 0x0000001e03047824 */ /* 0x000fe200078e02ff */
[----:B------:R-:W-:Y:S02]  /*0570*/  SEL R9, R9, R8, !P0 ;  /* 0x0000000809097207 */ /* 0x000fe40004000000 */
[----:B------:R-:W-:Y:S02]  /*0580*/  ISETP.GE.U32.AND P0, PT, R10, c[0x0][0x1e0], PT ;  /* 0x000078000a007a0c */ /* 0x000fe40003f06070 */
[----:B------:R-:W-:Y:S02]  /*0590*/  SHF.R.S32.HI R10, RZ, 0x1f, R4 ;  /* 0x0000001fff0a7819 */ /* 0x000fe40000011404 */
[----:B------:R-:W-:Y:S02]  /*05a0*/  ISETP.GE.AND.EX P0, PT, R11, c[0x0][0x1e4], PT, P0 ;  /* 0x000079000b007a0c */ /* 0x000fe40003f06300 */
[----:B------:R-:W-:Y:S02]  /*05b0*/  IADD3 R56, P2, R53, R4, RZ ;  /* 0x0000000435387210 */ /* 0x000fe40007f5e0ff */
[----:B------:R-:W-:-:S02]  /*05c0*/  SHF.R.S32.HI R8, RZ, 0x1f, R9 ;  /* 0x0000001fff087819 */ /* 0x000fc40000011409 */
[----:B------:R-:W-:Y:S02]  /*05d0*/  ISETP.LT.U32.AND P0, PT, R52, 0x1e0, !P0 ;  /* 0x000001e03400780c */ /* 0x000fe40004701070 */
[----:B------:R-:W-:Y:S01]  /*05e0*/  LEA.HI.X.SX32 R57, R53, R10, 0x1, P2 ;  /* 0x0000000a35397211 */ /* 0x000fe200010f0eff */
[----:B------:R-:W-:-:S04]  /*05f0*/  IMAD R8, R8, c[0x0][0x1e8], RZ ;  /* 0x00007a0008087a24 */ /* 0x000fc800078e02ff */
[C---:B------:R-:W-:Y:S02]  /*0600*/  IMAD R59, R9.reuse, c[0x0][0x1ec], R8 ;  /* 0x00007b00093b7a24 */ /* 0x040fe400078e0208 */
[----:B------:R-:W-:-:S04]  /*0610*/  IMAD.WIDE.U32 R56, R9, c[0x0][0x1e8], R56 ;  /* 0x00007a0009387a25 */ /* 0x000fc800078e0038 */
[----:B------:R-:W-:Y:S01]  /*0620*/  @P1 IMAD R8, R5, c[0x0][0x1d8], RZ ;  /* 0x0000760005081a24 */ /* 0x000fe200078e02ff */
[----:B------:R-:W-:Y:S01]  /*0630*/  IADD3 R59, R57, R59, RZ ;  /* 0x0000003b393b7210 */ /* 0x000fe20007ffe0ff */
[----:B------:R-:W-:Y:S01]  /*0640*/  @P0 IMAD R10, R2, c[0x0][0x1d8], RZ ;  /* 0x00007600020a0a24 */ /* 0x000fe200078e02ff */
[-C--:B------:R-:W-:Y:S01]  /*0650*/  @P1 MOV R58, R56.reuse ;  /* 0x00000038003a1202 */ /* 0x080fe20000000f00 */
[----:B------:R-:W-:Y:S01]  /*0660*/  @P1 IMAD R13, R51, c[0x0][0x1dc], R8 ;  /* 0x00007700330d1a24 */ /* 0x000fe200078e0208 */
[----:B------:R-:W-:Y:S01]  /*0670*/  @P0 MOV R11, R59 ;  /* 0x0000003b000b0202 */ /* 0x000fe20000000f00 */
[----:B------:R-:W-:Y:S01]  /*0680*/  @P0 IMAD R15, R49, c[0x0][0x1dc], R10 ;  /* 0x00007700310f0a24 */ /* 0x000fe200078e020a */
[----:B------:R-:W-:Y:S01]  /*0690*/  @P0 MOV R10, R56 ;  /* 0x00000038000a0202 */ /* 0x000fe20000000f00 */
[----:B------:R-:W-:-:S04]  /*06a0*/  @P1 IMAD.WIDE.U32 R8, R51, c[0x0][0x1d8], R58 ;  /* 0x0000760033081a25 */ /* 0x000fc800078e003a */
[----:B------:R-:W-:Y:S01]  /*06b0*/  @P0 IMAD.WIDE.U32 R10, R49, c[0x0][0x1d8], R10 ;  /* 0x00007600310a0a25 */ /* 0x000fe200078e000a */
[----:B------:R-:W-:Y:S02]  /*06c0*/  @P1 IADD3 R13, R9, R13, RZ ;  /* 0x0000000d090d1210 */ /* 0x000fe40007ffe0ff */
[C---:B------:R-:W-:Y:S02]  /*06d0*/  @P1 SHF.L.U32 R12, R8.reuse, 0x1, RZ ;  /* 0x00000001080c1819 */ /* 0x040fe400000006ff */
[----:B------:R-:W-:Y:S02]  /*06e0*/  @P1 SHF.L.U64.HI R13, R8, 0x1, R13 ;  /* 0x00000001080d1819 */ /* 0x000fe4000001020d */
[----:B------:R-:W-:Y:S02]  /*06f0*/  @P1 IADD3 R8, P2, R12, c[0x0][0x180], RZ ;  /* 0x000060000c081a10 */ /* 0x000fe40007f5e0ff */
[----:B------:R-:W-:Y:S02]  /*0700*/  @P0 IADD3 R15, R11, R15, RZ ;  /* 0x0000000f0b0f0210 */ /* 0x000fe40007ffe0ff */
[----:B------:R-:W-:-:S02]  /*0710*/  @P1 IADD3.X R9, R13, c[0x0][0x184], RZ, P2, !PT ;  /* 0x000061000d091a10 */ /* 0x000fc400017fe4ff */
[C---:B------:R-:W-:Y:S02]  /*0720*/  @P0 SHF.L.U32 R14, R10.reuse, 0x1, RZ ;  /* 0x000000010a0e0819 */ /* 0x040fe400000006ff */
[----:B------:R-:W-:Y:S01]  /*0730*/  @P0 SHF.L.U64.HI R15, R10, 0x1, R15 ;  /* 0x000000010a0f0819 */ /* 0x000fe2000001020f */
[----:B------:R0:W5:Y:S01]  /*0740*/  @P1 LDG.E R45, [R8.64] ;  /* 0x0000000c082d1981 */ /* 0x000162000c1e1900 */
[----:B------:R-:W-:Y:S02]  /*0750*/  @P1 IADD3 R10, P2, R12, c[0x0][0x178], RZ ;  /* 0x00005e000c0a1a10 */ /* 0x000fe40007f5e0ff */
[C---:B------:R-:W-:Y:S02]  /*0760*/  @P0 IADD3 R12, P3, R14.reuse, c[0x0][0x180], RZ ;  /* 0x000060000e0c0a10 */ /* 0x040fe40007f7e0ff */
[----:B------:R-:W-:Y:S02]  /*0770*/  @P1 IADD3.X R11, R13, c[0x0][0x17c], RZ, P2, !PT ;  /* 0x00005f000d0b1a10 */ /* 0x000fe400017fe4ff */
[----:B------:R-:W-:-:S02]  /*0780*/  @P0 IADD3 R14, P4, R14, c[0x0][0x178], RZ ;  /* 0x00005e000e0e0a10 */ /* 0x000fc40007f9e0ff */
[----:B------:R-:W-:Y:S01]  /*0790*/  MOV R46, RZ ;  /* 0x000000ff002e7202 */ /* 0x000fe20000000f00 */
[----:B------:R1:W5:Y:S01]  /*07a0*/  @P1 LDG.E R44, [R10.64] ;  /* 0x0000000c0a2c1981 */ /* 0x000362000c1e1900 */
[C---:B------:R-:W-:Y:S02]  /*07b0*/  @P0 IADD3.X R13, R15.reuse, c[0x0][0x184], RZ, P3, !PT ;  /* 0x000061000f0d0a10 */ /* 0x040fe40001ffe4ff */
[----:B------:R-:W-:Y:S02]  /*07c0*/  MOV R43, RZ ;  /* 0x000000ff002b7202 */ /* 0x000fe40000000f00 */
[----:B------:R-:W-:Y:S01]  /*07d0*/  @P0 IADD3.X R15, R15, c[0x0][0x17c], RZ, P4, !PT ;  /* 0x00005f000f0f0a10 */ /* 0x000fe200027fe4ff */
[----:B------:R1:W5:Y:S04]  /*07e0*/  @P0 LDG.E R46, [R12.64] ;  /* 0x0000000c0c2e0981 */ /* 0x000368000c1e1900 */
[----:B------:R1:W5:Y:S01]  /*07f0*/  @P0 LDG.E R43, [R14.64] ;  /* 0x0000000c0e2b0981 */ /* 0x000362000c1e1900 */
[----:B------:R-:W-:Y:S01]  /*0800*/  UMOV UR14, 0x3f800000 ;  /* 0x3f800000000e7882 */ /* 0x000fe20000000000 */
[----:B------:R-:W-:Y:S01]  /*0810*/  BSSY B0, `(.L_x_2) ;  /* 0x0000018000007945 */ /* 0x000fe20003800000 */
[----:B--2---:R-:W0:Y:S02]  /*0820*/  R2UR UR17, R6 ;  /* 0x00000000061173c2 */ /* 0x004e2400000e0000 */
[----:B0-----:R-:W-:-:S05]  /*0830*/  MOV R8, UR17 ;  /* 0x0000001100087c02 */ /* 0x001fca0008000f00 */
[----:B------:R-:W-:-:S05]  /*0840*/  FFMA.FTZ R7, -R8, UR17, R7 ;  /* 0x0000001108077c23 */ /* 0x000fca0008010107 */
[----:B------:R-:W-:-:S13]  /*0850*/  FSETP.GTU.FTZ.AND P0, PT, R7, RZ, PT ;  /* 0x000000ff0700720b */ /* 0x000fda0003f1c000 */
[----:B------:R-:W-:Y:S01]  /*0860*/  VOTEU.ANY UP0, P0 ;  /* 0x00000000003f7886 */ /* 0x000fe20000000100 */
[----:B------:R-:W-:-:S13]  /*0870*/  PLOP3.LUT P0, PT, PT, PT, UP0, 0x80, 0x0 ;  /* 0x000000000000781c */ /* 0x000fda0003f0f008 */
[----:B------:R-:W-:-:S06]  /*0880*/  @P0 FADD.FTZ R16, R7, c[0x0][0x1a0] ;  /* 0x0000680007100621 */ /* 0x000fcc0000010000 */
[----:B------:R-:W0:Y:S02]  /*0890*/  @P0 MUFU.RSQ R16, R16 ;  /* 0x0000001000100308 */ /* 0x000e240000001400 */
[----:B0-----:R-:W0:Y:S01]  /*08a0*/  @P0 R2UR UR4, R16 ;  /* 0x00000000100403c2 */ /* 0x001e2200000e0000 */
[----:B------:R-:W-:Y:S01]  /*08b0*/  ISETP.GT.U32.AND P0, PT, R52, 0x1df, PT ;  /* 0x000001df3400780c */ /* 0x000fe20003f04070 */
[----:B------:R-:W-:Y:S01]  /*08c0*/  CS2R R6, SRZ ;  /* 0x0000000000067805 */ /* 0x000fe2000001ff00 */
[----:B------:R-:W-:Y:S01]  /*08d0*/  CS2R R8, SRZ ;  /* 0x0000000000087805 */ /* 0x000fe2000001ff00 */
[----:B0-----:R-:W-:-:S10]  /*08e0*/  @UP0 UMOV UR14, UR4 ;  /* 0x00000004000e0c82 */ /* 0x001fd40008000000 */
[----:B------:R-:W-:Y:S05]  /*08f0*/  @P0 BRA `(.L_x_3) ;  /* 0x0000009000000947 */ /* 0x000fea0003800000 */
[----:B-1----:R-:W-:Y:S01]  /*0900*/  ISETP.NE.AND P0, PT, RZ, UR16, PT ;  /* 0x00000010ff007c0c */ /* 0x002fe2000bf05270 */
[----:B------:R-:W-:Y:S01]  /*0910*/  HFMA2.MMA R6, -RZ, RZ, 0, 2.384185791015625e-07 ;  /* 0x00000004ff067435 */ /* 0x000fe200000001ff */
[----:B------:R-:W-:-:S04]  /*0920*/  IADD3 R11, R53, R4, RZ ;  /* 0x00000004350b7210 */ /* 0x000fc80007ffe0ff */
[----:B------:R-:W-:-:S05]  /*0930*/  SHF.R.S32.HI R4, RZ, 0x1f, R11 ;  /* 0x0000001fff047819 */ /* 0x000fca000001140b */
[C---:B------:R-:W-:Y:S02]  /*0940*/  IMAD.WIDE R6, R11.reuse, R6, c[0x0][0x188] ;  /* 0x000062000b067625 */ /* 0x040fe400078e0206 */
[----:B------:R-:W-:-:S04]  /*0950*/  @P0 LEA R10, P2, R11, c[0x0][0x190], 0x2 ;  /* 0x000064000b0a0a11 */ /* 0x000fc800078410ff */
[----:B------:R-:W-:Y:S01]  /*0960*/  @P0 LEA.HI.X R11, R11, c[0x0][0x194], R4, 0x2, P2 ;  /* 0x000065000b0b0a11 */ /* 0x000fe200010f1404 */
[----:B------:R-:W5:Y:S04]  /*0970*/  LDG.E.64 R6, [R6.64] ;  /* 0x0000000c06067981 */ /* 0x000f68000c1e1b00 */
[----:B------:R0:W5:Y:S04]  /*0980*/  @P0 LDG.E.64 R8, [R10.64] ;  /* 0x0000000c0a080981 */ /* 0x000168000c1e1b00 */
.L_x_3:
[----:B-1----:R-:W-:Y:S05]  /*0990*/  BSYNC B0 ;  /* 0x0000000000007941 */ /* 0x002fea0003800000 */
.L_x_2:
[----:B------:R-:W-:Y:S02]  /*09a0*/  ISETP.NE.AND P2, PT, RZ, UR16, PT ;  /* 0x00000010ff007c0c */ /* 0x000fe4000bf45270 */
[--C-:B0----5:R-:W-:Y:S02]  /*09b0*/  PRMT R10, RZ, 0x5410, R45.reuse ;  /* 0x00005410ff0a7816 */ /* 0x121fe4000000002d */
[----:B------:R-:W-:Y:S02]  /*09c0*/  PRMT R12, RZ, 0x7610, R45 ;  /* 0x00007610ff0c7816 */ /* 0x000fe4000000002d */
[----:B------:R-:W-:Y:S01]  /*09d0*/  PRMT R14, RZ, 0x5410, R46 ;  /* 0x00005410ff0e7816 */ /* 0x000fe2000000002e */
[----:B------:R-:W-:Y:S01]  /*09e0*/  FADD.FTZ R15, R10, -UR17 ;  /* 0x800000110a0f7e21 */ /* 0x000fe20008010000 */
[--C-:B------:R-:W-:Y:S01]  /*09f0*/  PRMT R13, RZ, 0x5410, R44.reuse ;  /* 0x00005410ff0d7816 */ /* 0x100fe2000000002c */
[----:B------:R-:W-:Y:S01]  /*0a00*/  FADD.FTZ R12, R12, -UR17 ;  /* 0x800000110c0c7e21 */ /* 0x000fe20008010000 */
[----:B------:R-:W-:Y:S01]  /*0a10*/  PRMT R4, RZ, 0x7610, R44 ;  /* 0x00007610ff047816 */ /* 0x000fe2000000002c */
[----:B------:R-:W-:Y:S01]  /*0a20*/  FADD.FTZ R24, R14, -UR17 ;  /* 0x800000110e187e21 */ /* 0x000fe20008010000 */
[----:B------:R-:W-:Y:S01]  /*0a30*/  PRMT R22, RZ, 0x7610, R46 ;  /* 0x00007610ff167816 */ /* 0x000fe2000000002e */
[----:B------:R-:W-:Y:S01]  /*0a40*/  FMUL.FTZ R15, R15, UR14 ;  /* 0x0000000e0f0f7c20 */ /* 0x000fe20008410000 */
[--C-:B------:R-:W-:Y:S01]  /*0a50*/  PRMT R11, RZ, 0x5410, R43.reuse ;  /* 0x00005410ff0b7816 */ /* 0x100fe2000000002b */
[----:B------:R-:W-:Y:S01]  /*0a60*/  FMUL.FTZ R12, R12, UR14 ;  /* 0x0000000e0c0c7c20 */ /* 0x000fe20008410000 */
[----:B------:R-:W-:Y:S01]  /*0a70*/  PRMT R10, RZ, 0x7610, R43 ;  /* 0x00007610ff0a7816 */ /* 0x000fe2000000002b */
[----:B------:R-:W-:Y:S05]  /*0a80*/  @!P2 BRA `(.L_x_4) ;  /* 0x000001200000a947 */ /* 0x000fea0003800000 */
[----:B------:R-:W-:Y:S02]  /*0a90*/  FFMA.FTZ R14, R15, R6, R8 ;  /* 0x000000060f0e7223 */ /* 0x000fe40000010008 */
[----:B------:R-:W-:-:S02]  /*0aa0*/  FFMA.FTZ R16, R12, R7, R9 ;  /* 0x000000070c107223 */ /* 0x000fc40000010009 */
[----:B------:R-:W-:Y:S02]  /*0ab0*/  FMUL.FTZ R17, R14, -1.4426950216293334961 ;  /* 0xbfb8aa3b0e117820 */ /* 0x000fe40000410000 */
[----:B------:R-:W-:-:S04]  /*0ac0*/  FMUL.FTZ R19, R16, -1.4426950216293334961 ;  /* 0xbfb8aa3b10137820 */ /* 0x000fc80000410000 */
[----:B------:R-:W0:Y:S08]  /*0ad0*/  MUFU.EX2 R17, R17 ;  /* 0x0000001100117308 */ /* 0x000e300000000800 */
[----:B------:R-:W1:Y:S01]  /*0ae0*/  MUFU.EX2 R19, R19 ;  /* 0x0000001300137308 */ /* 0x000e620000000800 */
[----:B0-----:R-:W-:-:S07]  /*0af0*/  FADD.FTZ R18, R17, 1 ;  /* 0x3f80000011127421 */ /* 0x001fce0000010000 */
[----:B------:R-:W0:Y:S01]  /*0b00*/  MUFU.RCP R18, R18 ;  /* 0x0000001200127308 */ /* 0x000e220000001000 */
[----:B-1----:R-:W-:-:S07]  /*0b10*/  FADD.FTZ R20, R19, 1 ;  /* 0x3f80000013147421 */ /* 0x002fce0000010000 */
[----:B------:R-:W1:Y:S01]  /*0b20*/  MUFU.RCP R21, R20 ;  /* 0x0000001400157308 */ /* 0x000e620000001000 */
[----:B0-----:R-:W-:Y:S02]  /*0b30*/  FADD.FTZ R23, -R18, 1 ;  /* 0x3f80000012177421 */ /* 0x001fe40000010100 */
[----:B------:R-:W-:Y:S02]  /*0b40*/  FMUL.FTZ R13, R13, R18 ;  /* 0x000000120d0d7220 */ /* 0x000fe40000410000 */
[----:B------:R-:W-:Y:S02]  /*0b50*/  FFMA.FTZ R14, R14, R23, 1 ;  /* 0x3f8000000e0e7423 */ /* 0x000fe40000010017 */
[----:B-1----:R-:W-:Y:S02]  /*0b60*/  FADD.FTZ R25, -R21, 1 ;  /* 0x3f80000015197421 */ /* 0x002fe40000010100 */
[----:B------:R-:W-:Y:S02]  /*0b70*/  FMUL.FTZ R4, R4, R21 ;  /* 0x0000001504047220 */ /* 0x000fe40000410000 */
[----:B------:R-:W-:-:S02]  /*0b80*/  FFMA.FTZ R25, R16, R25, 1 ;  /* 0x3f80000010197423 */ /* 0x000fc40000010019 */
[----:B------:R-:W-:Y:S02]  /*0b90*/  FMUL.FTZ R13, R13, R14 ;  /* 0x0000000e0d0d7220 */ /* 0x000fe40000410000 */
[----:B------:R-:W-:Y:S02]  /*0ba0*/  FMUL.FTZ R4, R4, R25 ;  /* 0x0000001904047220 */ /* 0x000fe40000410000 */
.L_x_4:
[----:B------:R-:W-:Y:S02]  /*0bb0*/  FMUL.FTZ R14, R13, R6 ;  /* 0x000000060d0e7220 */ /* 0x000fe40000410000 */
[----:B------:R-:W-:Y:S02]  /*0bc0*/  FADD.FTZ R22, R22, -UR17 ;  /* 0x8000001116167e21 */ /* 0x000fe40008010000 */
[----:B------:R-:W-:Y:S02]  /*0bd0*/  FFMA.FTZ R19, R15, R14, RZ ;  /* 0x0000000e0f137223 */ /* 0x000fe400000100ff */
[----:B------:R-:W-:Y:S02]  /*0be0*/  FADD.FTZ R21, RZ, R14 ;  /* 0x0000000eff157221 */ /* 0x000fe40000010000 */
[----:B------:R-:W-:-:S02]  /*0bf0*/  FMUL.FTZ R17, R24, UR14 ;  /* 0x0000000e18117c20 */ /* 0x000fc40008410000 */
[----:B------:R-:W-:Y:S02]  /*0c00*/  FMUL.FTZ R16, R4, R7 ;  /* 0x0000000704107220 */ /* 0x000fe40000410000 */
[----:B------:R-:W-:Y:S01]  /*0c10*/  FMUL.FTZ R14, R22, UR14 ;  /* 0x0000000e160e7c20 */ /* 0x000fe20008410000 */
[----:B------:R-:W-:Y:S05]  /*0c20*/  @!P2 BRA `(.L_x_5) ;  /* 0x000001200000a947 */ /* 0x000fea0003800000 */
[----:B------:R-:W-:Y:S02]  /*0c30*/  FFMA.FTZ R18, R17, R6, R8 ;  /* 0x0000000611127223 */ /* 0x000fe40000010008 */
[----:B------:R-:W-:Y:S02]  /*0c40*/  FFMA.FTZ R20, R14, R7, R9 ;  /* 0x000000070e147223 */ /* 0x000fe40000010009 */
        /* <DEDUP_REMOVED lines=16> */
.L_x_5:
[----:B------:R-:W-:Y:S01]  /*0d50*/  FFMA.FTZ R19, R12, R16, R19 ;  /* 0x000000100c137223 */ /* 0x000fe20000010013 */
[C---:B------:R-:W-:Y:S01]  /*0d60*/  ISETP.GT.AND P0, PT, R40.reuse, 0x1e, PT ;  /* 0x0000001e2800780c */ /* 0x040fe20003f04270 */
[----:B------:R-:W-:Y:S01]  /*0d70*/  FMUL.FTZ R18, R11, R6 ;  /* 0x000000060b127220 */ /* 0x000fe20000410000 */
[----:B------:R-:W-:Y:S01]  /*0d80*/  ISETP.NE.AND P4, PT, R40, RZ, PT ;  /* 0x000000ff2800720c */ /* 0x000fe20003f85270 */
[----:B------:R-:W-:Y:S01]  /*0d90*/  FADD.FTZ R21, R16, R21 ;  /* 0x0000001510157221 */ /* 0x000fe20000010000 */
[----:B------:R-:W-:Y:S01]  /*0da0*/  ISETP.NE.AND P3, PT, R52, RZ, PT ;  /* 0x000000ff3400720c */ /* 0x000fe20003f65270 */
[----:B------:R-:W-:Y:S01]  /*0db0*/  FMUL.FTZ R16, R10, R7 ;  /* 0x000000070a107220 */ /* 0x000fe20000410000 */
[----:B------:R-:W-:Y:S01]  /*0dc0*/  BSSY B0, `(.L_x_6) ;  /* 0x0000052000007945 */ /* 0x000fe20003800000 */
[----:B------:R-:W-:Y:S01]  /*0dd0*/  FFMA.FTZ R19, R17, R18, R19 ;  /* 0x0000001211137223 */ /* 0x000fe20000010013 */
[----:B------:R-:W-:Y:S01]  /*0de0*/  ISETP.GT.U32.AND P5, PT, R52, 0xe, PT ;  /* 0x0000000e3400780c */ /* 0x000fe20003fa4070 */
[----:B------:R-:W-:-:S02]  /*0df0*/  FADD.FTZ R21, R21, R18 ;  /* 0x0000001215157221 */ /* 0x000fc40000010000 */
[----:B------:R-:W-:Y:S02]  /*0e00*/  FFMA.FTZ R19, R14, R16, R19 ;  /* 0x000000100e137223 */ /* 0x000fe40000010013 */
[----:B------:R-:W-:Y:S02]  /*0e10*/  FADD.FTZ R16, R16, R21 ;  /* 0x0000001510107221 */ /* 0x000fe40000010000 */
[----:B------:R-:W-:Y:S01]  /*0e20*/  FFMA.FTZ R32, R15, R13, RZ ;  /* 0x0000000d0f207223 */ /* 0x000fe200000100ff */
[----:B------:R-:W0:Y:S01]  /*0e30*/  SHFL.DOWN PT, R18, R19, 0x1, 0x1f ;  /* 0x08201f0013127f89 */ /* 0x000e2200000e0000 */
[----:B------:R-:W-:Y:S02]  /*0e40*/  FFMA.FTZ R33, R12, R4, RZ ;  /* 0x000000040c217223 */ /* 0x000fe400000100ff */
[----:B------:R-:W-:Y:S01]  /*0e50*/  FADD.FTZ R34, RZ, R13 ;  /* 0x0000000dff227221 */ /* 0x000fe20000010000 */
[----:B------:R-:W1:Y:S01]  /*0e60*/  SHFL.DOWN PT, R21, R16, 0x1, 0x1f ;  /* 0x08201f0010157f89 */ /* 0x000e6200000e0000 */
[----:B------:R-:W-:Y:S01]  /*0e70*/  FADD.FTZ R35, RZ, R4 ;  /* 0x00000004ff237221 */ /* 0x000fe20000010000 */
[----:B------:R-:W-:Y:S01]  /*0e80*/  MOV R4, c[0x0][0xc] ;  /* 0x0000030000047a02 */ /* 0x000fe20000000f00 */
[----:B------:R-:W-:-:S02]  /*0e90*/  FFMA.FTZ R32, R17, R11, R32 ;  /* 0x0000000b11207223 */ /* 0x000fc40000010020 */
[----:B------:R-:W-:Y:S02]  /*0ea0*/  FFMA.FTZ R33, R14, R10, R33 ;  /* 0x0000000a0e217223 */ /* 0x000fe40000010021 */
[----:B------:R-:W-:Y:S02]  /*0eb0*/  FADD.FTZ R34, R34, R11 ;  /* 0x0000000b22227221 */ /* 0x000fe40000010000 */
[----:B------:R-:W-:-:S05]  /*0ec0*/  FADD.FTZ R35, R35, R10 ;  /* 0x0000000a23237221 */ /* 0x000fca0000010000 */
[----:B------:R-:W-:Y:S01]  /*0ed0*/  STS.128 [R52.X16+0xa0], R32 ;  /* 0x0000a02034007388 */ /* 0x000fe2000000cc00 */
[----:B0-----:R-:W-:Y:S02]  /*0ee0*/  @!P0 FADD.FTZ R19, R19, R18 ;  /* 0x0000001213138221 */ /* 0x001fe40000010000 */
[----:B-1----:R-:W-:-:S03]  /*0ef0*/  @!P0 FADD.FTZ R16, R16, R21 ;  /* 0x0000001510108221 */ /* 0x002fc60000010000 */
[----:B------:R-:W0:Y:S01]  /*0f00*/  SHFL.DOWN PT, R18, R19, 0x2, 0x1f ;  /* 0x08401f0013127f89 */ /* 0x000e2200000e0000 */
[----:B------:R-:W-:-:S03]  /*0f10*/  ISETP.GT.AND P0, PT, R40, 0x1d, PT ;  /* 0x0000001d2800780c */ /* 0x000fc60003f04270 */
[----:B------:R-:W1:Y:S10]  /*0f20*/  SHFL.DOWN PT, R21, R16, 0x2, 0x1f ;  /* 0x08401f0010157f89 */ /* 0x000e7400000e0000 */
[----:B0-----:R-:W-:-:S02]  /*0f30*/  @!P0 FADD.FTZ R19, R19, R18 ;  /* 0x0000001213138221 */ /* 0x001fc40000010000 */
        /* <DEDUP_REMOVED lines=16> */
[----:B------:R-:W-:Y:S02]  /*1040*/  MOV R10, R19 ;  /* 0x00000013000a7202 */ /* 0x000fe40000000f00 */
[----:B------:R-:W-:Y:S02]  /*1050*/  ISETP.GE.U32.AND P0, PT, R4, 0x2, PT ;  /* 0x000000020400780c */ /* 0x000fe40003f06070 */
[----:B------:R-:W-:-:S05]  /*1060*/  MOV R11, R16 ;  /* 0x00000010000b7202 */ /* 0x000fca0000000f00 */
[----:B------:R0:W-:Y:S04]  /*1070*/  @!P4 STS.64 [R0.X8+0x10], R10 ;  /* 0x0000100a0000c388 */ /* 0x0001e80000008a00 */
[----:B------:R-:W-:Y:S06]  /*1080*/  BAR.SYNC.DEFER_BLOCKING 0x0 ;  /* 0x0000000000007b1d */ /* 0x000fec0000010000 */
[----:B------:R-:W-:Y:S05]  /*1090*/  @P3 BRA `(.L_x_7) ;  /* 0x0000024000003947 */ /* 0x000fea0003800000 */
[----:B------:R-:W1:Y:S04]  /*10a0*/  LDS.64 R36, [0x18] ;  /* 0x00001800ff247984 */ /* 0x000e680000000a00 */
[----:B------:R-:W2:Y:S04]  /*10b0*/  LDS.128 R12, [0x20] ;  /* 0x00002000ff0c7984 */ /* 0x000ea80000000c00 */
[----:B------:R-:W3:Y:S04]  /*10c0*/  LDS.128 R16, [0x30] ;  /* 0x00003000ff107984 */ /* 0x000ee80000000c00 */
[----:B------:R-:W4:Y:S04]  /*10d0*/  LDS.128 R28, [0x40] ;  /* 0x00004000ff1c7984 */ /* 0x000f280000000c00 */
[----:B------:R-:W5:Y:S04]  /*10e0*/  LDS.128 R24, [0x50] ;  /* 0x00005000ff187984 */ /* 0x000f680000000c00 */
[----:B------:R-:W0:Y:S01]  /*10f0*/  LDS.128 R20, [0x60] ;  /* 0x00006000ff147984 */ /* 0x000e220000000c00 */
[----:B-1----:R-:W-:-:S02]  /*1100*/  FADD.FTZ R39, R10, R36 ;  /* 0x000000240a277221 */ /* 0x002fc40000010000 */
[----:B0-----:R-:W-:Y:S02]  /*1110*/  FADD.FTZ R10, R11, R37 ;  /* 0x000000250b0a7221 */ /* 0x001fe40000010000 */
[----:B--2---:R-:W-:Y:S02]  /*1120*/  FADD.FTZ R11, R39, R12 ;  /* 0x0000000c270b7221 */ /* 0x004fe40000010000 */
[----:B------:R-:W-:Y:S01]  /*1130*/  FADD.FTZ R10, R10, R13 ;  /* 0x0000000d0a0a7221 */ /* 0x000fe20000010000 */
[----:B------:R-:W0:Y:S01]  /*1140*/  LDS.128 R36, [0x70] ;  /* 0x00007000ff247984 */ /* 0x000e220000000c00 */
[----:B------:R-:W-:Y:S02]  /*1150*/  FADD.FTZ R11, R11, R14 ;  /* 0x0000000e0b0b7221 */ /* 0x000fe40000010000 */
[----:B------:R-:W-:Y:S02]  /*1160*/  FADD.FTZ R12, R10, R15 ;  /* 0x0000000f0a0c7221 */ /* 0x000fe40000010000 */
[----:B---3--:R-:W-:-:S02]  /*1170*/  FADD.FTZ R13, R11, R16 ;  /* 0x000000100b0d7221 */ /* 0x008fc40000010000 */
[----:B------:R-:W1:Y:S01]  /*1180*/  LDS.64 R10, [0x80] ;  /* 0x00008000ff0a7984 */ /* 0x000e620000000a00 */
[----:B------:R-:W-:Y:S02]  /*1190*/  FADD.FTZ R12, R12, R17 ;  /* 0x000000110c0c7221 */ /* 0x000fe40000010000 */
[----:B------:R-:W-:Y:S02]  /*11a0*/  FADD.FTZ R13, R13, R18 ;  /* 0x000000120d0d7221 */ /* 0x000fe40000010000 */
[----:B------:R-:W-:Y:S02]  /*11b0*/  FADD.FTZ R12, R12, R19 ;  /* 0x000000130c0c7221 */ /* 0x000fe40000010000 */
[----:B----4-:R-:W-:Y:S02]  /*11c0*/  FADD.FTZ R13, R13, R28 ;  /* 0x0000001c0d0d7221 */ /* 0x010fe40000010000 */
[----:B------:R-:W-:Y:S02]  /*11d0*/  FADD.FTZ R12, R12, R29 ;  /* 0x0000001d0c0c7221 */ /* 0x000fe40000010000 */
[----:B------:R-:W-:-:S02]  /*11e0*/  FADD.FTZ R13, R13, R30 ;  /* 0x0000001e0d0d7221 */ /* 0x000fc40000010000 */
[----:B------:R-:W-:Y:S02]  /*11f0*/  FADD.FTZ R12, R12, R31 ;  /* 0x0000001f0c0c7221 */ /* 0x000fe40000010000 */
[----:B-----5:R-:W-:Y:S02]  /*1200*/  FADD.FTZ R13, R13, R24 ;  /* 0x000000180d0d7221 */ /* 0x020fe40000010000 */
[----:B------:R-:W-:Y:S02]  /*1210*/  FADD.FTZ R12, R12, R25 ;  /* 0x000000190c0c7221 */ /* 0x000fe40000010000 */
[----:B------:R-:W-:Y:S02]  /*1220*/  FADD.FTZ R13, R13, R26 ;  /* 0x0000001a0d0d7221 */ /* 0x000fe40000010000 */
[----:B------:R-:W-:Y:S02]  /*1230*/  FADD.FTZ R12, R12, R27 ;  /* 0x0000001b0c0c7221 */ /* 0x000fe40000010000 */
[----:B------:R-:W-:-:S02]  /*1240*/  FADD.FTZ R13, R13, R20 ;  /* 0x000000140d0d7221 */ /* 0x000fc40000010000 */
[----:B------:R-:W-:Y:S02]  /*1250*/  FADD.FTZ R12, R12, R21 ;  /* 0x000000150c0c7221 */ /* 0x000fe40000010000 */
[----:B------:R-:W-:Y:S02]  /*1260*/  FADD.FTZ R13, R13, R22 ;  /* 0x000000160d0d7221 */ /* 0x000fe40000010000 */
[----:B------:R-:W-:Y:S02]  /*1270*/  FADD.FTZ R12, R12, R23 ;  /* 0x000000170c0c7221 */ /* 0x000fe40000010000 */
[----:B0-----:R-:W-:Y:S02]  /*1280*/  FADD.FTZ R13, R13, R36 ;  /* 0x000000240d0d7221 */ /* 0x001fe40000010000 */
[----:B------:R-:W-:Y:S02]  /*1290*/  FADD.FTZ R12, R12, R37 ;  /* 0x000000250c0c7221 */ /* 0x000fe40000010000 */
[----:B------:R-:W-:-:S02]  /*12a0*/  FADD.FTZ R13, R13, R38 ;  /* 0x000000260d0d7221 */ /* 0x000fc40000010000 */
[----:B------:R-:W-:Y:S02]  /*12b0*/  FADD.FTZ R12, R12, R39 ;  /* 0x000000270c0c7221 */ /* 0x000fe40000010000 */
[----:B-1----:R-:W-:Y:S02]  /*12c0*/  FADD.FTZ R10, R13, R10 ;  /* 0x0000000a0d0a7221 */ /* 0x002fe40000010000 */
[----:B------:R-:W-:Y:S02]  /*12d0*/  FADD.FTZ R11, R12, R11 ;  /* 0x0000000b0c0b7221 */ /* 0x000fe40000010000 */
.L_x_7:
[----:B------:R-:W-:Y:S05]  /*12e0*/  BSYNC B0 ;  /* 0x0000000000007941 */ /* 0x000fea0003800000 */
.L_x_6:
[----:B------:R-:W-:Y:S01]  /*12f0*/  BAR.SYNC.DEFER_BLOCKING 0x0 ;  /* 0x0000000000007b1d */ /* 0x000fe20000010000 */
[----:B------:R-:W-:Y:S01]  /*1300*/  HFMA2.MMA R54, -RZ, RZ, 0, 2.384185791015625e-07 ;  /* 0x00000004ff367435 */ /* 0x000fe200000001ff */
[----:B------:R-:W-:-:S04]  /*1310*/  SHF.L.U32 R55, R52, 0x4, RZ ;  /* 0x0000000434377819 */ /* 0x000fc800000006ff */
[----:B------:R-:W-:Y:S01]  /*1320*/  BSSY B0, `(.L_x_8) ;  /* 0x000009d000007945 */ /* 0x000fe20003800000 */
[----:B------:R-:W-:Y:S05]  /*1330*/  @P5 BRA `(.L_x_9) ;  /* 0x000009b000005947 */ /* 0x000fea0003800000 */
[----:B------:R-:W1:Y:S04]  /*1340*/  LDS.128 R36, [R55+0x190] ;  /* 0x0001900037247984 */ /* 0x000e680000000c00 */
[----:B------:R-:W2:Y:S04]  /*1350*/  LDS.128 R28, [R55+0x280] ;  /* 0x00028000371c7984 */ /* 0x000ea80000000c00 */
[----:B------:R-:W3:Y:S04]  /*1360*/  LDS.128 R24, [R55+0x370] ;  /* 0x0003700037187984 */ /* 0x000ee80000000c00 */
[----:B------:R-:W4:Y:S04]  /*1370*/  LDS.128 R12, [R55+0x460] ;  /* 0x00046000370c7984 */ /* 0x000f280000000c00 */
[----:B------:R-:W5:Y:S04]  /*1380*/  LDS.128 R20, [R55+0x550] ;  /* 0x0005500037147984 */ /* 0x000f680000000c00 */
[----:B------:R-:W0:Y:S01]  /*1390*/  LDS.128 R16, [R55+0x640] ;  /* 0x0006400037107984 */ /* 0x000e220000000c00 */
[----:B-1----:R-:W-:-:S02]  /*13a0*/  FADD.FTZ R61, R32, R36 ;  /* 0x00000024203d7221 */ /* 0x002fc40000010000 */
[----:B------:R-:W-:Y:S02]  /*13b0*/  FADD.FTZ R36, R33, R37 ;  /* 0x0000002521247221 */ /* 0x000fe40000010000 */
[----:B------:R-:W-:Y:S02]  /*13c0*/  FADD.FTZ R37, R34, R38 ;  /* 0x0000002622257221 */ /* 0x000fe40000010000 */
[----:B------:R-:W-:Y:S02]  /*13d0*/  FADD.FTZ R38, R35, R39 ;  /* 0x0000002723267221 */ /* 0x000fe40000010000 */
[----:B------:R-:W1:Y:S01]  /*13e0*/  LDS.128 R32, [R55+0x730] ;  /* 0x0007300037207984 */ /* 0x000e620000000c00 */
[----:B--2---:R-:W-:Y:S02]  /*13f0*/  FADD.FTZ R61, R61, R28 ;  /* 0x0000001c3d3d7221 */ /* 0x004fe40000010000 */
[----:B------:R-:W-:Y:S02]  /*1400*/  FADD.FTZ R36, R36, R29 ;  /* 0x0000001d24247221 */ /* 0x000fe40000010000 */
[----:B------:R-:W-:-:S02]  /*1410*/  FADD.FTZ R37, R37, R30 ;  /* 0x0000001e25257221 */ /* 0x000fc40000010000 */
[----:B------:R-:W-:Y:S02]  /*1420*/  FADD.FTZ R38, R38, R31 ;  /* 0x0000001f26267221 */ /* 0x000fe40000010000 */
[----:B---3--:R-:W-:Y:S01]  /*1430*/  FADD.FTZ R61, R61, R24 ;  /* 0x000000183d3d7221 */ /* 0x008fe20000010000 */
[----:B------:R-:W-:Y:S01]  /*1440*/  LDS.128 R28, [R55+0xa00] ;  /* 0x000a0000371c7984 */ /* 0x000fe20000000c00 */
[----:B------:R-:W-:Y:S02]  /*1450*/  FADD.FTZ R36, R36, R25 ;  /* 0x0000001924247221 */ /* 0x000fe40000010000 */
[----:B------:R-:W-:Y:S02]  /*1460*/  FADD.FTZ R37, R37, R26 ;  /* 0x0000001a25257221 */ /* 0x000fe40000010000 */
[----:B------:R-:W-:Y:S02]  /*1470*/  FADD.FTZ R38, R38, R27 ;  /* 0x0000001b26267221 */ /* 0x000fe40000010000 */
[----:B------:R-:W2:Y:S01]  /*1480*/  LDS.128 R24, [R55+0x820] ;  /* 0x0008200037187984 */ /* 0x000ea20000000c00 */
[----:B----4-:R-:W-:-:S02]  /*1490*/  FADD.FTZ R61, R61, R12 ;  /* 0x0000000c3d3d7221 */ /* 0x010fc40000010000 */
[----:B------:R-:W-:Y:S02]  /*14a0*/  FADD.FTZ R36, R36, R13 ;  /* 0x0000000d24247221 */ /* 0x000fe40000010000 */
[----:B------:R-:W-:Y:S02]  /*14b0*/  FADD.FTZ R37, R37, R14 ;  /* 0x0000000e25257221 */ /* 0x000fe40000010000 */
[----:B------:R-:W-:Y:S02]  /*14c0*/  FADD.FTZ R38, R38, R15 ;  /* 0x0000000f26267221 */ /* 0x000fe40000010000 */
[----:B------:R-:W3:Y:S01]  /*14d0*/  LDS.128 R12, [R55+0x910] ;  /* 0x00091000370c7984 */ /* 0x000ee20000000c00 */
[----:B-----5:R-:W-:Y:S02]  /*14e0*/  FADD.FTZ R61, R61, R20 ;  /* 0x000000143d3d7221 */ /* 0x020fe40000010000 */
[----:B------:R-:W-:Y:S02]  /*14f0*/  FADD.FTZ R20, R36, R21 ;  /* 0x0000001524147221 */ /* 0x000fe40000010000 */
[----:B0-----:R-:W-:-:S02]  /*1500*/  FADD.FTZ R61, R61, R16 ;  /* 0x000000103d3d7221 */ /* 0x001fc40000010000 */
[----:B------:R-:W-:Y:S02]  /*1510*/  FADD.FTZ R36, R38, R23 ;  /* 0x0000001726247221 */ /* 0x000fe40000010000 */
[----:B------:R-:W-:Y:S02]  /*1520*/  FADD.FTZ R16, R20, R17 ;  /* 0x0000001114107221 */ /* 0x000fe40000010000 */
[----:B------:R-:W-:Y:S02]  /*1530*/  FADD.FTZ R37, R37, R22 ;  /* 0x0000001625257221 */ /* 0x000fe40000010000 */
[----:B------:R-:W0:Y:S01]  /*1540*/  LDS.128 R20, [R55+0xaf0] ;  /* 0x000af00037147984 */ /* 0x000e220000000c00 */
[----:B------:R-:W-:Y:S02]  /*1550*/  FADD.FTZ R38, R36, R19 ;  /* 0x0000001324267221 */ /* 0x000fe40000010000 */
[----:B------:R-:W-:Y:S02]  /*1560*/  FADD.FTZ R39, R37, R18 ;  /* 0x0000001225277221 */ /* 0x000fe40000010000 */
[----:B-1----:R-:W-:-:S02]  /*1570*/  FADD.FTZ R36, R16, R33 ;  /* 0x0000002110247221 */ /* 0x002fc40000010000 */
[----:B------:R-:W1:Y:S01]  /*1580*/  LDS.128 R16, [R55+0xbe0] ;  /* 0x000be00037107984 */ /* 0x000e620000000c00 */
[----:B------:R-:W-:Y:S02]  /*1590*/  FADD.FTZ R37, R61, R32 ;  /* 0x000000203d257221 */ /* 0x000fe40000010000 */
[----:B------:R-:W-:Y:S02]  /*15a0*/  FADD.FTZ R39, R39, R34 ;  /* 0x0000002227277221 */ /* 0x000fe40000010000 */
[----:B------:R-:W-:Y:S02]  /*15b0*/  FADD.FTZ R38, R38, R35 ;  /* 0x0000002326267221 */ /* 0x000fe40000010000 */
[----:B------:R-:W4:Y:S01]  /*15c0*/  LDS.128 R32, [R55+0xcd0] ;  /* 0x000cd00037207984 */ /* 0x000f220000000c00 */
[----:B--2---:R-:W-:Y:S02]  /*15d0*/  FADD.FTZ R37, R37, R24 ;  /* 0x0000001825257221 */ /* 0x004fe40000010000 */
[----:B------:R-:W-:-:S02]  /*15e0*/  FADD.FTZ R36, R36, R25 ;  /* 0x0000001924247221 */ /* 0x000fc40000010000 */
[----:B------:R-:W-:Y:S02]  /*15f0*/  FADD.FTZ R39, R39, R26 ;  /* 0x0000001a27277221 */ /* 0x000fe40000010000 */
[----:B------:R-:W-:Y:S02]  /*1600*/  FADD.FTZ R38, R38, R27 ;  /* 0x0000001b26267221 */ /* 0x000fe40000010000 */
[----:B------:R-:W-:Y:S01]  /*1610*/  LDS.128 R24, [R55+0xeb0] ;  /* 0x000eb00037187984 */ /* 0x000fe20000000c00 */
[----:B---3--:R-:W-:Y:S02]  /*1620*/  FADD.FTZ R37, R37, R12 ;  /* 0x0000000c25257221 */ /* 0x008fe40000010000 */
[----:B------:R-:W-:Y:S02]  /*1630*/  FADD.FTZ R36, R36, R13 ;  /* 0x0000000d24247221 */ /* 0x000fe40000010000 */
[----:B------:R-:W-:Y:S02]  /*1640*/  FADD.FTZ R39, R39, R14 ;  /* 0x0000000e27277221 */ /* 0x000fe40000010000 */
[----:B------:R-:W-:-:S02]  /*1650*/  FADD.FTZ R38, R38, R15 ;  /* 0x0000000f26267221 */ /* 0x000fc40000010000 */
[----:B------:R-:W2:Y:S01]  /*1660*/  LDS.128 R12, [R55+0xdc0] ;  /* 0x000dc000370c7984 */ /* 0x000ea20000000c00 */
[----:B------:R-:W-:Y:S02]  /*1670*/  FADD.FTZ R37, R37, R28 ;  /* 0x0000001c25257221 */ /* 0x000fe40000010000 */
[----:B------:R-:W-:Y:S02]  /*1680*/  FADD.FTZ R36, R36, R29 ;  /* 0x0000001d24247221 */ /* 0x000fe40000010000 */
[----:B------:R-:W-:Y:S02]  /*1690*/  FADD.FTZ R39, R39, R30 ;  /* 0x0000001e27277221 */ /* 0x000fe40000010000 */
[----:B------:R-:W-:Y:S02]  /*16a0*/  FADD.FTZ R38, R38, R31 ;  /* 0x0000001f26267221 */ /* 0x000fe40000010000 */
[----:B0-----:R-:W-:Y:S02]  /*16b0*/  FADD.FTZ R37, R37, R20 ;  /* 0x0000001425257221 */ /* 0x001fe40000010000 */
[----:B------:R-:W-:-:S02]  /*16c0*/  FADD.FTZ R28, R36, R21 ;  /* 0x00000015241c7221 */ /* 0x000fc40000010000 */
[----:B------:R-:W-:Y:S02]  /*16d0*/  FADD.FTZ R39, R39, R22 ;  /* 0x0000001627277221 */ /* 0x000fe40000010000 */
[----:B------:R-:W-:Y:S02]  /*16e0*/  FADD.FTZ R36, R38, R23 ;  /* 0x0000001726247221 */ /* 0x000fe40000010000 */
[----:B------:R-:W0:Y:S01]  /*16f0*/  LDS.128 R20, [R55+0xfa0] ;  /* 0x000fa00037147984 */ /* 0x000e220000000c00 */
[----:B-1----:R-:W-:Y:S02]  /*1700*/  FADD.FTZ R37, R37, R16 ;  /* 0x0000001025257221 */ /* 0x002fe40000010000 */
[----:B------:R-:W-:Y:S02]  /*1710*/  FADD.FTZ R16, R28, R17 ;  /* 0x000000111c107221 */ /* 0x000fe40000010000 */
[----:B------:R-:W1:Y:S01]  /*1720*/  LDS.128 R28, [R55+0x1090] ;  /* 0x00109000371c7984 */ /* 0x000e620000000c00 */
[----:B------:R-:W-:-:S02]  /*1730*/  FADD.FTZ R38, R36, R19 ;  /* 0x0000001324267221 */ /* 0x000fc40000010000 */
[----:B------:R-:W-:Y:S02]  /*1740*/  FADD.FTZ R39, R39, R18 ;  /* 0x0000001227277221 */ /* 0x000fe40000010000 */
[----:B----4-:R-:W-:Y:S02]  /*1750*/  FADD.FTZ R36, R16, R33 ;  /* 0x0000002110247221 */ /* 0x010fe40000010000 */
[----:B------:R-:W3:Y:S01]  /*1760*/  LDS.128 R16, [R55+0x1180] ;  /* 0x0011800037107984 */ /* 0x000ee20000000c00 */
[----:B------:R-:W-:Y:S02]  /*1770*/  FADD.FTZ R37, R37, R32 ;  /* 0x0000002025257221 */ /* 0x000fe40000010000 */
[----:B------:R-:W-:Y:S02]  /*1780*/  FADD.FTZ R39, R39, R34 ;  /* 0x0000002227277221 */ /* 0x000fe40000010000 */
[----:B------:R-:W-:Y:S02]  /*1790*/  FADD.FTZ R38, R38, R35 ;  /* 0x0000002326267221 */ /* 0x000fe40000010000 */
[----:B------:R-:W4:Y:S01]  /*17a0*/  LDS.128 R32, [R55+0x1270] ;  /* 0x0012700037207984 */ /* 0x000f220000000c00 */
[----:B--2---:R-:W-:-:S02]  /*17b0*/  FADD.FTZ R37, R37, R12 ;  /* 0x0000000c25257221 */ /* 0x004fc40000010000 */
[----:B------:R-:W-:Y:S02]  /*17c0*/  FADD.FTZ R36, R36, R13 ;  /* 0x0000000d24247221 */ /* 0x000fe40000010000 */
[----:B------:R-:W-:Y:S02]  /*17d0*/  FADD.FTZ R39, R39, R14 ;  /* 0x0000000e27277221 */ /* 0x000fe40000010000 */
[----:B------:R-:W-:Y:S02]  /*17e0*/  FADD.FTZ R38, R38, R15 ;  /* 0x0000000f26267221 */ /* 0x000fe40000010000 */
[----:B------:R-:W-:Y:S01]  /*17f0*/  FADD.FTZ R37, R37, R24 ;  /* 0x0000001825257221 */ /* 0x000fe20000010000 */
[----:B------:R-:W2:Y:S01]  /*1800*/  LDS.128 R12, [R55+0x1360] ;  /* 0x00136000370c7984 */ /* 0x000ea20000000c00 */
[----:B------:R-:W-:Y:S02]  /*1810*/  FADD.FTZ R36, R36, R25 ;  /* 0x0000001924247221 */ /* 0x000fe40000010000 */
[----:B------:R-:W-:-:S02]  /*1820*/  FADD.FTZ R39, R39, R26 ;  /* 0x0000001a27277221 */ /* 0x000fc40000010000 */
[----:B------:R-:W-:Y:S02]  /*1830*/  FADD.FTZ R38, R38, R27 ;  /* 0x0000001b26267221 */ /* 0x000fe40000010000 */
[----:B------:R-:W-:Y:S01]  /*1840*/  LDS.128 R24, [R55+0x1540] ;  /* 0x0015400037187984 */ /* 0x000fe20000000c00 */
[----:B0-----:R-:W-:Y:S02]  /*1850*/  FADD.FTZ R37, R37, R20 ;  /* 0x0000001425257221 */ /* 0x001fe40000010000 */
[----:B------:R-:W-:Y:S02]  /*1860*/  FADD.FTZ R36, R36, R21 ;  /* 0x0000001524247221 */ /* 0x000fe40000010000 */
[----:B------:R-:W-:Y:S02]  /*1870*/  FADD.FTZ R39, R39, R22 ;  /* 0x0000001627277221 */ /* 0x000fe40000010000 */
[----:B------:R-:W-:Y:S02]  /*1880*/  FADD.FTZ R38, R38, R23 ;  /* 0x0000001726267221 */ /* 0x000fe40000010000 */
[----:B------:R-:W0:Y:S01]  /*1890*/  LDS.128 R20, [R55+0x1450] ;  /* 0x0014500037147984 */ /* 0x000e220000000c00 */
[----:B-1----:R-:W-:-:S02]  /*18a0*/  FADD.FTZ R37, R37, R28 ;  /* 0x0000001c25257221 */ /* 0x002fc40000010000 */
[----:B------:R-:W-:Y:S02]  /*18b0*/  FADD.FTZ R28, R36, R29 ;  /* 0x0000001d241c7221 */ /* 0x000fe40000010000 */
[----:B---3--:R-:W-:Y:S02]  /*18c0*/  FADD.FTZ R37, R37, R16 ;  /* 0x0000001025257221 */ /* 0x008fe40000010000 */
[----:B------:R-:W-:Y:S02]  /*18d0*/  FADD.FTZ R36, R38, R31 ;  /* 0x0000001f26247221 */ /* 0x000fe40000010000 */
[----:B------:R-:W-:Y:S02]  /*18e0*/  FADD.FTZ R16, R28, R17 ;  /* 0x000000111c107221 */ /* 0x000fe40000010000 */
        /* <DEDUP_REMOVED lines=14> */
[----:B------:R-:W2:Y:S01]  /*19d0*/  LDS.128 R12, [R55+0x1900] ;  /* 0x00190000370c7984 */ /* 0x000ea20000000c00 */
[----:B0-----:R-:W-:Y:S02]  /*19e0*/  FADD.FTZ R37, R37, R20 ;  /* 0x0000001425257221 */ /* 0x001fe40000010000 */
[----:B------:R-:W-:Y:S02]  /*19f0*/  FADD.FTZ R36, R36, R21 ;  /* 0x0000001524247221 */ /* 0x000fe40000010000 */
[----:B------:R-:W-:-:S02]  /*1a00*/  FADD.FTZ R39, R39, R22 ;  /* 0x0000001627277221 */ /* 0x000fc40000010000 */
[----:B------:R-:W-:Y:S02]  /*1a10*/  FADD.FTZ R38, R38, R23 ;  /* 0x0000001726267221 */ /* 0x000fe40000010000 */
[----:B------:R-:W-:Y:S01]  /*1a20*/  FADD.FTZ R37, R37, R24 ;  /* 0x0000001825257221 */ /* 0x000fe20000010000 */
[----:B------:R-:W0:Y:S01]  /*1a30*/  LDS.128 R20, [R55+0x19f0] ;  /* 0x0019f00037147984 */ /* 0x000e220000000c00 */
[----:B------:R-:W-:Y:S02]  /*1a40*/  FADD.FTZ R36, R36, R25 ;  /* 0x0000001924247221 */ /* 0x000fe40000010000 */
[----:B------:R-:W-:Y:S02]  /*1a50*/  FADD.FTZ R39, R39, R26 ;  /* 0x0000001a27277221 */ /* 0x000fe40000010000 */
[----:B------:R-:W-:Y:S02]  /*1a60*/  FADD.FTZ R38, R38, R27 ;  /* 0x0000001b26267221 */ /* 0x000fe40000010000 */
[----:B-1----:R-:W-:Y:S01]  /*1a70*/  FADD.FTZ R37, R37, R28 ;  /* 0x0000001c25257221 */ /* 0x002fe20000010000 */
[----:B------:R-:W1:Y:S01]  /*1a80*/  LDS.128 R24, [R55+0x1ae0] ;  /* 0x001ae00037187984 */ /* 0x000e620000000c00 */
[----:B------:R-:W-:-:S02]  /*1a90*/  FADD.FTZ R36, R36, R29 ;  /* 0x0000001d24247221 */ /* 0x000fc40000010000 */
[----:B------:R-:W-:Y:S02]  /*1aa0*/  FADD.FTZ R39, R39, R30 ;  /* 0x0000001e27277221 */ /* 0x000fe40000010000 */
[----:B------:R-:W-:Y:S02]  /*1ab0*/  FADD.FTZ R38, R38, R31 ;  /* 0x0000001f26267221 */ /* 0x000fe40000010000 */
[----:B---3--:R-:W-:Y:S01]  /*1ac0*/  FADD.FTZ R37, R37, R16 ;  /* 0x0000001025257221 */ /* 0x008fe20000010000 */
[----:B------:R-:W-:Y:S01]  /*1ad0*/  LDS.128 R28, [R55+0x1cc0] ;  /* 0x001cc000371c7984 */ /* 0x000fe20000000c00 */
[----:B------:R-:W-:Y:S02]  /*1ae0*/  FADD.FTZ R36, R36, R17 ;  /* 0x0000001124247221 */ /* 0x000fe40000010000 */
[----:B------:R-:W-:Y:S02]  /*1af0*/  FADD.FTZ R39, R39, R18 ;  /* 0x0000001227277221 */ /* 0x000fe40000010000 */
[----:B------:R-:W-:-:S02]  /*1b00*/  FADD.FTZ R60, R38, R19 ;  /* 0x00000013263c7221 */ /* 0x000fc40000010000 */
[----:B------:R-:W3:Y:S01]  /*1b10*/  LDS.128 R16, [R55+0x1bd0] ;  /* 0x001bd00037107984 */ /* 0x000ee20000000c00 */
[----:B----4-:R-:W-:Y:S02]  /*1b20*/  FADD.FTZ R61, R37, R32 ;  /* 0x00000020253d7221 */ /* 0x010fe40000010000 */
[----:B------:R-:W-:Y:S02]  /*1b30*/  FADD.FTZ R32, R36, R33 ;  /* 0x0000002124207221 */ /* 0x000fe40000010000 */
[----:B------:R-:W-:Y:S02]  /*1b40*/  FADD.FTZ R33, R39, R34 ;  /* 0x0000002227217221 */ /* 0x000fe40000010000 */
[----:B------:R-:W4:Y:S01]  /*1b50*/  LDS.128 R36, [R55+0x1db0] ;  /* 0x001db00037247984 */ /* 0x000f220000000c00 */
[----:B------:R-:W-:Y:S02]  /*1b60*/  FADD.FTZ R60, R60, R35 ;  /* 0x000000233c3c7221 */ /* 0x000fe40000010000 */
[----:B--2---:R-:W-:-:S02]  /*1b70*/  FADD.FTZ R61, R61, R12 ;  /* 0x0000000c3d3d7221 */ /* 0x004fc40000010000 */
        /* <DEDUP_REMOVED lines=9> */
[----:B------:R-:W-:Y:S02]  /*1c10*/  FADD.FTZ R33, R33, R26 ;  /* 0x0000001a21217221 */ /* 0x000fe40000010000 */
[----:B------:R-:W-:Y:S02]  /*1c20*/  FADD.FTZ R60, R60, R27 ;  /* 0x0000001b3c3c7221 */ /* 0x000fe40000010000 */
[----:B---3--:R-:W-:-:S02]  /*1c30*/  FADD.FTZ R61, R61, R16 ;  /* 0x000000103d3d7221 */ /* 0x008fc40000010000 */
[----:B------:R-:W-:Y:S02]  /*1c40*/  FADD.FTZ R32, R32, R17 ;  /* 0x0000001120207221 */ /* 0x000fe40000010000 */
[----:B------:R-:W-:Y:S02]  /*1c50*/  FADD.FTZ R33, R33, R18 ;  /* 0x0000001221217221 */ /* 0x000fe40000010000 */
[----:B------:R-:W-:Y:S02]  /*1c60*/  FADD.FTZ R60, R60, R19 ;  /* 0x000000133c3c7221 */ /* 0x000fe40000010000 */
[----:B------:R-:W-:Y:S02]  /*1c70*/  FADD.FTZ R61, R61, R28 ;  /* 0x0000001c3d3d7221 */ /* 0x000fe40000010000 */
[----:B------:R-:W-:Y:S02]  /*1c80*/  FADD.FTZ R12, R32, R29 ;  /* 0x0000001d200c7221 */ /* 0x000fe40000010000 */
[----:B------:R-:W-:-:S02]  /*1c90*/  FADD.FTZ R13, R33, R30 ;  /* 0x0000001e210d7221 */ /* 0x000fc40000010000 */
[----:B------:R-:W-:Y:S02]  /*1ca0*/  FADD.FTZ R60, R60, R31 ;  /* 0x0000001f3c3c7221 */ /* 0x000fe40000010000 */
[----:B----4-:R-:W-:Y:S02]  /*1cb0*/  FADD.FTZ R32, R61, R36 ;  /* 0x000000243d207221 */ /* 0x010fe40000010000 */
[----:B------:R-:W-:Y:S02]  /*1cc0*/  FADD.FTZ R33, R12, R37 ;  /* 0x000000250c217221 */ /* 0x000fe40000010000 */
[----:B------:R-:W-:Y:S02]  /*1cd0*/  FADD.FTZ R34, R13, R38 ;  /* 0x000000260d227221 */ /* 0x000fe40000010000 */
[----:B------:R-:W-:Y:S02]  /*1ce0*/  FADD.FTZ R35, R60, R39 ;  /* 0x000000273c237221 */ /* 0x000fe40000010000 */
.L_x_9:
[----:B------:R-:W-:Y:S05]  /*1cf0*/  BSYNC B0 ;  /* 0x0000000000007941 */ /* 0x000fea0003800000 */
.L_x_8:
[----:B------:R-:W-:Y:S01]  /*1d00*/  BSSY B0, `(.L_x_10) ;  /* 0x0000012000007945 */ /* 0x000fe20003800000 */
[----:B------:R-:W-:Y:S05]  /*1d10*/  @P5 BRA `(.L_x_11) ;  /* 0x0000010000005947 */ /* 0x000fea0003800000 */
[----:B------:R-:W-:Y:S01]  /*1d20*/  IMAD R13, R3, 0xf, R52 ;  /* 0x0000000f030d7824 */ /* 0x000fe200078e0234 */
[----:B------:R-:W-:-:S02]  /*1d30*/  MOV R15, UR11 ;  /* 0x0000000b000f7c02 */ /* 0x000fc40008000f00 */
[----:B------:R-:W-:Y:S01]  /*1d40*/  MOV R3, c[0x0][0x1d8] ;  /* 0x0000760000037a02 */ /* 0x000fe20000000f00 */
[----:B------:R-:W-:Y:S01]  /*1d50*/  IMAD.WIDE R12, R13, R54, c[0x0][0x1b8] ;  /* 0x00006e000d0c7625 */ /* 0x000fe200078e0236 */
[----:B------:R-:W-:Y:S02]  /*1d60*/  MOV R19, UR10 ;  /* 0x0000000a00137c02 */ /* 0x000fe40008000f00 */
[----:B------:R-:W-:Y:S02]  /*1d70*/  MOV R17, c[0x0][0x1dc] ;  /* 0x0000770000117a02 */ /* 0x000fe40000000f00 */
[-C--:B------:R-:W-:Y:S01]  /*1d80*/  LEA R14, P4, R15, R12.reuse, 0x2 ;  /* 0x0000000c0f0e7211 */ /* 0x080fe200078810ff */
[----:B------:R1:W-:Y:S01]  /*1d90*/  RED.E.ADD.F32.FTZ.RN.STRONG.GPU [R12.64], R32 ;  /* 0x000000200c00798e */ /* 0x0003e2000c10e78c */
[-C--:B------:R-:W-:Y:S02]  /*1da0*/  LEA R16, P5, R3, R12.reuse, 0x2 ;  /* 0x0000000c03107211 */ /* 0x080fe400078a10ff */
[----:B------:R-:W-:-:S02]  /*1db0*/  LEA R18, P6, R19, R12, 0x2 ;  /* 0x0000000c13127211 */ /* 0x000fc400078c10ff */
[----:B------:R-:W-:Y:S02]  /*1dc0*/  IADD3.X R15, R13, UR9, RZ, P4, !PT ;  /* 0x000000090d0f7c10 */ /* 0x000fe4000a7fe4ff */
[----:B------:R-:W-:Y:S02]  /*1dd0*/  LEA.HI.X R17, R3, R13, R17, 0x2, P5 ;  /* 0x0000000d03117211 */ /* 0x000fe400028f1411 */
[----:B------:R-:W-:Y:S01]  /*1de0*/  IADD3.X R19, R13, UR8, RZ, P6, !PT ;  /* 0x000000080d137c10 */ /* 0x000fe2000b7fe4ff */
[----:B------:R1:W-:Y:S04]  /*1df0*/  RED.E.ADD.F32.FTZ.RN.STRONG.GPU [R14.64], R33 ;  /* 0x000000210e00798e */ /* 0x0003e8000c10e78c */
[----:B------:R1:W-:Y:S04]  /*1e00*/  RED.E.ADD.F32.FTZ.RN.STRONG.GPU [R16.64], R34 ;  /* 0x000000221000798e */ /* 0x0003e8000c10e78c */
[----:B------:R1:W-:Y:S02]  /*1e10*/  RED.E.ADD.F32.FTZ.RN.STRONG.GPU [R18.64], R35 ;  /* 0x000000231200798e */ /* 0x0003e4000c10e78c */
.L_x_11:
[----:B------:R-:W-:Y:S05]  /*1e20*/  BSYNC B0 ;  /* 0x0000000000007941 */ /* 0x000fea0003800000 */
.L_x_10:
[----:B------:R-:W-:Y:S05]  /*1e30*/  @!P0 BRA `(.L_x_12) ;  /* 0x0000121000008947 */ /* 0x000fea0003800000 */
[----:B------:R-:W-:-:S05]  /*1e40*/  LOP3.LUT R3, R48, 0x1, RZ, 0xc0, !PT ;  /* 0x0000000130037812 */ /* 0x000fca00078ec0ff */
[----:B-1----:R-:W-:-:S04]  /*1e50*/  IMAD R12, R3, c[0x0][0x10], RZ ;  /* 0x00000400030c7a24 */ /* 0x002fc800078e02ff */
[C---:B------:R-:W-:Y:S01]  /*1e60*/  IMAD R3, R12.reuse, c[0x0][0xc], RZ ;  /* 0x000003000c037a24 */ /* 0x040fe200078e02ff */
[----:B------:R-:W-:-:S04]  /*1e70*/  IADD3 R13, R12, R41, RZ ;  /* 0x000000290c0d7210 */ /* 0x000fc80007ffe0ff */
[----:B------:R-:W-:Y:S01]  /*1e80*/  SHF.L.U32 R3, R3, 0x1, RZ ;  /* 0x0000000103037819 */ /* 0x000fe200000006ff */
[----:B------:R-:W-:-:S04]  /*1e90*/  IMAD.WIDE.U32 R12, R13, R54, c[0x0][0x1a8] ;  /* 0x00006a000d0c7625 */ /* 0x000fc800078e0036 */
[----:B------:R-:W-:Y:S01]  /*1ea0*/  IMAD.WIDE R54, R3, R54, c[0x0][0x1b0] ;  /* 0x00006c0003367625 */ /* 0x000fe200078e0236 */
[----:B------:R-:W-:Y:S05]  /*1eb0*/  @P3 BRA `(.L_x_13) ;  /* 0x0000017000003947 */ /* 0x000fea0003800000 */
[C---:B------:R-:W-:Y:S01]  /*1ec0*/  LEA R14, P0, R50.reuse, R54, 0x3 ;  /* 0x00000036320e7211 */ /* 0x040fe200078018ff */
[----:B------:R-:W1:Y:S03]  /*1ed0*/  S2R R40, SR_LANEID ;  /* 0x0000000000287919 */ /* 0x000e660000000000 */
[----:B------:R-:W-:-:S05]  /*1ee0*/  LEA.HI.X R15, R50, R55, RZ, 0x3, P0 ;  /* 0x00000037320f7211 */ /* 0x000fca00000f1cff */
[----:B------:R2:W-:Y:S01]  /*1ef0*/  STG.E.64 [R14.64], R10 ;  /* 0x0000000a0e007986 */ /* 0x0005e2000c101b0c */
[----:B------:R-:W-:Y:S06]  /*1f00*/  MEMBAR.ALL.GPU ;  /* 0x0000000000007992 */ /* 0x000fec000000a000 */
[----:B------:R-:W-:Y:S01]  /*1f10*/  HFMA2.MMA R3, -RZ, RZ, 0, 5.9604644775390625e-08 ;  /* 0x00000001ff037435 */ /* 0x000fe200000001ff */
[----:B------:R-:W-:Y:S01]  /*1f20*/  VOTEU.ANY UR4, UPT, PT ;  /* 0x0000000000047886 */ /* 0x000fe200038e0100 */
[----:B------:R-:W-:Y:S01]  /*1f30*/  LOP3.LUT P0, RZ, R48, 0x2, RZ, 0xc0, !PT ;  /* 0x0000000230ff7812 */ /* 0x000fe2000780c0ff */
[----:B------:R-:W-:Y:S01]  /*1f40*/  UFLO.U32 UR15, UR4 ;  /* 0x00000004000f72bd */ /* 0x000fe200080e0000 */
[----:B------:R-:W-:-:S00]  /*1f50*/  ERRBAR ;  /* 0x00000000000079ab */ /* 0x000fc00000000000 */
[----:B------:R-:W-:Y:S01]  /*1f60*/  UPOPC UR4, UR4 ;  /* 0x00000004000472bf */ /* 0x000fe20008000000 */
[----:B--2---:R-:W-:-:S03]  /*1f70*/  SEL R14, RZ, c[0x0][0xc], P0 ;  /* 0x00000300ff0e7a07 */ /* 0x004fc60000000000 */
[----:B-1----:R-:W-:Y:S02]  /*1f80*/  ISETP.EQ.U32.AND P4, PT, R40, UR15, PT ;  /* 0x0000000f28007c0c */ /* 0x002fe4000bf82070 */
[----:B------:R-:W-:Y:S02]  /*1f90*/  SEL R3, R3, 0xffffffff, !P0 ;  /* 0xffffffff03037807 */ /* 0x000fe40004000000 */
[----:B------:R-:W-:-:S03]  /*1fa0*/  ISETP.NE.AND P0, PT, R14, -0x1, PT ;  /* 0xffffffff0e00780c */ /* 0x000fc60003f05270 */
[----:B------:R-:W-:-:S06]  /*1fb0*/  IMAD R3, R3, UR4, RZ ;  /* 0x0000000403037c24 */ /* 0x000fcc000f8e02ff */
[----:B------:R1:W-:Y:S04]  /*1fc0*/  @P4 RED.E.ADD.S32.STRONG.GPU [R12.64], R3 ;  /* 0x000000030c00498e */ /* 0x0003e8000c10e38c */
[----:B------:R-:W-:Y:S05]  /*1fd0*/  @!P0 BRA `(.L_x_13) ;  /* 0x0000005000008947 */ /* 0x000fea0003800000 */
.L_x_14:
[----:B-1----:R-:W2:Y:S01]  /*1fe0*/  LDG.E.STRONG.GPU R3, [R12.64] ;  /* 0x0000000c0c037981 */ /* 0x002ea2000c1ef900 */
[----:B------:R-:W-:Y:S01]  /*1ff0*/  YIELD ;  /* 0x0000000000007946 */ /* 0x000fe20003800000 */
[----:B--2---:R-:W-:Y:S01]  /*2000*/  ISETP.NE.AND P0, PT, R3, R14, PT ;  /* 0x0000000e0300720c */ /* 0x004fe20003f05270 */
[----:B------:R-:W-:-:S12]  /*2010*/  CCTL.IVALL ;  /* 0x00000000ff00798f */ /* 0x000fd80002000000 */
[----:B------:R-:W-:Y:S05]  /*2020*/  @P0 BRA `(.L_x_14) ;  /* 0xffffffb000000947 */ /* 0x000fea000383ffff */
.L_x_13:
[----:B------:R-:W-:Y:S01]  /*2030*/  ISETP.NE.AND P0, PT, RZ, c[0x0][0xc], PT ;  /* 0x00000300ff007a0c */ /* 0x000fe20003f05270 */
[----:B------:R-:W-:Y:S01]  /*2040*/  WARPSYNC 0xffffffff ;  /* 0xffffffff00007948 */ /* 0x000fe20003800000 */
[----:B------:R-:W-:Y:S11]  /*2050*/  BAR.SYNC.DEFER_BLOCKING 0x0 ;  /* 0x0000000000007b1d */ /* 0x000ff60000010000 */
[----:B------:R-:W-:Y:S05]  /*2060*/  @!P0 BRA `(.L_x_12) ;  /* 0x00000fe000008947 */ /* 0x000fea0003800000 */
[----:B------:R-:W-:Y:S02]  /*2070*/  IADD3 R4, R4, -0x1, RZ ;  /* 0xffffffff04047810 */ /* 0x000fe40007ffe0ff */
[----:B-1----:R-:W-:-:S02]  /*2080*/  MOV R3, RZ ;  /* 0x000000ff00037202 */ /* 0x002fc40000000f00 */
[----:B------:R-:W-:-:S13]  /*2090*/  ISETP.GE.U32.AND P0, PT, R4, 0x3, PT ;  /* 0x000000030400780c */ /* 0x000fda0003f06070 */
[----:B------:R-:W-:Y:S05]  /*20a0*/  @!P0 BRA `(.L_x_15) ;  /* 0x00000dc000008947 */ /* 0x000fea0003800000 */
[----:B------:R-:W-:Y:S01]  /*20b0*/  ISETP.LT.AND P0, PT, RZ, UR5, PT ;  /* 0x00000005ff007c0c */ /* 0x000fe2000bf01270 */
[----:B------:R-:W-:Y:S01]  /*20c0*/  UMOV UR4, UR5 ;  /* 0x0000000500047c82 */ /* 0x000fe20008000000 */
[----:B------:R-:W-:-:S11]  /*20d0*/  HFMA2.MMA R3, -RZ, RZ, 0, 0 ;  /* 0x00000000ff037435 */ /* 0x000fd600000001ff */
[----:B------:R-:W-:Y:S05]  /*20e0*/  @!P0 BRA `(.L_x_16) ;  /* 0x00000b9000008947 */ /* 0x000fea0003800000 */
[----:B------:R-:W-:Y:S01]  /*20f0*/  UISETP.GT.AND UP0, UPT, UR4, 0xc, UPT ;  /* 0x0000000c0400788c */ /* 0x000fe2000bf04270 */
[----:B------:R-:W-:-:S05]  /*2100*/  PLOP3.LUT P0, PT, PT, PT, PT, 0x80, 0x0 ;  /* 0x000000000000781c */ /* 0x000fca0003f0f070 */
[----:B------:R-:W-:-:S13]  /*2110*/  PLOP3.LUT P4, PT, PT, PT, UP0, 0x80, 0x0 ;  /* 0x000000000000781c */ /* 0x000fda0003f8f008 */
[----:B------:R-:W-:Y:S05]  /*2120*/  @!P4 BRA `(.L_x_17) ;  /* 0x000007500000c947 */ /* 0x000fea0003800000 */
[----:B------:R-:W-:Y:S02]  /*2130*/  PLOP3.LUT P0, PT, PT, PT, PT, 0x8, 0x0 ;  /* 0x000000000000781c */ /* 0x000fe40003f0e170 */
.L_x_18:
[----:B------:R-:W-:-:S13]  /*2140*/  ISETP.EQ.OR P6, PT, R3, R42, P3 ;  /* 0x0000002a0300720c */ /* 0x000fda0001fc2670 */
[----:B------:R-:W-:-:S04]  /*2150*/  @!P6 IMAD R13, R3, c[0x0][0x10], R41 ;  /* 0x00000400030dea24 */ /* 0x000fc800078e0229 */
[----:B------:R-:W-:-:S06]  /*2160*/  @!P6 IMAD.WIDE.U32 R12, R13, 0x8, R54 ;  /* 0x000000080d0ce825 */ /* 0x000fcc00078e0036 */
[----:B------:R-:W2:Y:S01]  /*2170*/  @!P6 LDG.E.64 R12, [R12.64] ;  /* 0x0000000c0c0ce981 */ /* 0x000ea2000c1e1b00 */
[C---:B------:R-:W-:Y:S02]  /*2180*/  IADD3 R15, R3.reuse, 0x1, RZ ;  /* 0x00000001030f7810 */ /* 0x040fe40007ffe0ff */
[----:B------:R-:W-:Y:S02]  /*2190*/  IADD3 R17, R3, 0x2, RZ ;  /* 0x0000000203117810 */ /* 0x000fe40007ffe0ff */
[-C--:B------:R-:W-:Y:S02]  /*21a0*/  ISETP.EQ.OR P4, PT, R15, R42.reuse, P3 ;  /* 0x0000002a0f00720c */ /* 0x080fe40001f82670 */
[----:B------:R-:W-:Y:S02]  /*21b0*/  ISETP.EQ.OR P5, PT, R17, R42, P3 ;  /* 0x0000002a1100720c */ /* 0x000fe40001fa2670 */
[----:B------:R-:W-:-:S09]  /*21c0*/  IADD3 R4, R3, 0x3, RZ ;  /* 0x0000000303047810 */ /* 0x000fd20007ffe0ff */
[--C-:B------:R-:W-:Y:S02]  /*21d0*/  @!P4 IMAD R15, R15, c[0x0][0x10], R41.reuse ;  /* 0x000004000f0fca24 */ /* 0x100fe400078e0229 */
[----:B------:R-:W-:Y:S02]  /*21e0*/  @!P5 IMAD R17, R17, c[0x0][0x10], R41 ;  /* 0x000004001111da24 */ /* 0x000fe400078e0229 */
[----:B0-2---:R-:W-:Y:S02]  /*21f0*/  @!P6 FADD.FTZ R10, R10, R12 ;  /* 0x0000000c0a0ae221 */ /* 0x005fe40000010000 */
[----:B------:R-:W-:Y:S01]  /*2200*/  @!P6 FADD.FTZ R11, R11, R13 ;  /* 0x0000000d0b0be221 */ /* 0x000fe20000010000 */
[----:B------:R-:W-:Y:S01]  /*2210*/  ISETP.EQ.OR P6, PT, R4, R42, P3 ;  /* 0x0000002a0400720c */ /* 0x000fe20001fc2670 */
[----:B------:R-:W-:-:S04]  /*2220*/  @!P4 IMAD.WIDE.U32 R12, R15, 0x8, R54 ;  /* 0x000000080f0cc825 */ /* 0x000fc800078e0036 */
[----:B------:R-:W-:Y:S02]  /*2230*/  @!P5 IMAD.WIDE.U32 R14, R17, 0x8, R54 ;  /* 0x00000008110ed825 */ /* 0x000fe400078e0036 */
[----:B------:R-:W2:Y:S04]  /*2240*/  @!P4 LDG.E.64 R12, [R12.64] ;  /* 0x0000000c0c0cc981 */ /* 0x000ea8000c1e1b00 */
[----:B------:R-:W3:Y:S02]  /*2250*/  @!P5 LDG.E.64 R14, [R14.64] ;  /* 0x0000000c0e0ed981 */ /* 0x000ee4000c1e1b00 */
[----:B------:R-:W-:-:S04]  /*2260*/  @!P6 IMAD R17, R4, c[0x0][0x10], R41 ;  /* 0x000004000411ea24 */ /* 0x000fc800078e0229 */
[----:B------:R-:W-:-:S06]  /*2270*/  @!P6 IMAD.WIDE.U32 R16, R17, 0x8, R54 ;  /* 0x000000081110e825 */ /* 0x000fcc00078e0036 */
[----:B------:R-:W4:Y:S01]  /*2280*/  @!P6 LDG.E.64 R16, [R16.64] ;  /* 0x0000000c1010e981 */ /* 0x000f22000c1e1b00 */
[C---:B------:R-:W-:Y:S02]  /*2290*/  IADD3 R4, R3.reuse, 0x4, RZ ;  /* 0x0000000403047810 */ /* 0x040fe40007ffe0ff */
[C---:B------:R-:W-:Y:S02]  /*22a0*/  IADD3 R18, R3.reuse, 0x5, RZ ;  /* 0x0000000503127810 */ /* 0x040fe40007ffe0ff */
[----:B------:R-:W-:Y:S01]  /*22b0*/  IADD3 R19, R3, 0x6, RZ ;  /* 0x0000000603137810 */ /* 0x000fe20007ffe0ff */
[----:B--2---:R-:W-:Y:S02]  /*22c0*/  @!P4 FADD.FTZ R10, R10, R12 ;  /* 0x0000000c0a0ac221 */ /* 0x004fe40000010000 */
[----:B------:R-:W-:Y:S01]  /*22d0*/  @!P4 FADD.FTZ R11, R11, R13 ;  /* 0x0000000d0b0bc221 */ /* 0x000fe20000010000 */
[----:B------:R-:W-:Y:S01]  /*22e0*/  ISETP.EQ.OR P4, PT, R4, R42, P3 ;  /* 0x0000002a0400720c */ /* 0x000fe20001f82670 */
[----:B---3--:R-:W-:-:S02]  /*22f0*/  @!P5 FADD.FTZ R10, R10, R14 ;  /* 0x0000000e0a0ad221 */ /* 0x008fc40000010000 */
[----:B------:R-:W-:Y:S01]  /*2300*/  @!P5 FADD.FTZ R11, R11, R15 ;  /* 0x0000000f0b0bd221 */ /* 0x000fe20000010000 */
[----:B------:R-:W-:-:S09]  /*2310*/  ISETP.EQ.OR P5, PT, R18, R42, P3 ;  /* 0x0000002a1200720c */ /* 0x000fd20001fa2670 */
[----:B------:R-:W-:Y:S02]  /*2320*/  @!P4 IMAD R13, R4, c[0x0][0x10], R41 ;  /* 0x00000400040dca24 */ /* 0x000fe400078e0229 */
[----:B----4-:R-:W-:Y:S02]  /*2330*/  @!P6 FADD.FTZ R10, R10, R16 ;  /* 0x000000100a0ae221 */ /* 0x010fe40000010000 */
[----:B------:R-:W-:Y:S01]  /*2340*/  @!P6 FADD.FTZ R11, R11, R17 ;  /* 0x000000110b0be221 */ /* 0x000fe20000010000 */
[----:B------:R-:W-:Y:S01]  /*2350*/  ISETP.EQ.OR P6, PT, R19, R42, P3 ;  /* 0x0000002a1300720c */ /* 0x000fe20001fc2670 */
[----:B------:R-:W-:-:S04]  /*2360*/  @!P4 IMAD.WIDE.U32 R12, R13, 0x8, R54 ;  /* 0x000000080d0cc825 */ /* 0x000fc800078e0036 */
[----:B------:R-:W-:Y:S02]  /*2370*/  @!P5 IMAD R15, R18, c[0x0][0x10], R41 ;  /* 0x00000400120fda24 */ /* 0x000fe400078e0229 */
[----:B------:R-:W2:Y:S02]  /*2380*/  @!P4 LDG.E.64 R12, [R12.64] ;  /* 0x0000000c0c0cc981 */ /* 0x000ea4000c1e1b00 */
[----:B------:R-:W-:-:S04]  /*2390*/  @!P5 IMAD.WIDE.U32 R14, R15, 0x8, R54 ;  /* 0x000000080f0ed825 */ /* 0x000fc800078e0036 */
[----:B------:R-:W-:Y:S02]  /*23a0*/  @!P6 IMAD R17, R19, c[0x0][0x10], R41 ;  /* 0x000004001311ea24 */ /* 0x000fe400078e0229 */
[----:B------:R-:W3:Y:S02]  /*23b0*/  @!P5 LDG.E.64 R14, [R14.64] ;  /* 0x0000000c0e0ed981 */ /* 0x000ee4000c1e1b00 */
        /* <DEDUP_REMOVED lines=65> */
[----:B------:R-:W-:-:S04]  /*27d0*/  UIADD3 UR4, UR4, -0x10, URZ ;  /* 0xfffffff004047890 */ /* 0x000fc8000fffe03f */
[----:B------:R-:W-:Y:S01]  /*27e0*/  UISETP.GT.AND UP0, UPT, UR4, 0xc, UPT ;  /* 0x0000000c0400788c */ /* 0x000fe2000bf04270 */
[----:B------:R-:W-:Y:S01]  /*27f0*/  IADD3 R3, R3, 0x10, RZ ;  /* 0x0000001003037810 */ /* 0x000fe20007ffe0ff */
[----:B--2---:R-:W-:Y:S02]  /*2800*/  @!P4 FADD.FTZ R10, R10, R12 ;  /* 0x0000000c0a0ac221 */ /* 0x004fe40000010000 */
[----:B------:R-:W-:Y:S02]  /*2810*/  @!P4 FADD.FTZ R11, R11, R13 ;  /* 0x0000000d0b0bc221 */ /* 0x000fe40000010000 */
[----:B------:R-:W-:Y:S01]  /*2820*/  PLOP3.LUT P4, PT, PT, PT, UP0, 0x80, 0x0 ;  /* 0x000000000000781c */ /* 0x000fe20003f8f008 */
[----:B---3--:R-:W-:Y:S02]  /*2830*/  @!P5 FADD.FTZ R10, R10, R14 ;  /* 0x0000000e0a0ad221 */ /* 0x008fe40000010000 */
[----:B------:R-:W-:Y:S02]  /*2840*/  @!P5 FADD.FTZ R11, R11, R15 ;  /* 0x0000000f0b0bd221 */ /* 0x000fe40000010000 */
[----:B----4-:R-:W-:-:S02]  /*2850*/  @!P6 FADD.FTZ R10, R10, R16 ;  /* 0x000000100a0ae221 */ /* 0x010fc40000010000 */
[----:B------:R-:W-:-:S06]  /*2860*/  @!P6 FADD.FTZ R11, R11, R17 ;  /* 0x000000110b0be221 */ /* 0x000fcc0000010000 */
[----:B------:R-:W-:Y:S05]  /*2870*/  @P4 BRA `(.L_x_18) ;  /* 0xfffff8c000004947 */ /* 0x000fea000383ffff */
.L_x_17:
[----:B------:R-:W-:-:S06]  /*2880*/  UISETP.GT.AND UP0, UPT, UR4, 0x4, UPT ;  /* 0x000000040400788c */ /* 0x000fcc000bf04270 */
[----:B------:R-:W-:-:S13]  /*2890*/  PLOP3.LUT P4, PT, PT, PT, UP0, 0x80, 0x0 ;  /* 0x000000000000781c */ /* 0x000fda0003f8f008 */
[----:B------:R-:W-:Y:S05]  /*28a0*/  @!P4 BRA `(.L_x_19) ;  /* 0x000003b00000c947 */ /* 0x000fea0003800000 */
[C---:B------:R-:W-:Y:S02]  /*28b0*/  IADD3 R15, R3.reuse, 0x1, RZ ;  /* 0x00000001030f7810 */ /* 0x040fe40007ffe0ff */
[-C--:B------:R-:W-:Y:S02]  /*28c0*/  ISETP.EQ.OR P0, PT, R3, R42.reuse, P3 ;  /* 0x0000002a0300720c */ /* 0x080fe40001f02670 */
[-C--:B------:R-:W-:Y:S02]  /*28d0*/  ISETP.EQ.OR P5, PT, R15, R42.reuse, P3 ;  /* 0x0000002a0f00720c */ /* 0x080fe40001fa2670 */
[C---:B------:R-:W-:Y:S02]  /*28e0*/  IADD3 R17, R3.reuse, 0x2, RZ ;  /* 0x0000000203117810 */ /* 0x040fe40007ffe0ff */
[----:B------:R-:W-:Y:S02]  /*28f0*/  IADD3 R19, R3, 0x3, RZ ;  /* 0x0000000303137810 */ /* 0x000fe40007ffe0ff */
[----:B------:R-:W-:-:S02]  /*2900*/  ISETP.EQ.OR P6, PT, R17, R42, P3 ;  /* 0x0000002a1100720c */ /* 0x000fc40001fc2670 */
[----:B------:R-:W-:-:S03]  /*2910*/  ISETP.EQ.OR P4, PT, R19, R42, P3 ;  /* 0x0000002a1300720c */ /* 0x000fc60001f82670 */
[--C-:B------:R-:W-:Y:S02]  /*2920*/  @!P0 IMAD R13, R3, c[0x0][0x10], R41.reuse ;  /* 0x00000400030d8a24 */ /* 0x100fe400078e0229 */
[----:B------:R-:W-:Y:S02]  /*2930*/  @!P5 IMAD R15, R15, c[0x0][0x10], R41 ;  /* 0x000004000f0fda24 */ /* 0x000fe400078e0229 */
[----:B------:R-:W-:-:S04]  /*2940*/  @!P0 IMAD.WIDE.U32 R12, R13, 0x8, R54 ;  /* 0x000000080d0c8825 */ /* 0x000fc800078e0036 */
[----:B------:R-:W-:Y:S02]  /*2950*/  @!P5 IMAD.WIDE.U32 R14, R15, 0x8, R54 ;  /* 0x000000080f0ed825 */ /* 0x000fe400078e0036 */
[----:B------:R-:W2:Y:S02]  /*2960*/  @!P0 LDG.E.64 R12, [R12.64] ;  /* 0x0000000c0c0c8981 */ /* 0x000ea4000c1e1b00 */
[--C-:B------:R-:W-:Y:S02]  /*2970*/  @!P6 IMAD R17, R17, c[0x0][0x10], R41.reuse ;  /* 0x000004001111ea24 */ /* 0x100fe400078e0229 */
[----:B------:R-:W-:Y:S01]  /*2980*/  @!P4 IMAD R19, R19, c[0x0][0x10], R41 ;  /* 0x000004001313ca24 */ /* 0x000fe200078e0229 */
[----:B------:R-:W3:Y:S01]  /*2990*/  @!P5 LDG.E.64 R14, [R14.64] ;  /* 0x0000000c0e0ed981 */ /* 0x000ee2000c1e1b00 */
[----:B------:R-:W-:-:S04]  /*29a0*/  @!P6 IMAD.WIDE.U32 R16, R17, 0x8, R54 ;  /* 0x000000081110e825 */ /* 0x000fc800078e0036 */
[----:B------:R-:W-:Y:S02]  /*29b0*/  @!P4 IMAD.WIDE.U32 R18, R19, 0x8, R54 ;  /* 0x000000081312c825 */ /* 0x000fe400078e0036 */
[----:B------:R-:W4:Y:S04]  /*29c0*/  @!P6 LDG.E.64 R16, [R16.64] ;  /* 0x0000000c1010e981 */ /* 0x000f28000c1e1b00 */
[----:B------:R-:W5:Y:S01]  /*29d0*/  @!P4 LDG.E.64 R18, [R18.64] ;  /* 0x0000000c1212c981 */ /* 0x000f62000c1e1b00 */
[----:B------:R-:W-:-:S04]  /*29e0*/  IADD3 R3, R3, 0x4, RZ ;  /* 0x0000000403037810 */ /* 0x000fc80007ffe0ff */
[C---:B------:R-:W-:Y:S02]  /*29f0*/  IADD3 R4, R3.reuse, 0x1, RZ ;  /* 0x0000000103047810 */ /* 0x040fe40007ffe0ff */
[----:B------:R-:W-:Y:S01]  /*2a00*/  IADD3 R20, R3, 0x3, RZ ;  /* 0x0000000303147810 */ /* 0x000fe20007ffe0ff */
[----:B0-2---:R-:W-:Y:S02]  /*2a10*/  @!P0 FADD.FTZ R10, R10, R12 ;  /* 0x0000000c0a0a8221 */ /* 0x005fe40000010000 */
[----:B------:R-:W-:Y:S01]  /*2a20*/  @!P0 FADD.FTZ R11, R11, R13 ;  /* 0x0000000d0b0b8221 */ /* 0x000fe20000010000 */
[CC--:B------:R-:W-:Y:S01]  /*2a30*/  ISETP.EQ.OR P0, PT, R3.reuse, R42.reuse, P3 ;  /* 0x0000002a0300720c */ /* 0x0c0fe20001f02670 */
[----:B---3--:R-:W-:Y:S01]  /*2a40*/  @!P5 FADD.FTZ R10, R10, R14 ;  /* 0x0000000e0a0ad221 */ /* 0x008fe20000010000 */
[----:B------:R-:W-:Y:S01]  /*2a50*/  IADD3 R14, R3, 0x2, RZ ;  /* 0x00000002030e7810 */ /* 0x000fe20007ffe0ff */
[----:B------:R-:W-:Y:S01]  /*2a60*/  @!P5 FADD.FTZ R11, R11, R15 ;  /* 0x0000000f0b0bd221 */ /* 0x000fe20000010000 */
[----:B------:R-:W-:Y:S01]  /*2a70*/  ISETP.EQ.OR P5, PT, R4, R42, P3 ;  /* 0x0000002a0400720c */ /* 0x000fe20001fa2670 */
[----:B----4-:R-:W-:-:S02]  /*2a80*/  @!P6 FADD.FTZ R10, R10, R16 ;  /* 0x000000100a0ae221 */ /* 0x010fc40000010000 */
[----:B------:R-:W-:Y:S01]  /*2a90*/  @!P6 FADD.FTZ R11, R11, R17 ;  /* 0x000000110b0be221 */ /* 0x000fe20000010000 */
[-C--:B------:R-:W-:Y:S01]  /*2aa0*/  ISETP.EQ.OR P6, PT, R14, R42.reuse, P3 ;  /* 0x0000002a0e00720c */ /* 0x080fe20001fc2670 */
[----:B-----5:R-:W-:Y:S02]  /*2ab0*/  @!P4 FADD.FTZ R10, R10, R18 ;  /* 0x000000120a0ac221 */ /* 0x020fe40000010000 */
[----:B------:R-:W-:Y:S01]  /*2ac0*/  @!P4 FADD.FTZ R11, R11, R19 ;  /* 0x000000130b0bc221 */ /* 0x000fe20000010000 */
[----:B------:R-:W-:Y:S01]  /*2ad0*/  ISETP.EQ.OR P4, PT, R20, R42, P3 ;  /* 0x0000002a1400720c */ /* 0x000fe20001f82670 */
[----:B------:R-:W-:-:S04]  /*2ae0*/  @!P0 IMAD R13, R3, c[0x0][0x10], R41 ;  /* 0x00000400030d8a24 */ /* 0x000fc800078e0229 */
[----:B------:R-:W-:Y:S02]  /*2af0*/  @!P5 IMAD R15, R4, c[0x0][0x10], R41 ;  /* 0x00000400040fda24 */ /* 0x000fe400078e0229 */
[----:B------:R-:W-:-:S04]  /*2b00*/  @!P0 IMAD.WIDE.U32 R12, R13, 0x8, R54 ;  /* 0x000000080d0c8825 */ /* 0x000fc800078e0036 */
[----:B------:R-:W-:Y:S02]  /*2b10*/  @!P6 IMAD R17, R14, c[0x0][0x10], R41 ;  /* 0x000004000e11ea24 */ /* 0x000fe400078e0229 */
[--C-:B------:R-:W-:Y:S01]  /*2b20*/  @!P5 IMAD.WIDE.U32 R14, R15, 0x8, R54.reuse ;  /* 0x000000080f0ed825 */ /* 0x100fe200078e0036 */
[----:B------:R-:W2:Y:S03]  /*2b30*/  @!P0 LDG.E.64 R12, [R12.64] ;  /* 0x0000000c0c0c8981 */ /* 0x000ea6000c1e1b00 */
[----:B------:R-:W-:Y:S02]  /*2b40*/  @!P6 IMAD.WIDE.U32 R16, R17, 0x8, R54 ;  /* 0x000000081110e825 */ /* 0x000fe400078e0036 */
[----:B------:R-:W3:Y:S02]  /*2b50*/  @!P5 LDG.E.64 R14, [R14.64] ;  /* 0x0000000c0e0ed981 */ /* 0x000ee4000c1e1b00 */
[----:B------:R-:W-:-:S02]  /*2b60*/  @!P4 IMAD R19, R20, c[0x0][0x10], R41 ;  /* 0x000004001413ca24 */ /* 0x000fc400078e0229 */
[----:B------:R-:W4:Y:S02]  /*2b70*/  @!P6 LDG.E.64 R16, [R16.64] ;  /* 0x0000000c1010e981 */ /* 0x000f24000c1e1b00 */
[----:B------:R-:W-:-:S06]  /*2b80*/  @!P4 IMAD.WIDE.U32 R18, R19, 0x8, R54 ;  /* 0x000000081312c825 */ /* 0x000fcc00078e0036 */
[----:B------:R-:W5:Y:S01]  /*2b90*/  @!P4 LDG.E.64 R18, [R18.64] ;  /* 0x0000000c1212c981 */ /* 0x000f62000c1e1b00 */
[----:B------:R-:W-:Y:S01]  /*2ba0*/  UIADD3 UR4, UR4, -0x4, URZ ;  /* 0xfffffffc04047890 */ /* 0x000fe2000fffe03f */
[----:B------:R-:W-:-:S03]  /*2bb0*/  IADD3 R3, R3, 0x4, RZ ;  /* 0x0000000403037810 */ /* 0x000fc60007ffe0ff */
[----:B------:R-:W-:Y:S01]  /*2bc0*/  UIADD3 UR4, UR4, -0x4, URZ ;  /* 0xfffffffc04047890 */ /* 0x000fe2000fffe03f */
[----:B--2---:R-:W-:Y:S02]  /*2bd0*/  @!P0 FADD.FTZ R10, R10, R12 ;  /* 0x0000000c0a0a8221 */ /* 0x004fe40000010000 */
[----:B------:R-:W-:Y:S01]  /*2be0*/  @!P0 FADD.FTZ R11, R11, R13 ;  /* 0x0000000d0b0b8221 */ /* 0x000fe20000010000 */
[----:B------:R-:W-:Y:S01]  /*2bf0*/  PLOP3.LUT P0, PT, PT, PT, PT, 0x8, 0x0 ;  /* 0x000000000000781c */ /* 0x000fe20003f0e170 */
[----:B---3--:R-:W-:Y:S02]  /*2c00*/  @!P5 FADD.FTZ R10, R10, R14 ;  /* 0x0000000e0a0ad221 */ /* 0x008fe40000010000 */
[----:B------:R-:W-:Y:S02]  /*2c10*/  @!P5 FADD.FTZ R11, R11, R15 ;  /* 0x0000000f0b0bd221 */ /* 0x000fe40000010000 */
[----:B----4-:R-:W-:Y:S02]  /*2c20*/  @!P6 FADD.FTZ R10, R10, R16 ;  /* 0x000000100a0ae221 */ /* 0x010fe40000010000 */
[----:B------:R-:W-:-:S02]  /*2c30*/  @!P6 FADD.FTZ R11, R11, R17 ;  /* 0x000000110b0be221 */ /* 0x000fc40000010000 */
[----:B-----5:R-:W-:Y:S02]  /*2c40*/  @!P4 FADD.FTZ R10, R10, R18 ;  /* 0x000000120a0ac221 */ /* 0x020fe40000010000 */
[----:B------:R-:W-:Y:S02]  /*2c50*/  @!P4 FADD.FTZ R11, R11, R19 ;  /* 0x000000130b0bc221 */ /* 0x000fe40000010000 */
.L_x_19:
[----:B------:R-:W-:-:S13]  /*2c60*/  ISETP.NE.OR P0, PT, RZ, UR4, P0 ;  /* 0x00000004ff007c0c */ /* 0x000fda0008705670 */
[----:B------:R-:W-:Y:S05]  /*2c70*/  @!P0 BRA `(.L_x_15) ;  /* 0x000001f000008947 */ /* 0x000fea0003800000 */
.L_x_16:
[CC--:B------:R-:W-:Y:S02]  /*2c80*/  ISETP.EQ.OR P5, PT, R3.reuse, R42.reuse, P3 ;  /* 0x0000002a0300720c */ /* 0x0c0fe40001fa2670 */
[C---:B------:R-:W-:Y:S02]  /*2c90*/  IADD3 R15, R3.reuse, 0x1, RZ ;  /* 0x00000001030f7810 */ /* 0x040fe40007ffe0ff */
[----:B------:R-:W-:Y:S02]  /*2ca0*/  IADD3 R17, R3, 0x2, RZ ;  /* 0x0000000203117810 */ /* 0x000fe40007ffe0ff */
[-C--:B------:R-:W-:Y:S02]  /*2cb0*/  ISETP.EQ.OR P6, PT, R15, R42.reuse, P3 ;  /* 0x0000002a0f00720c */ /* 0x080fe40001fc2670 */
[----:B------:R-:W-:Y:S02]  /*2cc0*/  IADD3 R19, R3, 0x3, RZ ;  /* 0x0000000303137810 */ /* 0x000fe40007ffe0ff */
[----:B------:R-:W-:-:S02]  /*2cd0*/  ISETP.EQ.OR P4, PT, R17, R42, P3 ;  /* 0x0000002a1100720c */ /* 0x000fc40001f82670 */
[----:B------:R-:W-:Y:S01]  /*2ce0*/  ISETP.EQ.OR P0, PT, R19, R42, P3 ;  /* 0x0000002a1300720c */ /* 0x000fe20001f02670 */
[----:B------:R-:W-:-:S04]  /*2cf0*/  @!P5 IMAD R13, R3, c[0x0][0x10], R41 ;  /* 0x00000400030dda24 */ /* 0x000fc800078e0229 */
[----:B------:R-:W-:-:S04]  /*2d00*/  @!P5 IMAD.WIDE.U32 R12, R13, 0x8, R54 ;  /* 0x000000080d0cd825 */ /* 0x000fc800078e0036 */
[--C-:B------:R-:W-:Y:S02]  /*2d10*/  @!P6 IMAD R15, R15, c[0x0][0x10], R41.reuse ;  /* 0x000004000f0fea24 */ /* 0x100fe400078e0229 */
[----:B------:R-:W2:Y:S01]  /*2d20*/  @!P5 LDG.E.64 R12, [R12.64] ;  /* 0x0000000c0c0cd981 */ /* 0x000ea2000c1e1b00 */
[----:B------:R-:W-:Y:S02]  /*2d30*/  @!P4 IMAD R17, R17, c[0x0][0x10], R41 ;  /* 0x000004001111ca24 */ /* 0x000fe400078e0229 */
[----:B------:R-:W-:-:S04]  /*2d40*/  @!P6 IMAD.WIDE.U32 R14, R15, 0x8, R54 ;  /* 0x000000080f0ee825 */ /* 0x000fc800078e0036 */
[----:B------:R-:W-:Y:S02]  /*2d50*/  @!P0 IMAD R19, R19, c[0x0][0x10], R41 ;  /* 0x0000040013138a24 */ /* 0x000fe400078e0229 */
[--C-:B------:R-:W-:Y:S01]  /*2d60*/  @!P4 IMAD.WIDE.U32 R16, R17, 0x8, R54.reuse ;  /* 0x000000081110c825 */ /* 0x100fe200078e0036 */
[----:B------:R-:W3:Y:S03]  /*2d70*/  @!P6 LDG.E.64 R14, [R14.64] ;  /* 0x0000000c0e0ee981 */ /* 0x000ee6000c1e1b00 */
[----:B------:R-:W-:Y:S02]  /*2d80*/  @!P0 IMAD.WIDE.U32 R18, R19, 0x8, R54 ;  /* 0x0000000813128825 */ /* 0x000fe400078e0036 */
[----:B------:R-:W4:Y:S04]  /*2d90*/  @!P4 LDG.E.64 R16, [R16.64] ;  /* 0x0000000c1010c981 */ /* 0x000f28000c1e1b00 */
[----:B------:R-:W5:Y:S01]  /*2da0*/  @!P0 LDG.E.64 R18, [R18.64] ;  /* 0x0000000c12128981 */ /* 0x000f62000c1e1b00 */
[----:B------:R-:W-:Y:S01]  /*2db0*/  UIADD3 UR4, UR4, -0x4, URZ ;  /* 0xfffffffc04047890 */ /* 0x000fe2000fffe03f */
[----:B------:R-:W-:Y:S01]  /*2dc0*/  IADD3 R3, R3, 0x4, RZ ;  /* 0x0000000403037810 */ /* 0x000fe20007ffe0ff */
[----:B0-2---:R-:W-:-:S02]  /*2dd0*/  @!P5 FADD.FTZ R10, R10, R12 ;  /* 0x0000000c0a0ad221 */ /* 0x005fc40000010000 */
[----:B------:R-:W-:Y:S02]  /*2de0*/  @!P5 FADD.FTZ R11, R11, R13 ;  /* 0x0000000d0b0bd221 */ /* 0x000fe40000010000 */
[----:B------:R-:W-:Y:S01]  /*2df0*/  ISETP.NE.AND P5, PT, RZ, UR4, PT ;  /* 0x00000004ff007c0c */ /* 0x000fe2000bfa5270 */
[----:B---3--:R-:W-:Y:S02]  /*2e00*/  @!P6 FADD.FTZ R10, R10, R14 ;  /* 0x0000000e0a0ae221 */ /* 0x008fe40000010000 */
[----:B------:R-:W-:Y:S02]  /*2e10*/  @!P6 FADD.FTZ R11, R11, R15 ;  /* 0x0000000f0b0be221 */ /* 0x000fe40000010000 */
[----:B----4-:R-:W-:Y:S02]  /*2e20*/  @!P4 FADD.FTZ R10, R10, R16 ;  /* 0x000000100a0ac221 */ /* 0x010fe40000010000 */
[----:B------:R-:W-:Y:S02]  /*2e30*/  @!P4 FADD.FTZ R11, R11, R17 ;  /* 0x000000110b0bc221 */ /* 0x000fe40000010000 */
[----:B-----5:R-:W-:-:S02]  /*2e40*/  @!P0 FADD.FTZ R10, R10, R18 ;  /* 0x000000120a0a8221 */ /* 0x020fc40000010000 */
[----:B------:R-:W-:Y:S02]  /*2e50*/  @!P0 FADD.FTZ R11, R11, R19 ;  /* 0x000000130b0b8221 */ /* 0x000fe40000010000 */
[----:B------:R-:W-:Y:S05]  /*2e60*/  @P5 BRA `(.L_x_16) ;  /* 0xfffffe1000005947 */ /* 0x000fea000383ffff */
.L_x_15:
[----:B------:R-:W-:-:S13]  /*2e70*/  ISETP.NE.AND P0, PT, RZ, UR7, PT ;  /* 0x00000007ff007c0c */ /* 0x000fda000bf05270 */
[----:B------:R-:W-:Y:S05]  /*2e80*/  @!P0 BRA `(.L_x_12) ;  /* 0x000001c000008947 */ /* 0x000fea0003800000 */
[----:B------:R-:W-:Y:S01]  /*2e90*/  ISETP.EQ.OR P0, PT, R3, R42, P3 ;  /* 0x0000002a0300720c */ /* 0x000fe20001f02670 */
[----:B------:R-:W-:-:S12]  /*2ea0*/  BSSY B0, `(.L_x_20) ;  /* 0x0000007000007945 */ /* 0x000fd80003800000 */
[----:B------:R-:W-:Y:S05]  /*2eb0*/  @P0 BRA `(.L_x_21) ;  /* 0x0000005000000947 */ /* 0x000fea0003800000 */
[----:B------:R-:W-:-:S04]  /*2ec0*/  IMAD R13, R3, c[0x0][0x10], R41 ;  /* 0x00000400030d7a24 */ /* 0x000fc800078e0229 */
[----:B------:R-:W-:-:S06]  /*2ed0*/  IMAD.WIDE.U32 R12, R13, 0x8, R54 ;  /* 0x000000080d0c7825 */ /* 0x000fcc00078e0036 */
[----:B------:R-:W2:Y:S02]  /*2ee0*/  LDG.E.64 R12, [R12.64] ;  /* 0x0000000c0c0c7981 */ /* 0x000ea4000c1e1b00 */
[----:B0-2---:R-:W-:Y:S02]  /*2ef0*/  FADD.FTZ R10, R10, R12 ;  /* 0x0000000c0a0a7221 */ /* 0x005fe40000010000 */
[----:B------:R-:W-:Y:S02]  /*2f00*/  FADD.FTZ R11, R11, R13 ;  /* 0x0000000d0b0b7221 */ /* 0x000fe40000010000 */
.L_x_21:
[----:B------:R-:W-:Y:S05]  /*2f10*/  BSYNC B0 ;  /* 0x0000000000007941 */ /* 0x000fea0003800000 */
.L_x_20:
[----:B------:R-:W-:-:S06]  /*2f20*/  UISETP.NE.AND UP0, UPT, UR7, 0x1, UPT ;  /* 0x000000010700788c */ /* 0x000fcc000bf05270 */
[----:B------:R-:W-:-:S13]  /*2f30*/  PLOP3.LUT P0, PT, PT, PT, UP0, 0x80, 0x0 ;  /* 0x000000000000781c */ /* 0x000fda0003f0f008 */
[----:B------:R-:W-:Y:S05]  /*2f40*/  @!P0 BRA `(.L_x_12) ;  /* 0x0000010000008947 */ /* 0x000fea0003800000 */
[C---:B------:R-:W-:Y:S02]  /*2f50*/  IADD3 R4, R3.reuse, 0x2, RZ ;  /* 0x0000000203047810 */ /* 0x040fe40007ffe0ff */
[----:B------:R-:W-:Y:S02]  /*2f60*/  IADD3 R3, R3, 0x1, RZ ;  /* 0x0000000103037810 */ /* 0x000fe40007ffe0ff */
[----:B------:R-:W-:Y:S02]  /*2f70*/  MOV R12, UR7 ;  /* 0x00000007000c7c02 */ /* 0x000fe40008000f00 */
[-C--:B------:R-:W-:Y:S02]  /*2f80*/  ISETP.EQ.OR P0, PT, R4, R42.reuse, P3 ;  /* 0x0000002a0400720c */ /* 0x080fe40001f02670 */
[----:B------:R-:W-:Y:S02]  /*2f90*/  ISETP.EQ.OR P4, PT, R3, R42, P3 ;  /* 0x0000002a0300720c */ /* 0x000fe40001f82670 */
[----:B------:R-:W-:-:S11]  /*2fa0*/  ISETP.EQ.OR P0, PT, R12, 0x2, P0 ;  /* 0x000000020c00780c */ /* 0x000fd60000702670 */
[--C-:B------:R-:W-:Y:S02]  /*2fb0*/  @!P4 IMAD R13, R3, c[0x0][0x10], R41.reuse ;  /* 0x00000400030dca24 */ /* 0x100fe400078e0229 */
[----:B------:R-:W-:Y:S02]  /*2fc0*/  @!P0 IMAD R3, R4, c[0x0][0x10], R41 ;  /* 0x0000040004038a24 */ /* 0x000fe400078e0229 */
[----:B------:R-:W-:-:S04]  /*2fd0*/  @!P4 IMAD.WIDE.U32 R12, R13, 0x8, R54 ;  /* 0x000000080d0cc825 */ /* 0x000fc800078e0036 */
[----:B------:R-:W-:Y:S02]  /*2fe0*/  @!P0 IMAD.WIDE.U32 R54, R3, 0x8, R54 ;  /* 0x0000000803368825 */ /* 0x000fe400078e0036 */
[----:B------:R-:W2:Y:S04]  /*2ff0*/  @!P4 LDG.E.64 R12, [R12.64] ;  /* 0x0000000c0c0cc981 */ /* 0x000ea8000c1e1b00 */
[----:B------:R-:W3:Y:S01]  /*3000*/  @!P0 LDG.E.64 R54, [R54.64] ;  /* 0x0000000c36368981 */ /* 0x000ee2000c1e1b00 */
[----:B0-2---:R-:W-:Y:S02]  /*3010*/  @!P4 FADD.FTZ R10, R10, R12 ;  /* 0x0000000c0a0ac221 */ /* 0x005fe40000010000 */
[----:B------:R-:W-:Y:S02]  /*3020*/  @!P4 FADD.FTZ R11, R11, R13 ;  /* 0x0000000d0b0bc221 */ /* 0x000fe40000010000 */
[----:B---3--:R-:W-:-:S02]  /*3030*/  @!P0 FADD.FTZ R10, R10, R54 ;  /* 0x000000360a0a8221 */ /* 0x008fc40000010000 */
[----:B------:R-:W-:-:S05]  /*3040*/  @!P0 FADD.FTZ R11, R11, R55 ;  /* 0x000000370b0b8221 */ /* 0x000fca0000010000 */
.L_x_12:
[----:B------:R2:W-:Y:S01]  /*3050*/  @!P3 STS.64 [0x90], R10 ;  /* 0x0000900aff00b388 */ /* 0x0005e20000000a00 */
[----:B-1----:R-:W-:-:S03]  /*3060*/  IMAD.WIDE.U32 R12, R52, -0x77777777, RZ ;  /* 0x88888889340c7825 */ /* 0x002fc600078e00ff */
[----:B------:R-:W-:Y:S02]  /*3070*/  BAR.SYNC.DEFER_BLOCKING 0x0 ;  /* 0x0000000000007b1d */ /* 0x000fe40000010000 */
[----:B------:R-:W-:Y:S02]  /*3080*/  SHF.R.U32.HI R13, RZ, 0x3, R13 ;  /* 0x00000003ff0d7819 */ /* 0x000fe4000001160d */
[----:B0-2---:R-:W-:-:S03]  /*3090*/  PRMT R10, RZ, 0x5410, R45 ;  /* 0x00005410ff0a7816 */ /* 0x005fc6000000002d */
[----:B------:R-:W-:Y:S01]  /*30a0*/  IMAD R13, R42, c[0x0][0x1fc], R13 ;  /* 0x00007f002a0d7a24 */ /* 0x000fe200078e020d */
[----:B------:R-:W-:Y:S02]  /*30b0*/  PRMT R45, RZ, 0x7610, R45 ;  /* 0x00007610ff2d7816 */ /* 0x000fe4000000002d */
[--C-:B------:R-:W-:Y:S01]  /*30c0*/  PRMT R11, RZ, 0x5410, R44.reuse ;  /* 0x00005410ff0b7816 */ /* 0x100fe2000000002c */
[----:B------:R-:W-:Y:S01]  /*30d0*/  FADD.FTZ R12, R10, -UR17 ;  /* 0x800000110a0c7e21 */ /* 0x000fe20008010000 */
[----:B------:R-:W-:Y:S01]  /*30e0*/  IADD3 R13, R13, 0x20, RZ ;  /* 0x000000200d0d7810 */ /* 0x000fe20007ffe0ff */
[----:B------:R-:W-:Y:S01]  /*30f0*/  FADD.FTZ R45, R45, -UR17 ;  /* 0x800000112d2d7e21 */ /* 0x000fe20008010000 */
[----:B------:R-:W-:Y:S01]  /*3100*/  PRMT R44, RZ, 0x7610, R44 ;  /* 0x00007610ff2c7816 */ /* 0x000fe2000000002c */
[----:B------:R-:W-:Y:S01]  /*3110*/  FMUL.FTZ R23, R12, UR14 ;  /* 0x0000000e0c177c20 */ /* 0x000fe20008410000 */
[----:B------:R-:W-:Y:S01]  /*3120*/  ISETP.GE.U32.AND P0, PT, R13, c[0x0][0x1e0], PT ;  /* 0x000078000d007a0c */ /* 0x000fe20003f06070 */
[----:B------:R-:W-:Y:S01]  /*3130*/  FMUL.FTZ R22, R45, UR14 ;  /* 0x0000000e2d167c20 */ /* 0x000fe20008410000 */
[----:B------:R-:W-:-:S02]  /*3140*/  SHF.R.S32.HI R13, RZ, 0x1f, R13 ;  /* 0x0000001fff0d7819 */ /* 0x000fc4000001140d */
[----:B------:R-:W-:Y:S02]  /*3150*/  PRMT R10, RZ, 0x5410, R46 ;  /* 0x00005410ff0a7816 */ /* 0x000fe4000000002e */
[----:B------:R-:W-:Y:S01]  /*3160*/  ISETP.GE.AND.EX P0, PT, R13, c[0x0][0x1e4], PT, P0 ;  /* 0x000079000d007a0c */ /* 0x000fe20003f06300 */
[----:B------:R-:W0:Y:S02]  /*3170*/  LDS.64 R14, [0x90] ;  /* 0x00009000ff0e7984 */ /* 0x000e240000000a00 */
[----:B0-----:R-:W-:Y:S02]  /*3180*/  FMUL.FTZ R3, R14, c[0x0][0x20c] ;  /* 0x000083000e037a20 */ /* 0x001fe40000410000 */
[----:B------:R-:W-:Y:S01]  /*3190*/  FMUL.FTZ R4, R15, c[0x0][0x20c] ;  /* 0x000083000f047a20 */ /* 0x000fe20000410000 */
        /* <DEDUP_REMOVED lines=19> */
.L_x_22:
[----:B------:R-:W-:Y:S01]  /*32d0*/  BSSY B0, `(.L_x_23) ;  /* 0x0000012000007945 */ /* 0x000fe20003800000 */
[----:B------:R-:W-:Y:S05]  /*32e0*/  @!P1 BRA `(.L_x_24) ;  /* 0x0000010000009947 */ /* 0x000fea0003800000 */
[C-C-:B------:R-:W-:Y:S02]  /*32f0*/  FFMA.FTZ R12, R3.reuse, R23, R4.reuse ;  /* 0x00000017030c7223 */ /* 0x140fe40000010004 */
[----:B------:R-:W-:Y:S02]  /*3300*/  FFMA.FTZ R13, R3, R22, R4 ;  /* 0x00000016030d7223 */ /* 0x000fe40000010004 */
[----:B------:R-:W-:Y:S01]  /*3310*/  FFMA.FTZ R11, R11, R6, -R12 ;  /* 0x000000060b0b7223 */ /* 0x000fe2000001080c */
[----:B------:R-:W-:Y:S01]  /*3320*/  MOV R12, R56 ;  /* 0x00000038000c7202 */ /* 0x000fe20000000f00 */
[----:B------:R-:W-:Y:S01]  /*3330*/  FFMA.FTZ R44, R44, R7, -R13 ;  /* 0x000000072c2c7223 */ /* 0x000fe2000001080d */
[----:B------:R-:W-:Y:S01]  /*3340*/  MOV R13, R59 ;  /* 0x0000003b000d7202 */ /* 0x000fe20000000f00 */
[----:B------:R-:W-:-:S02]  /*3350*/  IMAD R14, R5, c[0x0][0x1d8], RZ ;  /* 0x00007600050e7a24 */ /* 0x000fc400078e02ff */
[----:B------:R-:W-:Y:S02]  /*3360*/  FMUL.FTZ R16, R11, UR14 ;  /* 0x0000000e0b107c20 */ /* 0x000fe40008410000 */
[----:B------:R-:W-:-:S04]  /*3370*/  IMAD.WIDE.U32 R12, R51, c[0x0][0x1d8], R12 ;  /* 0x00007600330c7a25 */ /* 0x000fc800078e000c */
[----:B------:R-:W-:Y:S01]  /*3380*/  IMAD R15, R51, c[0x0][0x1dc], R14 ;  /* 0x00007700330f7a24 */ /* 0x000fe200078e020e */
[----:B------:R-:W-:Y:S01]  /*3390*/  LEA R14, P3, R12, c[0x0][0x160], 0x1 ;  /* 0x000058000c0e7a11 */ /* 0x000fe200078608ff */
[----:B------:R-:W-:-:S03]  /*33a0*/  FMUL.FTZ R11, R44, UR14 ;  /* 0x0000000e2c0b7c20 */ /* 0x000fc60008410000 */
[----:B------:R-:W-:Y:S02]  /*33b0*/  IADD3 R15, R13, R15, RZ ;  /* 0x0000000f0d0f7210 */ /* 0x000fe40007ffe0ff */
[----:B------:R-:W-:Y:S02]  /*33c0*/  F2FP.BF16.PACK_AB R11, R11, R16 ;  /* 0x000000100b0b723e */ /* 0x000fe400000010ff */
[----:B------:R-:W-:-:S05]  /*33d0*/  LEA.HI.X R15, R12, c[0x0][0x164], R15, 0x1, P3 ;  /* 0x000059000c0f7a11 */ /* 0x000fca00018f0c0f */
[----:B------:R0:W-:Y:S02]  /*33e0*/  STG.E [R14.64], R11 ;  /* 0x0000000b0e007986 */ /* 0x0001e4000c10190c */
.L_x_24:
[----:B------:R-:W-:Y:S05]  /*33f0*/  BSYNC B0 ;  /* 0x0000000000007941 */ /* 0x000fea0003800000 */
.L_x_23:
[----:B------:R-:W-:Y:S01]  /*3400*/  PRMT R46, RZ, 0x7610, R46 ;  /* 0x00007610ff2e7816 */ /* 0x000fe2000000002e */
[----:B------:R-:W-:Y:S01]  /*3410*/  FADD.FTZ R12, R10, -UR17 ;  /* 0x800000110a0c7e21 */ /* 0x000fe20008010000 */
[----:B------:R-:W-:Y:S02]  /*3420*/  ISETP.LT.U32.AND P0, PT, R52, 0x1e0, !P0 ;  /* 0x000001e03400780c */ /* 0x000fe40004701070 */
[--C-:B0-----:R-:W-:Y:S01]  /*3430*/  PRMT R11, RZ, 0x5410, R43.reuse ;  /* 0x00005410ff0b7816 */ /* 0x101fe2000000002b */
[----:B------:R-:W-:Y:S01]  /*3440*/  FADD.FTZ R46, R46, -UR17 ;  /* 0x800000112e2e7e21 */ /* 0x000fe20008010000 */
[----:B------:R-:W-:Y:S01]  /*3450*/  PRMT R10, RZ, 0x7610, R43 ;  /* 0x00007610ff0a7816 */ /* 0x000fe2000000002b */
[----:B------:R-:W-:Y:S02]  /*3460*/  FMUL.FTZ R21, R12, UR14 ;  /* 0x0000000e0c157c20 */ /* 0x000fe40008410000 */
[----:B------:R-:W-:Y:S01]  /*3470*/  FMUL.FTZ R46, R46, UR14 ;  /* 0x0000000e2e2e7c20 */ /* 0x000fe20008410000 */
        /* <DEDUP_REMOVED lines=19> */
.L_x_25:
[----:B------:R-:W-:Y:S01]  /*35b0*/  BSSY B0, `(.L_x_26) ;  /* 0x0000011000007945 */ /* 0x000fe20003800000 */
[----:B------:R-:W-:Y:S05]  /*35c0*/  @!P0 BRA `(.L_x_27) ;  /* 0x000000f000008947 */ /* 0x000fea0003800000 */
[C-C-:B------:R-:W-:Y:S01]  /*35d0*/  FFMA.FTZ R8, R3.reuse, R21, R4.reuse ;  /* 0x0000001503087223 */ /* 0x140fe20000010004 */
[----:B------:R-:W-:Y:S01]  /*35e0*/  MOV R57, R59 ;  /* 0x0000003b00397202 */ /* 0x000fe20000000f00 */
[----:B------:R-:W-:Y:S02]  /*35f0*/  FFMA.FTZ R3, R3, R46, R4 ;  /* 0x0000002e03037223 */ /* 0x000fe40000010004 */
[----:B------:R-:W-:Y:S02]  /*3600*/  IMAD R4, R2, c[0x0][0x1d8], RZ ;  /* 0x0000760002047a24 */ /* 0x000fe400078e02ff */
[----:B------:R-:W-:Y:S02]  /*3610*/  FFMA.FTZ R3, R10, R7, -R3 ;  /* 0x000000070a037223 */ /* 0x000fe40000010803 */
[----:B------:R-:W-:-:S02]  /*3620*/  FFMA.FTZ R8, R11, R6, -R8 ;  /* 0x000000060b087223 */ /* 0x000fc40000010808 */
[----:B------:R-:W-:-:S04]  /*3630*/  IMAD.WIDE.U32 R56, R49, c[0x0][0x1d8], R56 ;  /* 0x0000760031387a25 */ /* 0x000fc800078e0038 */
[----:B------:R-:W-:Y:S01]  /*3640*/  IMAD R7, R49, c[0x0][0x1dc], R4 ;  /* 0x0000770031077a24 */ /* 0x000fe200078e0204 */
[----:B------:R-:W-:Y:S01]  /*3650*/  LEA R6, P0, R56, c[0x0][0x160], 0x1 ;  /* 0x0000580038067a11 */ /* 0x000fe200078008ff */
[----:B------:R-:W-:Y:S02]  /*3660*/  FMUL.FTZ R8, R8, UR14 ;  /* 0x0000000e08087c20 */ /* 0x000fe40008410000 */
[----:B------:R-:W-:Y:S01]  /*3670*/  FMUL.FTZ R3, R3, UR14 ;  /* 0x0000000e03037c20 */ /* 0x000fe20008410000 */
[----:B------:R-:W-:-:S04]  /*3680*/  IADD3 R7, R57, R7, RZ ;  /* 0x0000000739077210 */ /* 0x000fc80007ffe0ff */
[----:B------:R-:W-:Y:S02]  /*3690*/  LEA.HI.X R7, R56, c[0x0][0x164], R7, 0x1, P0 ;  /* 0x0000590038077a11 */ /* 0x000fe400000f0c07 */
[----:B------:R-:W-:-:S05]  /*36a0*/  F2FP.BF16.PACK_AB R3, R3, R8 ;  /* 0x000000080303723e */ /* 0x000fca00000010ff */
[----:B------:R0:W-:Y:S02]  /*36b0*/  STG.E [R6.64], R3 ;  /* 0x0000000306007986 */ /* 0x0001e4000c10190c */
.L_x_27:
[----:B------:R-:W-:Y:S05]  /*36c0*/  BSYNC B0 ;  /* 0x0000000000007941 */ /* 0x000fea0003800000 */
.L_x_26:
[----:B------:R-:W-:Y:S02]  /*36d0*/  IADD3 R47, R47, c[0x0][0x10], RZ ;  /* 0x000004002f2f7a10 */ /* 0x000fe40007ffe0ff */
[----:B------:R-:W-:Y:S02]  /*36e0*/  IADD3 R48, R48, 0x1, RZ ;  /* 0x0000000130307810 */ /* 0x000fe40007ffe0ff */
[----:B------:R-:W-:-:S13]  /*36f0*/  ISETP.GE.AND P0, PT, R47, UR6, PT ;  /* 0x000000062f007c0c */ /* 0x000fda000bf06270 */
[----:B------:R-:W-:Y:S01]  /*3700*/  @P0 CALL.REL.NOINC `(.L_x_1) ;  /* 0x0000001000000944 */ /* 0x000fe20003c00000 */
[----:B------:R-:W-:Y:S05]  /*3710*/  BRA `(.L_x_28) ;  /* 0xffffcbd000007947 */ /* 0x000fea000383ffff */
.L_x_1:
[----:B-12---:R-:W-:Y:S01]  /*3720*/  ISETP.NE.AND P2, PT, R52, RZ, PT ;  /* 0x000000ff3400720c */ /* 0x006fe20003f45270 */
[----:B------:R-:W-:Y:S01]  /*3730*/  HFMA2.MMA R25, -RZ, RZ, 0, 2.384185791015625e-07 ;  /* 0x00000004ff197435 */ /* 0x000fe200000001ff */
[----:B------:R-:W-:Y:S01]  /*3740*/  MOV R0, c[0x0][0x10] ;  /* 0x0000040000007a02 */ /* 0x000fe20000000f00 */
[----:B------:R-:W-:Y:S01]  /*3750*/  BSSY B0, `(.L_x_29) ;  /* 0x0000013000007945 */ /* 0x000fe20003800000 */
[----:B------:R-:W-:Y:S02]  /*3760*/  MOV R4, c[0x0][0xc] ;  /* 0x0000030000047a02 */ /* 0x000fe40000000f00 */
[----:B------:R-:W-:Y:S02]  /*3770*/  IADD3 R2, R0, -0x1, RZ ;  /* 0xffffffff00027810 */ /* 0x000fe40007ffe0ff */
[C---:B0-----:R-:W-:Y:S02]  /*3780*/  IADD3 R3, R4.reuse, -0x1, RZ ;  /* 0xffffffff04037810 */ /* 0x041fe40007ffe0ff */
[----:B------:R-:W-:-:S02]  /*3790*/  ISETP.NE.AND P1, PT, R4, 0x1, PT ;  /* 0x000000010400780c */ /* 0x000fc40003f25270 */
[----:B------:R-:W-:Y:S02]  /*37a0*/  SHF.L.U32 R0, R0, 0x1, RZ ;  /* 0x0000000100007819 */ /* 0x000fe400000006ff */
[----:B------:R-:W-:Y:S02]  /*37b0*/  ISETP.NE.AND P0, PT, R42, R3, PT ;  /* 0x000000032a00720c */ /* 0x000fe40003f05270 */
[----:B------:R-:W-:Y:S02]  /*37c0*/  SEL R0, R0, RZ, P1 ;  /* 0x000000ff00007207 */ /* 0x000fe40000800000 */
[----:B------:R-:W-:-:S03]  /*37d0*/  ISETP.NE.OR P0, PT, R41, R2, P0 ;  /* 0x000000022900720c */ /* 0x000fc60000705670 */
[----:B------:R-:W-:Y:S01]  /*37e0*/  IMAD.WIDE.U32 R2, R0, R25, c[0x0][0x1a8] ;  /* 0x00006a0000027625 */ /* 0x000fe200078e0019 */
[----:B------:R-:W-:Y:S05]  /*37f0*/  @P2 BRA `(.L_x_30) ;  /* 0x0000008000002947 */ /* 0x000fea0003800000 */
[----:B------:R-:W-:Y:S06]  /*3800*/  MEMBAR.ALL.GPU ;  /* 0x0000000000007992 */ /* 0x000fec000000a000 */
[----:B------:R-:W0:Y:S01]  /*3810*/  S2R R0, SR_LANEID ;  /* 0x0000000000007919 */ /* 0x000e220000000000 */
[----:B------:R-:W-:Y:S01]  /*3820*/  VOTEU.ANY UR4, UPT, PT ;  /* 0x0000000000047886 */ /* 0x000fe200038e0100 */
[----:B------:R-:W-:-:S00]  /*3830*/  ERRBAR ;  /* 0x00000000000079ab */ /* 0x000fc00000000000 */
[----:B------:R-:W-:Y:S01]  /*3840*/  UFLO.U32 UR5, UR4 ;  /* 0x00000004000572bd */ /* 0x000fe200080e0000 */
[----:B------:R-:W1:Y:S05]  /*3850*/  POPC R5, UR4 ;  /* 0x0000000400057d09 */ /* 0x000e6a0008000000 */
[----:B0-----:R-:W-:-:S13]  /*3860*/  ISETP.EQ.U32.AND P1, PT, R0, UR5, PT ;  /* 0x0000000500007c0c */ /* 0x001fda000bf22070 */
[----:B-1----:R0:W-:Y:S02]  /*3870*/  @P1 RED.E.ADD.S32.STRONG.GPU [R2.64], R5 ;  /* 0x000000050200198e */ /* 0x0021e4000c10e38c */
.L_x_30:
[----:B------:R-:W-:Y:S05]  /*3880*/  BSYNC B0 ;  /* 0x0000000000007941 */ /* 0x000fea0003800000 */
.L_x_29:
[----:B------:R-:W-:Y:S05]  /*3890*/  @P0 EXIT ;  /* 0x000000000000094d */ /* 0x000fea0003800000 */
[----:B------:R-:W-:Y:S05]  /*38a0*/  @P2 BRA `(.L_x_31) ;  /* 0x0000008000002947 */ /* 0x000fea0003800000 */
[----:B------:R-:W-:-:S05]  /*38b0*/  IMAD R0, R4, c[0x0][0x10], RZ ;  /* 0x0000040004007a24 */ /* 0x000fca00078e02ff */
[----:B------:R-:W-:-:S13]  /*38c0*/  ISETP.NE.AND P0, PT, R0, -0x1, PT ;  /* 0xffffffff0000780c */ /* 0x000fda0003f05270 */
[----:B------:R-:W-:Y:S05]  /*38d0*/  @!P0 BRA `(.L_x_31) ;  /* 0x0000005000008947 */ /* 0x000fea0003800000 */
.L_x_32:
[----:B0-----:R-:W2:Y:S01]  /*38e0*/  LDG.E.STRONG.GPU R5, [R2.64] ;  /* 0x0000000c02057981 */ /* 0x001ea2000c1ef900 */
[----:B------:R-:W-:Y:S01]  /*38f0*/  YIELD ;  /* 0x0000000000007946 */ /* 0x000fe20003800000 */
[----:B--2---:R-:W-:Y:S01]  /*3900*/  ISETP.NE.AND P0, PT, R5, R0, PT ;  /* 0x000000000500720c */ /* 0x004fe20003f05270 */
[----:B------:R-:W-:-:S12]  /*3910*/  CCTL.IVALL ;  /* 0x00000000ff00798f */ /* 0x000fd80002000000 */
[----:B------:R-:W-:Y:S05]  /*3920*/  @P0 BRA `(.L_x_32) ;  /* 0xffffffb000000947 */ /* 0x000fea000383ffff */
.L_x_31:
[----:B------:R-:W-:Y:S02]  /*3930*/  WARPSYNC 0xffffffff ;  /* 0xffffffff00007948 */ /* 0x000fe40003800000 */
[----:B------:R-:W-:Y:S01]  /*3940*/  MOV R19, c[0x0][0x1dc] ;  /* 0x0000770000137a02 */ /* 0x000fe20000000f00 */
[----:B------:R-:W-:Y:S03]  /*3950*/  BAR.SYNC.DEFER_BLOCKING 0x0 ;  /* 0x0000000000007b1d */ /* 0x000fe60000010000 */
[----:B------:R-:W-:-:S04]  /*3960*/  LEA.HI R0, P0, R19, c[0x0][0x1d8], RZ, 0x1 ;  /* 0x0000760013007a11 */ /* 0x000fc800078108ff */
[----:B0-----:R-:W-:-:S04]  /*3970*/  IADD3.X R3, RZ, c[0x0][0x1dc], RZ, P0, !PT ;  /* 0x00007700ff037a10 */ /* 0x001fc800007fe4ff */
[--C-:B------:R-:W-:Y:S02]  /*3980*/  SHF.R.S64 R27, R0, 0x1, R3.reuse ;  /* 0x00000001001b7819 */ /* 0x100fe40000001003 */
[----:B------:R-:W-:Y:S02]  /*3990*/  SHF.R.S32.HI R0, RZ, 0x1f, R52 ;  /* 0x0000001fff007819 */ /* 0x000fe40000011434 */
[----:B------:R-:W-:Y:S02]  /*39a0*/  SHF.R.S32.HI R18, RZ, 0x1, R3 ;  /* 0x00000001ff127819 */ /* 0x000fe40000011403 */
[----:B------:R-:W-:-:S04]  /*39b0*/  ISETP.GT.U32.AND P0, PT, R27, R52, PT ;  /* 0x000000341b00720c */ /* 0x000fc80003f04070 */
[----:B------:R-:W-:-:S13]  /*39c0*/  ISETP.GT.AND.EX P0, PT, R18, R0, PT, P0 ;  /* 0x000000001200720c */ /* 0x000fda0003f04300 */
[----:B------:R-:W-:Y:S05]  /*39d0*/  @!P0 EXIT ;  /* 0x000000000000894d */ /* 0x000fea0003800000 */
[----:B------:R-:W-:Y:S01]  /*39e0*/  UMOV UR4, 0x3 ;  /* 0x0000000300047882 */ /* 0x000fe20000000000 */
[----:B------:R-:W-:Y:S01]  /*39f0*/  LEA R2, R19, R19, 0x1 ;  /* 0x0000001313027211 */ /* 0x000fe200078e08ff */
[----:B------:R-:W-:Y:S01]  /*3a00*/  ULDC UR5, c[0x0][0x1d8] ;  /* 0x0000760000057ab9 */ /* 0x000fe20000000800 */
[----:B------:R-:W-:Y:S01]  /*3a10*/  MOV R7, R0 ;  /* 0x0000000000077202 */ /* 0x000fe20000000f00 */
[----:B------:R-:W-:Y:S01]  /*3a20*/  UIMAD.WIDE.U32 UR4, UR4, UR5, URZ ;  /* 0x00000005040472a5 */ /* 0x000fe2000f8e003f */
[----:B------:R-:W-:Y:S02]  /*3a30*/  MOV R20, c[0x0][0x1d8] ;  /* 0x0000760000147a02 */ /* 0x000fe40000000f00 */
[----:B------:R-:W-:Y:S02]  /*3a40*/  SHF.L.U64.HI R29, R27, 0x2, R18 ;  /* 0x000000021b1d7819 */ /* 0x000fe40000010212 */
[----:B------:R-:W-:Y:S02]  /*3a50*/  SHF.L.U64.HI R19, R20, 0x2, R19 ;  /* 0x0000000214137819 */ /* 0x000fe40000010213 */
[----:B------:R-:W-:-:S04]  /*3a60*/  IADD3 R2, R2, UR5, RZ ;  /* 0x0000000502027c10 */ /* 0x000fc8000fffe0ff */
[----:B------:R-:W-:-:S04]  /*3a70*/  LEA.HI R23, P0, R2, UR4, RZ, 0x1 ;  /* 0x0000000402177c11 */ /* 0x000fc8000f8108ff */
[----:B------:R-:W-:-:S04]  /*3a80*/  IADD3.X R2, RZ, R2, RZ, P0, !PT ;  /* 0x00000002ff027210 */ /* 0x000fc800007fe4ff */
[--C-:B------:R-:W-:Y:S02]  /*3a90*/  SHF.R.S64 R23, R23, 0x1, R2.reuse ;  /* 0x0000000117177819 */ /* 0x100fe40000001002 */
[----:B------:R-:W-:-:S04]  /*3aa0*/  SHF.R.S32.HI R0, RZ, 0x1, R2 ;  /* 0x00000001ff007819 */ /* 0x000fc80000011402 */
[----:B------:R-:W-:Y:S02]  /*3ab0*/  SHF.L.U64.HI R21, R23, 0x2, R0 ;  /* 0x0000000217157819 */ /* 0x000fe40000010200 */
.L_x_33:
[----:B------:R-:W-:-:S04]  /*3ac0*/  LEA R6, P0, R52, c[0x0][0x1b8], 0x2 ;  /* 0x00006e0034067a11 */ /* 0x000fc800078010ff */
[----:B------:R-:W-:Y:S02]  /*3ad0*/  LEA.HI.X R7, R52, c[0x0][0x1bc], R7, 0x2, P0 ;  /* 0x00006f0034077a11 */ /* 0x000fe400000f1407 */
[-C--:B------:R-:W-:Y:S02]  /*3ae0*/  LEA R8, P0, R27, R6.reuse, 0x2 ;  /* 0x000000061b087211 */ /* 0x080fe400078010ff */
[-C--:B------:R-:W-:Y:S01]  /*3af0*/  LEA R12, P1, R20, R6.reuse, 0x2 ;  /* 0x00000006140c7211 */ /* 0x080fe200078210ff */
[----:B0-----:R0:W2:Y:S01]  /*3b00*/  LDG.E R14, [R6.64] ;  /* 0x0000000c060e7981 */ /* 0x0010a2000c1e1900 */
[----:B------:R-:W-:Y:S02]  /*3b10*/  LEA R10, P2, R23, R6, 0x2 ;  /* 0x00000006170a7211 */ /* 0x000fe400078410ff */
[----:B------:R-:W-:Y:S02]  /*3b20*/  IADD3.X R9, R7, R29, RZ, P0, !PT ;  /* 0x0000001d07097210 */ /* 0x000fe400007fe4ff */
[----:B------:R-:W-:-:S02]  /*3b30*/  IADD3.X R13, R19, R7, RZ, P1, !PT ;  /* 0x00000007130d7210 */ /* 0x000fc40000ffe4ff */
[----:B------:R-:W-:Y:S01]  /*3b40*/  IADD3.X R11, R7, R21, RZ, P2, !PT ;  /* 0x00000015070b7210 */ /* 0x000fe200017fe4ff */
[----:B------:R-:W2:Y:S04]  /*3b50*/  LDG.E R15, [R8.64] ;  /* 0x0000000c080f7981 */ /* 0x000ea8000c1e1900 */
[----:B------:R-:W3:Y:S04]  /*3b60*/  LDG.E R16, [R12.64] ;  /* 0x0000000c0c107981 */ /* 0x000ee8000c1e1900 */
[----:B------:R-:W3:Y:S01]  /*3b70*/  LDG.E R17, [R10.64] ;  /* 0x0000000c0a117981 */ /* 0x000ee2000c1e1900 */
[----:B------:R-:W-:-:S02]  /*3b80*/  SHF.L.U32 R4, R52, 0x1, RZ ;  /* 0x0000000134047819 */ /* 0x000fc400000006ff */
[----:B------:R-:W-:-:S03]  /*3b90*/  IADD3 R52, R52, 0x1e0, RZ ;  /* 0x000001e034347810 */ /* 0x000fc60007ffe0ff */
[----:B------:R-:W-:-:S04]  /*3ba0*/  IMAD.WIDE R2, R4, R25, c[0x0][0x168] ;  /* 0x00005a0004027625 */ /* 0x000fc800078e0219 */
[----:B------:R-:W-:Y:S01]  /*3bb0*/  IMAD.WIDE R4, R4, R25, c[0x0][0x170] ;  /* 0x00005c0004047625 */ /* 0x000fe200078e0219 */
[----:B------:R-:W-:Y:S02]  /*3bc0*/  ISETP.GT.U32.AND P0, PT, R27, R52, PT ;  /* 0x000000341b00720c */ /* 0x000fe40003f04070 */
[----:B0-----:R-:W-:-:S04]  /*3bd0*/  SHF.R.S32.HI R7, RZ, 0x1f, R52 ;  /* 0x0000001fff077819 */ /* 0x001fc80000011434 */
[----:B------:R-:W-:Y:S01]  /*3be0*/  ISETP.GT.AND.EX P0, PT, R18, R7, PT, P0 ;  /* 0x000000071200720c */ /* 0x000fe20003f04300 */
[----:B--2---:R0:W-:Y:S04]  /*3bf0*/  STG.E.64 [R2.64], R14 ;  /* 0x0000000e02007986 */ /* 0x0041e8000c101b0c */
[----:B---3--:R0:W-:Y:S08]  /*3c00*/  STG.E.64 [R4.64], R16 ;  /* 0x0000001004007986 */ /* 0x0081f0000c101b0c */
[----:B------:R-:W-:Y:S05]  /*3c10*/  @P0 BRA `(.L_x_33) ;  /* 0xfffffea000000947 */ /* 0x000fea000383ffff */
[----:B------:R-:W-:Y:S05]  /*3c20*/  EXIT ;  /* 0x000000000000794d */ /* 0x000fea0003800000 */
.L_x_34:
        /* <DEDUP_REMOVED lines=13> */
.L_x_3287:


//--------------------- .text._Z35group_norm_nhwc_bwd_one_pass_kernelI11Bf16IOFp32WLi128ELi30ELi480EEv26Group_norm_nhwc_bwd_params --------------------------
	.section	.text._Z35group_norm_nhwc_bwd_one_pass_kernelI11Bf16IOFp32WLi128ELi30ELi480EEv26Group_norm_nhwc_bwd_params,"ax",@progbits
	.sectioninfo	@"SHI_REGISTERS=64"
	.align	128
        .global         _Z35group_norm_nhwc_bwd_one_pass_kernelI11Bf16IOFp32WLi128ELi30ELi480EEv26Group_norm_nhwc_bwd_params
        .type           _Z35group_norm_nhwc_bwd_one_pass_kernelI11Bf16IOFp32WLi128ELi30ELi480EEv26Group_norm_nhwc_bwd_params,@function
        .size           _Z35group_norm_nhwc_bwd_one_pass_kernelI11Bf16IOFp32WLi128ELi30ELi480EEv26Group_norm_nhwc_bwd_params,(.L_x_3288 - _Z35group_norm_nhwc_bwd_one_pass_kernelI11Bf16IOFp32WLi128ELi30ELi480EEv26Group_norm_nhwc_bwd_params)
        .other          _Z35group_norm_nhwc_bwd_one_pass_kernelI11Bf16IOFp32WLi128ELi30ELi480EEv26Group_norm_nhwc_bwd_params,@"STO_CUDA_ENTRY STV_DEFAULT"
_Z35group_norm_nhwc_bwd_one_pass_kernelI11Bf16IOFp32WLi128ELi30ELi480EEv26Group_norm_nhwc_bwd_params:
.text._Z35group_norm_nhwc_bwd_one_pass_kernelI11Bf16IOFp32WLi128ELi30ELi480EEv26Group_norm_nhwc_bwd_params:
        /* <DEDUP_REMOVED lines=10> */
[----:B-12---:R-:W-:Y:S01]  /*00a0*/  HFMA2.MMA R47, -RZ, RZ, 0, 1.78813934326171875e-07 ;  /* 0x00000003ff2f7435 */ /* 0x006fe200000001ff */
[----:B------:R-:W-:Y:S01]  /*00b0*/  IMAD.WIDE.U32 R2, R53, -0x77777777, RZ ;  /* 0x8888888935027825 */ /* 0x000fe200078e00ff */
[----:B------:R-:W0:Y:S01]  /*00c0*/  S2R R34, SR_LANEID ;  /* 0x0000000000227919 */ /* 0x000e220000000000 */
[----:B------:R-:W-:Y:S01]  /*00d0*/  MOV R2, c[0x0][0x1dc] ;  /* 0x0000770000027a02 */ /* 0x000fe20000000f00 */
[----:B------:R-:W-:Y:S01]  /*00e0*/  HFMA2.MMA R46, -RZ, RZ, 0, 0 ;  /* 0x00000000ff2e7435 */ /* 0x000fe200000001ff */
[----:B------:R-:W-:Y:S01]  /*00f0*/  SHF.R.S32.HI R0, RZ, 0x1f, R53 ;  /* 0x0000001fff007819 */ /* 0x000fe20000011435 */
[----:B------:R-:W-:Y:S01]  /*0100*/  IMAD R51, R36, c[0x0][0x10], R35 ;  /* 0x0000040024337a24 */ /* 0x000fe200078e0223 */
[----:B------:R-:W-:Y:S01]  /*0110*/  SHF.R.U32.HI R52, RZ, 0x3, R3 ;  /* 0x00000003ff347819 */ /* 0x000fe20000011603 */
[----:B------:R-:W-:Y:S01]  /*0120*/  ULDC.U8 UR9, c[0x0][0x1f4] ;  /* 0x00007d0000097ab9 */ /* 0x000fe20000000000 */
[----:B------:R-:W-:Y:S01]  /*0130*/  LEA.HI R2, P0, R2, c[0x0][0x1d8], RZ, 0x1 ;  /* 0x0000760002027a11 */ /* 0x000fe200078108ff */
[----:B------:R-:W-:Y:S01]  /*0140*/  IMAD R7, R47, c[0x0][0x1dc], RZ ;  /* 0x000077002f077a24 */ /* 0x000fe200078e02ff */
[----:B------:R-:W-:Y:S01]  /*0150*/  ISETP.GE.U32.AND P2, PT, R53, 0x1e0, PT ;  /* 0x000001e03500780c */ /* 0x000fe20003f46070 */
[----:B------:R-:W-:Y:S01]  /*0160*/  IMAD.WIDE.U32 R4, R47, c[0x0][0x1d8], RZ ;  /* 0x000076002f047a25 */ /* 0x000fe200078e00ff */
[----:B------:R-:W-:-:S02]  /*0170*/  LEA.HI R0, R0, R53, RZ, 0x5 ;  /* 0x0000003500007211 */ /* 0x000fc400078f28ff */
[----:B------:R-:W-:Y:S01]  /*0180*/  MOV R45, R35 ;  /* 0x00000023002d7202 */ /* 0x000fe20000000f00 */
[----:B------:R-:W-:Y:S01]  /*0190*/  IMAD R54, R52, -0xf, R53 ;  /* 0xfffffff134367824 */ /* 0x000fe200078e0235 */
[----:B------:R-:W-:Y:S01]  /*01a0*/  IADD3 R5, R5, R7, RZ ;  /* 0x0000000705057210 */ /* 0x000fe20007ffe0ff */
[----:B------:R-:W-:Y:S01]  /*01b0*/  IMAD R52, R36, c[0x0][0x1fc], R52 ;  /* 0x00007f0024347a24 */ /* 0x000fe200078e0234 */
[----:B------:R-:W-:Y:S02]  /*01c0*/  IADD3.X R7, RZ, c[0x0][0x1dc], RZ, P0, !PT ;  /* 0x00007700ff077a10 */ /* 0x000fe400007fe4ff */
[----:B------:R-:W-:Y:S02]  /*01d0*/  LEA.HI R3, P3, R5, R4, RZ, 0x1 ;  /* 0x0000000405037211 */ /* 0x000fe400078708ff */
[----:B------:R-:W-:Y:S02]  /*01e0*/  IADD3 R50, R52, 0x20, RZ ;  /* 0x0000002034327810 */ /* 0x000fe40007ffe0ff */
[----:B------:R-:W-:-:S02]  /*01f0*/  IADD3.X R8, RZ, R5, RZ, P3, !PT ;  /* 0x00000005ff087210 */ /* 0x000fc40001ffe4ff */
[--C-:B------:R-:W-:Y:S02]  /*0200*/  SHF.R.S64 R2, R2, 0x1, R7.reuse ;  /* 0x0000000102027819 */ /* 0x100fe40000001007 */
[C---:B------:R-:W-:Y:S02]  /*0210*/  ISETP.LT.U32.AND P1, PT, R52.reuse, c[0x0][0x1e0], PT ;  /* 0x0000780034007a0c */ /* 0x040fe40003f21070 */
[----:B------:R-:W-:Y:S02]  /*0220*/  SHF.R.S32.HI R7, RZ, 0x1, R7 ;  /* 0x00000001ff077819 */ /* 0x000fe40000011407 */
[----:B------:R-:W-:Y:S02]  /*0230*/  SHF.R.S32.HI R33, RZ, 0x1f, R52 ;  /* 0x0000001fff217819 */ /* 0x000fe40000011434 */
[----:B------:R-:W-:Y:S02]  /*0240*/  SHF.R.S64 R3, R3, 0x1, R8 ;  /* 0x0000000103037819 */ /* 0x000fe40000001008 */
[----:B------:R-:W-:-:S02]  /*0250*/  IADD3 R49, R52, 0x40, RZ ;  /* 0x0000004034317810 */ /* 0x000fc40007ffe0ff */
[----:B------:R-:W-:Y:S02]  /*0260*/  ISETP.LT.U32.AND P0, PT, R50, c[0x0][0x1e0], PT ;  /* 0x0000780032007a0c */ /* 0x000fe40003f01070 */
[----:B------:R-:W-:Y:S02]  /*0270*/  SHF.R.S32.HI R32, RZ, 0x1f, R50 ;  /* 0x0000001fff207819 */ /* 0x000fe40000011432 */
[----:B------:R-:W-:Y:S02]  /*0280*/  IADD3 R48, R52, 0x60, RZ ;  /* 0x0000006034307810 */ /* 0x000fe40007ffe0ff */
[----:B------:R-:W-:Y:S02]  /*0290*/  SHF.R.S32.HI R8, RZ, 0x1, R8 ;  /* 0x00000001ff087819 */ /* 0x000fe40000011408 */
[----:B------:R-:W-:Y:S02]  /*02a0*/  ISETP.LT.AND.EX P1, PT, R33, c[0x0][0x1e4], !P2, P1 ;  /* 0x0000790021007a0c */ /* 0x000fe40005721310 */
[----:B------:R-:W-:-:S02]  /*02b0*/  SHF.L.U64.HI R4, R2, 0x2, R7 ;  /* 0x0000000202047819 */ /* 0x000fc40000010207 */
[----:B------:R-:W-:Y:S02]  /*02c0*/  LOP3.LUT R47, R47, c[0x0][0xc], RZ, 0xc0, !PT ;  /* 0x000003002f2f7a12 */ /* 0x000fe400078ec0ff */
[----:B------:R-:W-:Y:S02]  /*02d0*/  SHF.R.S32.HI R0, RZ, 0x5, R0 ;  /* 0x00000005ff007819 */ /* 0x000fe40000011400 */
[----:B------:R-:W-:Y:S02]  /*02e0*/  SHF.L.U32 R54, R54, 0x1, RZ ;  /* 0x0000000136367819 */ /* 0x000fe400000006ff */
[----:B------:R-:W-:Y:S02]  /*02f0*/  ISETP.LT.AND.EX P2, PT, R32, c[0x0][0x1e4], !P2, P0 ;  /* 0x0000790020007a0c */ /* 0x000fe40005741300 */
[----:B------:R-:W-:Y:S02]  /*0300*/  SHF.R.S32.HI R5, RZ, 0x1f, R49 ;  /* 0x0000001fff057819 */ /* 0x000fe40000011431 */
[----:B------:R-:W-:-:S02]  /*0310*/  SHF.R.S32.HI R6, RZ, 0x1f, R48 ;  /* 0x0000001fff067819 */ /* 0x000fc40000011430 */
[----:B0-----:R-:W-:Y:S02]  /*0320*/  SHF.L.U64.HI R7, R3, 0x2, R8 ;  /* 0x0000000203077819 */ /* 0x001fe40000010208 */
.L_x_70:
[----:B------:R-:W-:Y:S01]  /*0330*/  IABS R13, c[0x0][0x1f0] ;  /* 0x00007c00000d7a13 */ /* 0x000fe20000000000 */
[----:B------:R-:W-:Y:S01]  /*0340*/  CS2R R42, SRZ ;  /* 0x00000000002a7805 */ /* 0x000fe2000001ff00 */
[----:B------:R-:W-:Y:S02]  /*0350*/  ISETP.GE.AND P3, PT, R45, RZ, PT ;  /* 0x000000ff2d00720c */ /* 0x000fe40003f66270 */
[----:B0-----:R-:W0:Y:S08]  /*0360*/  I2F.RP R10, R13 ;  /* 0x0000000d000a7306 */ /* 0x001e300000209400 */
[----:B0-----:R-:W0:Y:S02]  /*0370*/  MUFU.RCP R10, R10 ;  /* 0x0000000a000a7308 */ /* 0x001e240000001000 */
[----:B01----:R-:W-:-:S06]  /*0380*/  IADD3 R8, R10, 0xffffffe, RZ ;  /* 0x0ffffffe0a087810 */ /* 0x003fcc0007ffe0ff */
[----:B------:R0:W1:Y:S02]  /*0390*/  F2I.FTZ.U32.TRUNC.NTZ R9, R8 ;  /* 0x0000000800097305 */ /* 0x000064000021f000 */
[----:B0-----:R-:W-:Y:S02]  /*03a0*/  MOV R8, RZ ;  /* 0x000000ff00087202 */ /* 0x001fe40000000f00 */
[----:B-1----:R-:W-:-:S05]  /*03b0*/  IADD3 R12, RZ, -R9, RZ ;  /* 0x80000009ff0c7210 */ /* 0x002fca0007ffe0ff */
[----:B------:R-:W-:Y:S01]  /*03c0*/  IMAD R11, R12, R13, RZ ;  /* 0x0000000d0c0b7224 */ /* 0x000fe200078e02ff */
[----:B------:R-:W-:-:S03]  /*03d0*/  IABS R12, R45 ;  /* 0x0000002d000c7213 */ /* 0x000fc60000000000 */
[----:B------:R-:W-:-:S06]  /*03e0*/  IMAD.HI.U32 R9, R9, R11, R8 ;  /* 0x0000000b09097227 */ /* 0x000fcc00078e0008 */
[----:B------:R-:W-:-:S04]  /*03f0*/  IMAD.HI.U32 R11, R9, R12, RZ ;  /* 0x0000000c090b7227 */ /* 0x000fc800078e00ff */
[----:B------:R-:W-:Y:S01]  /*0400*/  IMAD.WIDE.U32 R8, R53, -0x77777777, RZ ;  /* 0x8888888935087825 */ /* 0x000fe200078e00ff */
[----:B------:R-:W-:-:S04]  /*0410*/  IADD3 R10, -R11, RZ, RZ ;  /* 0x000000ff0b0a7210 */ /* 0x000fc80007ffe1ff */
[----:B------:R-:W-:Y:S01]  /*0420*/  SHF.R.U32.HI R15, RZ, 0x3, R9 ;  /* 0x00000003ff0f7819 */ /* 0x000fe20000011609 */
[----:B------:R-:W-:Y:S01]  /*0430*/  IMAD R10, R13, R10, R12 ;  /* 0x0000000a0d0a7224 */ /* 0x000fe200078e020c */
[----:B------:R-:W-:Y:S02]  /*0440*/  LOP3.LUT R12, R45, c[0x0][0x1f0], RZ, 0x3c, !PT ;  /* 0x00007c002d0c7a12 */ /* 0x000fe400078e3cff */
[----:B------:R-:W-:Y:S01]  /*0450*/  LOP3.LUT R9, RZ, c[0x0][0x1f0], RZ, 0x33, !PT ;  /* 0x00007c00ff097a12 */ /* 0x000fe200078e33ff */
[----:B------:R-:W-:Y:S01]  /*0460*/  IMAD R8, R36, c[0x0][0x1fc], R15 ;  /* 0x00007f0024087a24 */ /* 0x000fe200078e020f */
[----:B------:R-:W-:Y:S02]  /*0470*/  ISETP.GT.U32.AND P5, PT, R13, R10, PT ;  /* 0x0000000a0d00720c */ /* 0x000fe40003fa4070 */
[----:B------:R-:W-:Y:S02]  /*0480*/  ISETP.GE.AND P4, PT, R12, RZ, PT ;  /* 0x000000ff0c00720c */ /* 0x000fe40003f86270 */
[----:B------:R-:W-:-:S09]  /*0490*/  IADD3 R8, R8, 0x40, RZ ;  /* 0x0000004008087810 */ /* 0x000fd20007ffe0ff */
[-C--:B------:R-:W-:Y:S02]  /*04a0*/  @!P5 IADD3 R10, R10, -R13.reuse, RZ ;  /* 0x8000000d0a0ad210 */ /* 0x080fe40007ffe0ff */
[----:B------:R-:W-:Y:S02]  /*04b0*/  @!P5 IADD3 R11, R11, 0x1, RZ ;  /* 0x000000010b0bd810 */ /* 0x000fe40007ffe0ff */
[CC--:B------:R-:W-:Y:S02]  /*04c0*/  ISETP.GE.U32.AND P0, PT, R10.reuse, R13.reuse, PT ;  /* 0x0000000d0a00720c */ /* 0x0c0fe40003f06070 */
[----:B------:R-:W-:Y:S02]  /*04d0*/  ISETP.GT.U32.AND P6, PT, R13, R10, PT ;  /* 0x0000000a0d00720c */ /* 0x000fe40003fc4070 */
[----:B------:R-:W-:Y:S02]  /*04e0*/  IADD3 R13, R10, -R13, RZ ;  /* 0x8000000d0a0d7210 */ /* 0x000fe40007ffe0ff */
[----:B------:R-:W-:-:S02]  /*04f0*/  ISETP.NE.AND P5, PT, RZ, c[0x0][0x1f0], PT ;  /* 0x00007c00ff007a0c */ /* 0x000fc40003fa5270 */
[----:B------:R-:W-:-:S04]  /*0500*/  SEL R10, R13, R10, !P6 ;  /* 0x0000000a0d0a7207 */ /* 0x000fc80007000000 */
[----:B------:R-:W-:Y:S02]  /*0510*/  @!P3 IADD3 R10, -R10, RZ, RZ ;  /* 0x000000ff0a0ab210 */ /* 0x000fe40007ffe1ff */
[----:B------:R-:W-:Y:S02]  /*0520*/  @P0 IADD3 R11, R11, 0x1, RZ ;  /* 0x000000010b0b0810 */ /* 0x000fe40007ffe0ff */
[----:B------:R-:W-:Y:S02]  /*0530*/  SEL R56, R9, R10, !P5 ;  /* 0x0000000a09387207 */ /* 0x000fe40006800000 */
[----:B------:R-:W-:Y:S02]  /*0540*/  @!P4 IADD3 R11, -R11, RZ, RZ ;  /* 0x000000ff0b0bc210 */ /* 0x000fe40007ffe1ff */
[----:B------:R-:W-:Y:S01]  /*0550*/  ISETP.GE.U32.AND P0, PT, R8, c[0x0][0x1e0], PT ;  /* 0x0000780008007a0c */ /* 0x000fe20003f06070 */
[----:B------:R-:W-:Y:S01]  /*0560*/  IMAD R23, R56, 0x1e, RZ ;  /* 0x0000001e38177824 */ /* 0x000fe200078e02ff */
[----:B------:R-:W-:-:S02]  /*0570*/  SEL R9, R9, R11, !P5 ;  /* 0x0000000b09097207 */ /* 0x000fc40006800000 */
[----:B------:R-:W-:Y:S02]  /*0580*/  SHF.R.S32.HI R11, RZ, 0x1f, R8 ;  /* 0x0000001fff0b7819 */ /* 0x000fe40000011408 */
[----:B------:R-:W-:Y:S02]  /*0590*/  SHF.R.S32.HI R10, RZ, 0x1f, R54 ;  /* 0x0000001fff0a7819 */ /* 0x000fe40000011436 */
[----:B------:R-:W-:Y:S02]  /*05a0*/  IADD3 R58, P3, R54, R23, RZ ;  /* 0x00000017363a7210 */ /* 0x000fe40007f7e0ff */
[----:B------:R-:W-:Y:S02]  /*05b0*/  SHF.R.S32.HI R8, RZ, 0x1f, R9 ;  /* 0x0000001fff087819 */ /* 0x000fe40000011409 */
[----:B------:R-:W-:Y:S01]  /*05c0*/  ISETP.GE.AND.EX P0, PT, R11, c[0x0][0x1e4], PT, P0 ;  /* 0x000079000b007a0c */ /* 0x000fe20003f06300 */
[----:B------:R-:W-:Y:S01]  /*05d0*/  @P2 IMAD R11, R32, c[0x0][0x1d8], RZ ;  /* 0x00007600200b2a24 */ /* 0x000fe200078e02ff */
[----:B------:R-:W-:Y:S01]  /*05e0*/  LEA.HI.X.SX32 R59, R23, R10, 0x1, P3 ;  /* 0x0000000a173b7211 */ /* 0x000fe200018f0eff */
[----:B------:R-:W-:Y:S01]  /*05f0*/  IMAD R8, R8, c[0x0][0x1e8], RZ ;  /* 0x00007a0008087a24 */ /* 0x000fe200078e02ff */
[----:B------:R-:W-:Y:S01]  /*0600*/  ISETP.LT.U32.AND P0, PT, R53, 0x1e0, !P0 ;  /* 0x000001e03500780c */ /* 0x000fe20004701070 */
[----:B------:R-:W-:Y:S01]  /*0610*/  @P2 IMAD R17, R50, c[0x0][0x1dc], R11 ;  /* 0x0000770032112a24 */ /* 0x000fe200078e020b */
[----:B------:R-:W-:Y:S01]  /*0620*/  ISETP.GE.U32.AND P3, PT, R48, c[0x0][0x1e0], PT ;  /* 0x0000780030007a0c */ /* 0x000fe20003f66070 */
[----:B------:R-:W-:-:S02]  /*0630*/  IMAD R61, R9, c[0x0][0x1ec], R8 ;  /* 0x00007b00093d7a24 */ /* 0x000fc400078e0208 */
[----:B------:R-:W-:Y:S01]  /*0640*/  IMAD.WIDE.U32 R58, R9, c[0x0][0x1e8], R58 ;  /* 0x00007a00093a7a25 */ /* 0x000fe200078e003a */
[----:B------:R-:W-:-:S03]  /*0650*/  ISETP.GE.AND.EX P3, PT, R6, c[0x0][0x1e4], PT, P3 ;  /* 0x0000790006007a0c */ /* 0x000fc60003f66330 */
[----:B------:R-:W-:Y:S01]  /*0660*/  @P1 IMAD R9, R33, c[0x0][0x1d8], RZ ;  /* 0x0000760021091a24 */ /* 0x000fe200078e02ff */
[----:B------:R-:W-:Y:S02]  /*0670*/  IADD3 R61, R59, R61, RZ ;  /* 0x0000003d3b3d7210 */ /* 0x000fe40007ffe0ff */
[-C--:B------:R-:W-:Y:S01]  /*0680*/  @P1 MOV R60, R58.reuse ;  /* 0x0000003a003c1202 */ /* 0x080fe20000000f00 */
[C---:B------:R-:W-:Y:S01]  /*0690*/  @P1 IMAD R9, R52.reuse, c[0x0][0x1dc], R9 ;  /* 0x0000770034091a24 */ /* 0x040fe200078e0209 */
[----:B------:R-:W-:Y:S01]  /*06a0*/  ISETP.LT.U32.AND P3, PT, R53, 0x1e0, !P3 ;  /* 0x000001e03500780c */ /* 0x000fe20005f61070 */
[----:B------:R-:W-:Y:S01]  /*06b0*/  @P0 IMAD R8, R5, c[0x0][0x1d8], RZ ;  /* 0x0000760005080a24 */ /* 0x000fe200078e02ff */
[----:B------:R-:W-:Y:S01]  /*06c0*/  @P2 MOV R12, R58 ;  /* 0x0000003a000c2202 */ /* 0x000fe20000000f00 */
[----:B------:R-:W-:Y:S01]  /*06d0*/  @P1 IMAD.WIDE.U32 R10, R52, c[0x0][0x1d8], R60 ;  /* 0x00007600340a1a25 */ /* 0x000fe200078e003c */
[----:B------:R-:W-:-:S03]  /*06e0*/  @P2 MOV R13, R61 ;  /* 0x0000003d000d2202 */ /* 0x000fc60000000f00 */
[----:B------:R-:W-:Y:S01]  /*06f0*/  @P0 IMAD R19, R49, c[0x0][0x1dc], R8 ;  /* 0x0000770031130a24 */ /* 0x000fe200078e0208 */
[----:B------:R-:W-:Y:S01]  /*0700*/  @P1 IADD3 R15, R11, R9, RZ ;  /* 0x000000090b0f1210 */ /* 0x000fe20007ffe0ff */
[----:B------:R-:W-:Y:S01]  /*0710*/  @P2 IMAD.WIDE.U32 R12, R50, c[0x0][0x1d8], R12 ;  /* 0x00007600320c2a25 */ /* 0x000fe200078e000c */
[----:B------:R-:W-:Y:S02]  /*0720*/  @P0 MOV R8, R58 ;  /* 0x0000003a00080202 */ /* 0x000fe40000000f00 */
[----:B------:R-:W-:Y:S01]  /*0730*/  @P0 MOV R9, R61 ;  /* 0x0000003d00090202 */ /* 0x000fe20000000f00 */
[----:B------:R-:W-:Y:S01]  /*0740*/  @P3 IMAD R11, R6, c[0x0][0x1d8], RZ ;  /* 0x00007600060b3a24 */ /* 0x000fe200078e02ff */
[C---:B------:R-:W-:Y:S02]  /*0750*/  @P1 SHF.L.U32 R14, R10.reuse, 0x1, RZ ;  /* 0x000000010a0e1819 */ /* 0x040fe400000006ff */
[----:B------:R-:W-:Y:S01]  /*0760*/  @P1 SHF.L.U64.HI R15, R10, 0x1, R15 ;  /* 0x000000010a0f1819 */ /* 0x000fe2000001020f */
[----:B------:R-:W-:Y:S01]  /*0770*/  @P0 IMAD.WIDE.U32 R8, R49, c[0x0][0x1d8], R8 ;  /* 0x0000760031080a25 */ /* 0x000fe200078e0008 */
[----:B------:R-:W-:-:S02]  /*0780*/  MOV R10, 0x8 ;  /* 0x00000008000a7802 */ /* 0x000fc40000000f00 */
[----:B------:R-:W-:Y:S01]  /*0790*/  @P2 IADD3 R13, R13, R17, RZ ;  /* 0x000000110d0d2210 */ /* 0x000fe20007ffe0ff */
[----:B------:R-:W-:Y:S01]  /*07a0*/  @P3 IMAD R17, R48, c[0x0][0x1dc], R11 ;  /* 0x0000770030113a24 */ /* 0x000fe200078e020b */
[----:B------:R-:W-:Y:S02]  /*07b0*/  @P0 IADD3 R19, R9, R19, RZ ;  /* 0x0000001309130210 */ /* 0x000fe40007ffe0ff */
[C---:B------:R-:W-:Y:S02]  /*07c0*/  @P0 SHF.L.U32 R18, R8.reuse, 0x1, RZ ;  /* 0x0000000108120819 */ /* 0x040fe400000006ff */
[----:B------:R-:W-:Y:S01]  /*07d0*/  @P0 SHF.L.U64.HI R19, R8, 0x1, R19 ;  /* 0x0000000108130819 */ /* 0x000fe20000010213 */
[----:B------:R-:W-:Y:S01]  /*07e0*/  IMAD.WIDE R8, R45, R10, c[0x0][0x198] ;  /* 0x000066002d087625 */ /* 0x000fe200078e020a */
[----:B------:R-:W-:Y:S02]  /*07f0*/  @P3 MOV R10, R58 ;  /* 0x0000003a000a3202 */ /* 0x000fe40000000f00 */
[----:B------:R-:W-:-:S02]  /*0800*/  @P3 MOV R11, R61 ;  /* 0x0000003d000b3202 */ /* 0x000fc40000000f00 */
[----:B------:R-:W-:Y:S01]  /*0810*/  @P1 IADD3 R16, P4, R14, c[0x0][0x180], RZ ;  /* 0x000060000e101a10 */ /* 0x000fe20007f9e0ff */
[----:B------:R-:W2:Y:S01]  /*0820*/  LDG.E.64 R8, [R8.64] ;  /* 0x0000000608087981 */ /* 0x000ea2000c1e1b00 */
[----:B------:R-:W-:Y:S01]  /*0830*/  @P2 SHF.L.U32 R21, R12, 0x1, RZ ;  /* 0x000000010c152819 */ /* 0x000fe200000006ff */
[----:B------:R-:W-:Y:S01]  /*0840*/  @P3 IMAD.WIDE.U32 R10, R48, c[0x0][0x1d8], R10 ;  /* 0x00007600300a3a25 */ /* 0x000fe200078e000a */
[----:B------:R-:W-:Y:S02]  /*0850*/  @P1 IADD3 R14, P5, R14, c[0x0][0x178], RZ ;  /* 0x00005e000e0e1a10 */ /* 0x000fe40007fbe0ff */
[----:B------:R-:W-:Y:S02]  /*0860*/  @P2 SHF.L.U64.HI R13, R12, 0x1, R13 ;  /* 0x000000010c0d2819 */ /* 0x000fe4000001020d */
[----:B------:R-:W-:Y:S02]  /*0870*/  @P3 IADD3 R11, R11, R17, RZ ;  /* 0x000000110b0b3210 */ /* 0x000fe40007ffe0ff */
[----:B------:R-:W-:-:S02]  /*0880*/  @P1 IADD3.X R17, R15, c[0x0][0x184], RZ, P4, !PT ;  /* 0x000061000f111a10 */ /* 0x000fc400027fe4ff */
[----:B------:R-:W-:Y:S02]  /*0890*/  @P1 IADD3.X R15, R15, c[0x0][0x17c], RZ, P5, !PT ;  /* 0x00005f000f0f1a10 */ /* 0x000fe40002ffe4ff */
[C---:B------:R-:W-:Y:S01]  /*08a0*/  @P3 SHF.L.U32 R22, R10.reuse, 0x1, RZ ;  /* 0x000000010a163819 */ /* 0x040fe200000006ff */
[----:B------:R0:W5:Y:S01]  /*08b0*/  @P1 LDG.E R43, [R16.64] ;  /* 0x00000006102b1981 */ /* 0x000162000c1e1900 */
[----:B------:R-:W-:Y:S02]  /*08c0*/  @P3 SHF.L.U64.HI R24, R10, 0x1, R11 ;  /* 0x000000010a183819 */ /* 0x000fe4000001020b */
[C---:B------:R-:W-:Y:S01]  /*08d0*/  @P2 IADD3 R20, P4, R21.reuse, c[0x0][0x180], RZ ;  /* 0x0000600015142a10 */ /* 0x040fe20007f9e0ff */
[----:B------:R1:W5:Y:S01]  /*08e0*/  @P1 LDG.E R42, [R14.64] ;  /* 0x000000060e2a1981 */ /* 0x000362000c1e1900 */
[----:B------:R-:W-:Y:S02]  /*08f0*/  @P2 IADD3 R12, P5, R21, c[0x0][0x178], RZ ;  /* 0x00005e00150c2a10 */ /* 0x000fe40007fbe0ff */
[----:B------:R-:W-:-:S02]  /*0900*/  @P0 IADD3 R10, P6, R18, c[0x0][0x180], RZ ;  /* 0x00006000120a0a10 */ /* 0x000fc40007fde0ff */
[C---:B------:R-:W-:Y:S02]  /*0910*/  @P2 IADD3.X R21, R13.reuse, c[0x0][0x184], RZ, P4, !PT ;  /* 0x000061000d152a10 */ /* 0x040fe400027fe4ff */
[----:B------:R-:W-:Y:S02]  /*0920*/  @P2 IADD3.X R13, R13, c[0x0][0x17c], RZ, P5, !PT ;  /* 0x00005f000d0d2a10 */ /* 0x000fe40002ffe4ff */
[----:B------:R-:W-:Y:S02]  /*0930*/  @P0 IADD3.X R11, R19, c[0x0][0x184], RZ, P6, !PT ;  /* 0x00006100130b0a10 */ /* 0x000fe400037fe4ff */
[C---:B0-----:R-:W-:Y:S02]  /*0940*/  @P3 IADD3 R16, P5, R22.reuse, c[0x0][0x180], RZ ;  /* 0x0000600016103a10 */ /* 0x041fe40007fbe0ff */
[----:B-1----:R-:W-:Y:S01]  /*0950*/  @P3 IADD3 R14, P6, R22, c[0x0][0x178], RZ ;  /* 0x00005e00160e3a10 */ /* 0x002fe20007fde0ff */
[----:B------:R-:W-:Y:S01]  /*0960*/  CS2R R40, SRZ ;  /* 0x0000000000287805 */ /* 0x000fe2000001ff00 */
[----:B------:R-:W-:-:S02]  /*0970*/  MOV R37, RZ ;  /* 0x000000ff00257202 */ /* 0x000fc40000000f00 */
[C---:B------:R-:W-:Y:S02]  /*0980*/  @P3 IADD3.X R17, R24.reuse, c[0x0][0x184], RZ, P5, !PT ;  /* 0x0000610018113a10 */ /* 0x040fe40002ffe4ff */
[----:B------:R-:W-:Y:S02]  /*0990*/  @P3 IADD3.X R15, R24, c[0x0][0x17c], RZ, P6, !PT ;  /* 0x00005f00180f3a10 */ /* 0x000fe400037fe4ff */
[----:B------:R-:W-:Y:S01]  /*09a0*/  MOV R44, RZ ;  /* 0x000000ff002c7202 */ /* 0x000fe20000000f00 */
[----:B------:R0:W5:Y:S04]  /*09b0*/  @P3 LDG.E R40, [R16.64] ;  /* 0x0000000610283981 */ /* 0x000168000c1e1900 */
[----:B------:R0:W5:Y:S01]  /*09c0*/  @P3 LDG.E R37, [R14.64] ;  /* 0x000000060e253981 */ /* 0x000162000c1e1900 */
[----:B------:R-:W-:Y:S01]  /*09d0*/  @P0 IADD3 R18, P4, R18, c[0x0][0x178], RZ ;  /* 0x00005e0012120a10 */ /* 0x000fe20007f9e0ff */
[----:B------:R-:W-:-:S02]  /*09e0*/  CS2R R38, SRZ ;  /* 0x0000000000267805 */ /* 0x000fc4000001ff00 */
[----:B------:R2:W5:Y:S01]  /*09f0*/  @P2 LDG.E R44, [R20.64] ;  /* 0x00000006142c2981 */ /* 0x000562000c1e1900 */
[----:B------:R-:W-:-:S03]  /*0a00*/  @P0 IADD3.X R19, R19, c[0x0][0x17c], RZ, P4, !PT ;  /* 0x00005f0013130a10 */ /* 0x000fc600027fe4ff */
[----:B------:R1:W5:Y:S04]  /*0a10*/  @P0 LDG.E R39, [R10.64] ;  /* 0x000000060a270981 */ /* 0x000368000c1e1900 */
[----:B------:R0:W5:Y:S01]  /*0a20*/  @P0 LDG.E R38, [R18.64] ;  /* 0x0000000612260981 */ /* 0x000162000c1e1900 */
[----:B------:R-:W-:Y:S03]  /*0a30*/  BSSY B0, `(.L_x_36) ;  /* 0x0000014000007945 */ /* 0x000fe60003800000 */
[----:B------:R3:W5:Y:S01]  /*0a40*/  @P2 LDG.E R41, [R12.64] ;  /* 0x000000060c292981 */ /* 0x000762000c1e1900 */
[----:B-1----:R-:W-:Y:S01]  /*0a50*/  CS2R R10, SRZ ;  /* 0x00000000000a7805 */ /* 0x002fe2000001ff00 */
[----:B---3--:R-:W-:Y:S01]  /*0a60*/  CS2R R12, SRZ ;  /* 0x00000000000c7805 */ /* 0x008fe2000001ff00 */
[----:B--2---:R-:W-:-:S05]  /*0a70*/  FFMA.FTZ R20, -R8, R8, R9 ;  /* 0x0000000808147223 */ /* 0x004fca0000010109 */
[----:B------:R-:W-:Y:S02]  /*0a80*/  FSETP.GTU.FTZ.AND P0, PT, R20, RZ, PT ;  /* 0x000000ff1400720b */ /* 0x000fe40003f1c000 */
[----:B------:R-:W-:-:S11]  /*0a90*/  MOV R9, 0x3f800000 ;  /* 0x3f80000000097802 */ /* 0x000fd60000000f00 */
[----:B------:R-:W-:-:S04]  /*0aa0*/  @P0 FADD.FTZ R20, R20, c[0x0][0x1a0] ;  /* 0x0000680014140621 */ /* 0x000fc80000010000 */
[----:B------:R0:W1:Y:S01]  /*0ab0*/  @P0 MUFU.RSQ R9, R20 ;  /* 0x0000001400090308 */ /* 0x0000620000001400 */
[----:B------:R-:W-:-:S13]  /*0ac0*/  ISETP.GT.U32.AND P0, PT, R53, 0x1df, PT ;  /* 0x000001df3500780c */ /* 0x000fda0003f04070 */
[----:B------:R-:W-:Y:S05]  /*0ad0*/  @P0 BRA `(.L_x_37) ;  /* 0x0000009000000947 */ /* 0x000fea0003800000 */
[----:B0-----:R-:W-:Y:S01]  /*0ae0*/  ISETP.NE.AND P0, PT, RZ, UR9, PT ;  /* 0x00000009ff007c0c */ /* 0x001fe2000bf05270 */
        /* <DEDUP_REMOVED lines=8> */
.L_x_37:
[----:B0-----:R-:W-:Y:S05]  /*0b70*/  BSYNC B0 ;  /* 0x0000000000007941 */ /* 0x001fea0003800000 */
.L_x_36:
[----:B------:R-:W-:Y:S02]  /*0b80*/  ISETP.NE.AND P3, PT, RZ, UR9, PT ;  /* 0x00000009ff007c0c */ /* 0x000fe4000bf65270 */
[--C-:B-----5:R-:W-:Y:S02]  /*0b90*/  PRMT R17, RZ, 0x5410, R43.reuse ;  /* 0x00005410ff117816 */ /* 0x120fe4000000002b */
[----:B------:R-:W-:Y:S02]  /*0ba0*/  PRMT R25, RZ, 0x7610, R43 ;  /* 0x00007610ff197816 */ /* 0x000fe4000000002b */
[----:B------:R-:W-:Y:S01]  /*0bb0*/  PRMT R27, RZ, 0x5410, R44 ;  /* 0x00005410ff1b7816 */ /* 0x000fe2000000002c */
[C---:B------:R-:W-:Y:S01]  /*0bc0*/  FADD.FTZ R16, -R8.reuse, R17 ;  /* 0x0000001108107221 */ /* 0x040fe20000010100 */
[--C-:B------:R-:W-:Y:S01]  /*0bd0*/  PRMT R23, RZ, 0x5410, R42.reuse ;  /* 0x00005410ff177816 */ /* 0x100fe2000000002a */
[C---:B------:R-:W-:Y:S01]  /*0be0*/  FADD.FTZ R20, -R8.reuse, R25 ;  /* 0x0000001908147221 */ /* 0x040fe20000010100 */
[----:B------:R-:W-:Y:S01]  /*0bf0*/  PRMT R19, RZ, 0x7610, R42 ;  /* 0x00007610ff137816 */ /* 0x000fe2000000002a */
[----:B------:R-:W-:Y:S01]  /*0c00*/  FADD.FTZ R14, -R8, R27 ;  /* 0x0000001b080e7221 */ /* 0x000fe20000010100 */
[----:B------:R-:W-:Y:S01]  /*0c10*/  PRMT R15, RZ, 0x7610, R44 ;  /* 0x00007610ff0f7816 */ /* 0x000fe2000000002c */
[-C--:B-1----:R-:W-:Y:S01]  /*0c20*/  FMUL.FTZ R25, R16, R9.reuse ;  /* 0x0000000910197220 */ /* 0x082fe20000410000 */
[--C-:B------:R-:W-:Y:S01]  /*0c30*/  PRMT R21, RZ, 0x5410, R41.reuse ;  /* 0x00005410ff157816 */ /* 0x100fe20000000029 */
[----:B------:R-:W-:Y:S01]  /*0c40*/  FMUL.FTZ R20, R20, R9 ;  /* 0x0000000914147220 */ /* 0x000fe20000410000 */
        /* <DEDUP_REMOVED lines=20> */
.L_x_38:
[----:B------:R-:W-:Y:S02]  /*0d90*/  FMUL.FTZ R16, R23, R10 ;  /* 0x0000000a17107220 */ /* 0x000fe40000410000 */
[----:B------:R-:W-:Y:S02]  /*0da0*/  FADD.FTZ R18, -R8, R15 ;  /* 0x0000000f08127221 */ /* 0x000fe40000010100 */
[----:B------:R-:W-:Y:S02]  /*0db0*/  FMUL.FTZ R27, R14, R9 ;  /* 0x000000090e1b7220 */ /* 0x000fe40000410000 */
[----:B------:R-:W-:Y:S02]  /*0dc0*/  FFMA.FTZ R14, R25, R16, RZ ;  /* 0x00000010190e7223 */ /* 0x000fe400000100ff */
[----:B------:R-:W-:-:S02]  /*0dd0*/  FMUL.FTZ R15, R19, R11 ;  /* 0x0000000b130f7220 */ /* 0x000fc40000410000 */
[----:B------:R-:W-:Y:S02]  /*0de0*/  FADD.FTZ R16, RZ, R16 ;  /* 0x00000010ff107221 */ /* 0x000fe40000010000 */
[----:B------:R-:W-:Y:S01]  /*0df0*/  FMUL.FTZ R18, R18, R9 ;  /* 0x0000000912127220 */ /* 0x000fe20000410000 */
        /* <DEDUP_REMOVED lines=19> */
.L_x_39:
[----:B------:R-:W-:Y:S02]  /*0f30*/  FFMA.FTZ R22, R20, R15, R14 ;  /* 0x0000000f14167223 */ /* 0x000fe4000001000e */
[----:B------:R-:W-:Y:S02]  /*0f40*/  FMUL.FTZ R14, R21, R10 ;  /* 0x0000000a150e7220 */ /* 0x000fe40000410000 */
[----:B------:R-:W-:Y:S01]  /*0f50*/  FADD.FTZ R29, R15, R16 ;  /* 0x000000100f1d7221 */ /* 0x000fe20000010000 */
[----:B------:R-:W-:Y:S01]  /*0f60*/  PRMT R16, RZ, 0x5410, R38 ;  /* 0x00005410ff107816 */ /* 0x000fe20000000026 */
[----:B------:R-:W-:Y:S02]  /*0f70*/  FMUL.FTZ R26, R17, R11 ;  /* 0x0000000b111a7220 */ /* 0x000fe40000410000 */
[----:B------:R-:W-:-:S02]  /*0f80*/  FFMA.FTZ R15, R27, R14, R22 ;  /* 0x0000000e1b0f7223 */ /* 0x000fc40000010016 */
[----:B------:R-:W-:Y:S01]  /*0f90*/  FADD.FTZ R29, R29, R14 ;  /* 0x0000000e1d1d7221 */ /* 0x000fe20000010000 */
[----:B------:R-:W-:Y:S01]  /*0fa0*/  PRMT R14, RZ, 0x7610, R38 ;  /* 0x00007610ff0e7816 */ /* 0x000fe20000000026 */
[----:B------:R-:W-:Y:S01]  /*0fb0*/  FFMA.FTZ R24, R18, R26, R15 ;  /* 0x0000001a12187223 */ /* 0x000fe2000001000f */
[----:B------:R-:W-:Y:S01]  /*0fc0*/  PRMT R15, RZ, 0x5410, R39 ;  /* 0x00005410ff0f7816 */ /* 0x000fe20000000027 */
[----:B------:R-:W-:Y:S01]  /*0fd0*/  FADD.FTZ R26, R26, R29 ;  /* 0x0000001d1a1a7221 */ /* 0x000fe20000010000 */
[----:B------:R-:W-:Y:S01]  /*0fe0*/  PRMT R29, RZ, 0x7610, R39 ;  /* 0x00007610ff1d7816 */ /* 0x000fe20000000027 */
[----:B------:R-:W-:Y:S02]  /*0ff0*/  FFMA.FTZ R28, R25, R23, RZ ;  /* 0x00000017191c7223 */ /* 0x000fe400000100ff */
[C---:B------:R-:W-:Y:S02]  /*1000*/  FADD.FTZ R22, -R8.reuse, R15 ;  /* 0x0000000f08167221 */ /* 0x040fe40000010100 */
[----:B------:R-:W-:-:S02]  /*1010*/  FADD.FTZ R29, -R8, R29 ;  /* 0x0000001d081d7221 */ /* 0x000fc40000010100 */
[-C--:B------:R-:W-:Y:S02]  /*1020*/  FMUL.FTZ R15, R22, R9.reuse ;  /* 0x00000009160f7220 */ /* 0x080fe40000410000 */
        /* <DEDUP_REMOVED lines=13> */
[----:B0-----:R-:W-:Y:S02]  /*1100*/  FMUL.FTZ R16, R16, R29 ;  /* 0x0000001d10107220 */ /* 0x001fe40000410000 */
[----:B------:R-:W-:-:S04]  /*1110*/  FADD.FTZ R29, -R29, 1 ;  /* 0x3f8000001d1d7421 */ /* 0x000fc80000010100 */
[----:B------:R-:W-:Y:S02]  /*1120*/  FFMA.FTZ R23, R23, R29, 1 ;  /* 0x3f80000017177423 */ /* 0x000fe4000001001d */
[----:B-1----:R-:W-:Y:S02]  /*1130*/  FADD.FTZ R55, -R31, 1 ;  /* 0x3f8000001f377421 */ /* 0x002fe40000010100 */
[----:B------:R-:W-:Y:S02]  /*1140*/  FMUL.FTZ R14, R14, R31 ;  /* 0x0000001f0e0e7220 */ /* 0x000fe40000410000 */
[----:B------:R-:W-:Y:S02]  /*1150*/  FFMA.FTZ R55, R25, R55, 1 ;  /* 0x3f80000019377423 */ /* 0x000fe40000010037 */
[----:B------:R-:W-:Y:S02]  /*1160*/  FMUL.FTZ R16, R16, R23 ;  /* 0x0000001710107220 */ /* 0x000fe40000410000 */
[----:B------:R-:W-:-:S02]  /*1170*/  FMUL.FTZ R14, R14, R55 ;  /* 0x000000370e0e7220 */ /* 0x000fc40000410000 */
.L_x_40:
[----:B------:R-:W-:Y:S02]  /*1180*/  FMUL.FTZ R25, R16, R10 ;  /* 0x0000000a10197220 */ /* 0x000fe40000410000 */
[----:B------:R-:W-:Y:S01]  /*1190*/  FFMA.FTZ R28, R27, R21, R28 ;  /* 0x000000151b1c7223 */ /* 0x000fe2000001001c */
[----:B------:R-:W-:Y:S01]  /*11a0*/  PRMT R27, RZ, 0x5410, R40 ;  /* 0x00005410ff1b7816 */ /* 0x000fe20000000028 */
[----:B------:R-:W-:-:S02]  /*11b0*/  FADD.FTZ R23, R30, R21 ;  /* 0x000000151e177221 */ /* 0x000fc40000010000 */
[----:B------:R-:W-:Y:S02]  /*11c0*/  FFMA.FTZ R21, R15, R25, R24 ;  /* 0x000000190f157223 */ /* 0x000fe40000010018 */
[----:B------:R-:W-:Y:S02]  /*11d0*/  FADD.FTZ R25, R26, R25 ;  /* 0x000000191a197221 */ /* 0x000fe40000010000 */
[----:B------:R-:W-:Y:S01]  /*11e0*/  FADD.FTZ R26, -R8, R27 ;  /* 0x0000001b081a7221 */ /* 0x000fe20000010100 */
[----:B------:R-:W-:Y:S01]  /*11f0*/  PRMT R27, RZ, 0x7610, R40 ;  /* 0x00007610ff1b7816 */ /* 0x000fe20000000028 */
[----:B------:R-:W-:Y:S02]  /*1200*/  FMUL.FTZ R24, R14, R11 ;  /* 0x0000000b0e187220 */ /* 0x000fe40000410000 */
[----:B------:R-:W-:Y:S02]  /*1210*/  FMUL.FTZ R29, R26, R9 ;  /* 0x000000091a1d7220 */ /* 0x000fe40000410000 */
[----:B------:R-:W-:-:S02]  /*1220*/  FADD.FTZ R27, -R8, R27 ;  /* 0x0000001b081b7221 */ /* 0x000fc40000010100 */
[----:B------:R-:W-:Y:S02]  /*1230*/  FFMA.FTZ R30, R22, R24, R21 ;  /* 0x00000018161e7223 */ /* 0x000fe40000010015 */
[----:B------:R-:W-:Y:S01]  /*1240*/  FADD.FTZ R21, R24, R25 ;  /* 0x0000001918157221 */ /* 0x000fe20000010000 */
[--C-:B------:R-:W-:Y:S01]  /*1250*/  PRMT R25, RZ, 0x5410, R37.reuse ;  /* 0x00005410ff197816 */ /* 0x100fe20000000025 */
[----:B------:R-:W-:Y:S01]  /*1260*/  FMUL.FTZ R26, R27, R9 ;  /* 0x000000091b1a7220 */ /* 0x000fe20000410000 */
[----:B------:R-:W-:Y:S01]  /*1270*/  PRMT R24, RZ, 0x7610, R37 ;  /* 0x00007610ff187816 */ /* 0x000fe20000000025 */
[----:B------:R-:W-:Y:S05]  /*1280*/  @!P3 BRA `(.L_x_41) ;  /* 0x000001200000b947 */ /* 0x000fea0003800000 */
[----:B------:R-:W-:-:S04]  /*1290*/  FFMA.FTZ R27, R29, R10, R12 ;  /* 0x0000000a1d1b7223 */ /* 0x000fc8000001000c */
[----:B------:R-:W-:-:S06]  /*12a0*/  FMUL.FTZ R31, R27, -1.4426950216293334961 ;  /* 0xbfb8aa3b1b1f7820 */ /* 0x000fcc0000410000 */
[----:B------:R-:W0:Y:S02]  /*12b0*/  MUFU.EX2 R31, R31 ;  /* 0x0000001f001f7308 */ /* 0x000e240000000800 */
[----:B0-----:R-:W-:-:S06]  /*12c0*/  FADD.FTZ R55, R31, 1 ;  /* 0x3f8000001f377421 */ /* 0x001fcc0000010000 */
[----:B------:R-:W0:Y:S02]  /*12d0*/  MUFU.RCP R55, R55 ;  /* 0x0000003700377308 */ /* 0x000e240000001000 */
[----:B0-----:R-:W-:Y:S02]  /*12e0*/  FADD.FTZ R57, -R55, 1 ;  /* 0x3f80000037397421 */ /* 0x001fe40000010100 */
[----:B------:R-:W-:Y:S02]  /*12f0*/  FMUL.FTZ R25, R25, R55 ;  /* 0x0000003719197220 */ /* 0x000fe40000410000 */
[----:B------:R-:W-:Y:S02]  /*1300*/  FFMA.FTZ R57, R27, R57, 1 ;  /* 0x3f8000001b397423 */ /* 0x000fe40000010039 */
[----:B------:R-:W-:Y:S02]  /*1310*/  FFMA.FTZ R27, R26, R11, R13 ;  /* 0x0000000b1a1b7223 */ /* 0x000fe4000001000d */
[----:B------:R-:W-:-:S02]  /*1320*/  FMUL.FTZ R25, R25, R57 ;  /* 0x0000003919197220 */ /* 0x000fc40000410000 */
[----:B------:R-:W-:-:S06]  /*1330*/  FMUL.FTZ R57, R27, -1.4426950216293334961 ;  /* 0xbfb8aa3b1b397820 */ /* 0x000fcc0000410000 */
[----:B------:R-:W0:Y:S02]  /*1340*/  MUFU.EX2 R57, R57 ;  /* 0x0000003900397308 */ /* 0x000e240000000800 */
[----:B0-----:R-:W-:-:S06]  /*1350*/  FADD.FTZ R57, R57, 1 ;  /* 0x3f80000039397421 */ /* 0x001fcc0000010000 */
[----:B------:R-:W0:Y:S02]  /*1360*/  MUFU.RCP R31, R57 ;  /* 0x00000039001f7308 */ /* 0x000e240000001000 */
[----:B0-----:R-:W-:Y:S02]  /*1370*/  FMUL.FTZ R24, R24, R31 ;  /* 0x0000001f18187220 */ /* 0x001fe40000410000 */
[----:B------:R-:W-:-:S04]  /*1380*/  FADD.FTZ R31, -R31, 1 ;  /* 0x3f8000001f1f7421 */ /* 0x000fc80000010100 */
[----:B------:R-:W-:-:S04]  /*1390*/  FFMA.FTZ R31, R27, R31, 1 ;  /* 0x3f8000001b1f7423 */ /* 0x000fc8000001001f */
[----:B------:R-:W-:Y:S02]  /*13a0*/  FMUL.FTZ R24, R24, R31 ;  /* 0x0000001f18187220 */ /* 0x000fe40000410000 */
.L_x_41:
[----:B------:R-:W-:Y:S01]  /*13b0*/  FMUL.FTZ R27, R25, R10 ;  /* 0x0000000a191b7220 */ /* 0x000fe20000410000 */
[----:B------:R-:W-:Y:S01]  /*13c0*/  ISETP.GT.AND P0, PT, R34, 0x1e, PT ;  /* 0x0000001e2200780c */ /* 0x000fe20003f04270 */
[----:B------:R-:W-:Y:S01]  /*13d0*/  FFMA.FTZ R55, R20, R19, RZ ;  /* 0x0000001314377223 */ /* 0x000fe200000100ff */
[----:B------:R-:W-:Y:S01]  /*13e0*/  ISETP.NE.AND P4, PT, R53, RZ, PT ;  /* 0x000000ff3500720c */ /* 0x000fe20003f85270 */
[----:B------:R-:W-:Y:S01]  /*13f0*/  FFMA.FTZ R31, R29, R27, R30 ;  /* 0x0000001b1d1f7223 */ /* 0x000fe2000001001e */
[----:B------:R-:W-:Y:S01]  /*1400*/  BSSY B0, `(.L_x_42) ;  /* 0x0000055000007945 */ /* 0x000fe20003800000 */
[----:B------:R-:W-:Y:S01]  /*1410*/  FADD.FTZ R30, R21, R27 ;  /* 0x0000001b151e7221 */ /* 0x000fe20000010000 */
[----:B------:R-:W-:Y:S01]  /*1420*/  ISETP.GT.U32.AND P5, PT, R53, 0xe, PT ;  /* 0x0000000e3500780c */ /* 0x000fe20003fa4070 */
[----:B------:R-:W-:Y:S02]  /*1430*/  FMUL.FTZ R21, R24, R11 ;  /* 0x0000000b18157220 */ /* 0x000fe40000410000 */
[----:B------:R-:W-:-:S02]  /*1440*/  FADD.FTZ R20, RZ, R19 ;  /* 0x00000013ff147221 */ /* 0x000fc40000010000 */
[----:B------:R-:W-:Y:S02]  /*1450*/  FFMA.FTZ R27, R26, R21, R31 ;  /* 0x000000151a1b7223 */ /* 0x000fe4000001001f */
[----:B------:R-:W-:Y:S02]  /*1460*/  FADD.FTZ R21, R21, R30 ;  /* 0x0000001e15157221 */ /* 0x000fe40000010000 */
[----:B------:R-:W-:Y:S01]  /*1470*/  FFMA.FTZ R55, R18, R17, R55 ;  /* 0x0000001112377223 */ /* 0x000fe20000010037 */
[----:B------:R-:W0:Y:S01]  /*1480*/  SHFL.DOWN PT, R30, R27, 0x1, 0x1f ;  /* 0x08201f001b1e7f89 */ /* 0x000e2200000e0000 */
[----:B------:R-:W-:Y:S02]  /*1490*/  FADD.FTZ R17, R20, R17 ;  /* 0x0000001114117221 */ /* 0x000fe40000010000 */
[----:B------:R-:W-:Y:S01]  /*14a0*/  FFMA.FTZ R28, R15, R16, R28 ;  /* 0x000000100f1c7223 */ /* 0x000fe2000001001c */
[----:B------:R-:W1:Y:S01]  /*14b0*/  SHFL.DOWN PT, R31, R21, 0x1, 0x1f ;  /* 0x08201f00151f7f89 */ /* 0x000e6200000e0000 */
[----:B------:R-:W-:-:S02]  /*14c0*/  FADD.FTZ R18, R23, R16 ;  /* 0x0000001017127221 */ /* 0x000fc40000010000 */
[----:B------:R-:W-:Y:S02]  /*14d0*/  FFMA.FTZ R55, R22, R14, R55 ;  /* 0x0000000e16377223 */ /* 0x000fe40000010037 */
[----:B------:R-:W-:Y:S02]  /*14e0*/  FADD.FTZ R19, R17, R14 ;  /* 0x0000000e11137221 */ /* 0x000fe40000010000 */
[----:B------:R-:W-:Y:S02]  /*14f0*/  FFMA.FTZ R16, R29, R25, R28 ;  /* 0x000000191d107223 */ /* 0x000fe4000001001c */
[----:B------:R-:W-:Y:S01]  /*1500*/  FFMA.FTZ R17, R26, R24, R55 ;  /* 0x000000181a117223 */ /* 0x000fe20000010037 */
[----:B------:R-:W-:Y:S01]  /*1510*/  SHF.L.U32 R55, R53, 0x4, RZ ;  /* 0x0000000435377819 */ /* 0x000fe200000006ff */
        /* <DEDUP_REMOVED lines=24> */
[----:B-1----:R-:W-:Y:S01]  /*16a0*/  @!P0 FADD.FTZ R21, R21, R31 ;  /* 0x0000001f15158221 */ /* 0x002fe20000010000 */
[----:B------:R-:W-:Y:S02]  /*16b0*/  ISETP.NE.AND P0, PT, R34, RZ, PT ;  /* 0x000000ff2200720c */ /* 0x000fe40003f05270 */
[----:B------:R-:W-:Y:S02]  /*16c0*/  MOV R14, R27 ;  /* 0x0000001b000e7202 */ /* 0x000fe40000000f00 */
[----:B------:R-:W-:-:S09]  /*16d0*/  MOV R15, R21 ;  /* 0x00000015000f7202 */ /* 0x000fd20000000f00 */
[----:B------:R0:W-:Y:S04]  /*16e0*/  @!P0 STS.64 [R0.X8+0x10], R14 ;  /* 0x0000100e00008388 */ /* 0x0001e80000008a00 */
[----:B------:R-:W-:Y:S06]  /*16f0*/  BAR.SYNC.DEFER_BLOCKING 0x0 ;  /* 0x0000000000007b1d */ /* 0x000fec0000010000 */
[----:B------:R-:W-:Y:S05]  /*1700*/  @P4 BRA `(.L_x_43) ;  /* 0x0000024000004947 */ /* 0x000fea0003800000 */
[----:B------:R-:W1:Y:S04]  /*1710*/  LDS.64 R28, [0x18] ;  /* 0x00001800ff1c7984 */ /* 0x000e680000000a00 */
[----:B------:R-:W2:Y:S04]  /*1720*/  LDS.128 R20, [0x20] ;  /* 0x00002000ff147984 */ /* 0x000ea80000000c00 */
[----:B------:R-:W3:Y:S01]  /*1730*/  LDS.128 R24, [0x30] ;  /* 0x00003000ff187984 */ /* 0x000ee20000000c00 */
[----:B-1----:R-:W-:-:S02]  /*1740*/  FADD.FTZ R31, R14, R28 ;  /* 0x0000001c0e1f7221 */ /* 0x002fc40000010000 */
[----:B0-----:R-:W-:Y:S02]  /*1750*/  FADD.FTZ R14, R15, R29 ;  /* 0x0000001d0f0e7221 */ /* 0x001fe40000010000 */
[----:B--2---:R-:W-:Y:S02]  /*1760*/  FADD.FTZ R15, R31, R20 ;  /* 0x000000141f0f7221 */ /* 0x004fe40000010000 */
[----:B------:R-:W0:Y:S01]  /*1770*/  LDS.128 R28, [0x40] ;  /* 0x00004000ff1c7984 */ /* 0x000e220000000c00 */
[----:B------:R-:W-:Y:S02]  /*1780*/  FADD.FTZ R14, R14, R21 ;  /* 0x000000150e0e7221 */ /* 0x000fe40000010000 */
[----:B------:R-:W-:Y:S02]  /*1790*/  FADD.FTZ R15, R15, R22 ;  /* 0x000000160f0f7221 */ /* 0x000fe40000010000 */
[----:B------:R-:W-:Y:S02]  /*17a0*/  FADD.FTZ R14, R14, R23 ;  /* 0x000000170e0e7221 */ /* 0x000fe40000010000 */
[----:B------:R-:W1:Y:S01]  /*17b0*/  LDS.128 R20, [0x50] ;  /* 0x00005000ff147984 */ /* 0x000e620000000c00 */
[----:B---3--:R-:W-:-:S02]  /*17c0*/  FADD.FTZ R15, R15, R24 ;  /* 0x000000180f0f7221 */ /* 0x008fc40000010000 */
[----:B------:R-:W-:Y:S02]  /*17d0*/  FADD.FTZ R14, R14, R25 ;  /* 0x000000190e0e7221 */ /* 0x000fe40000010000 */
[----:B------:R-:W-:Y:S02]  /*17e0*/  FADD.FTZ R15, R15, R26 ;  /* 0x0000001a0f0f7221 */ /* 0x000fe40000010000 */
[----:B------:R-:W-:Y:S02]  /*17f0*/  FADD.FTZ R14, R14, R27 ;  /* 0x0000001b0e0e7221 */ /* 0x000fe40000010000 */
[----:B------:R-:W2:Y:S01]  /*1800*/  LDS.128 R24, [0x60] ;  /* 0x00006000ff187984 */ /* 0x000ea20000000c00 */
[----:B0-----:R-:W-:Y:S02]  /*1810*/  FADD.FTZ R15, R15, R28 ;  /* 0x0000001c0f0f7221 */ /* 0x001fe40000010000 */
[----:B------:R-:W-:Y:S02]  /*1820*/  FADD.FTZ R14, R14, R29 ;  /* 0x0000001d0e0e7221 */ /* 0x000fe40000010000 */
[----:B------:R-:W-:-:S02]  /*1830*/  FADD.FTZ R15, R15, R30 ;  /* 0x0000001e0f0f7221 */ /* 0x000fc40000010000 */
[----:B------:R-:W-:Y:S02]  /*1840*/  FADD.FTZ R14, R14, R31 ;  /* 0x0000001f0e0e7221 */ /* 0x000fe40000010000 */
[----:B------:R-:W0:Y:S01]  /*1850*/  LDS.128 R28, [0x70] ;  /* 0x00007000ff1c7984 */ /* 0x000e220000000c00 */
[----:B-1----:R-:W-:Y:S02]  /*1860*/  FADD.FTZ R15, R15, R20 ;  /* 0x000000140f0f7221 */ /* 0x002fe40000010000 */
[----:B------:R-:W-:Y:S02]  /*1870*/  FADD.FTZ R20, R14, R21 ;  /* 0x000000150e147221 */ /* 0x000fe40000010000 */
[----:B------:R-:W-:Y:S02]  /*1880*/  FADD.FTZ R21, R15, R22 ;  /* 0x000000160f157221 */ /* 0x000fe40000010000 */
[----:B------:R-:W1:Y:S01]  /*1890*/  LDS.64 R14, [0x80] ;  /* 0x00008000ff0e7984 */ /* 0x000e620000000a00 */
[----:B------:R-:W-:-:S02]  /*18a0*/  FADD.FTZ R20, R20, R23 ;  /* 0x0000001714147221 */ /* 0x000fc40000010000 */
[----:B--2---:R-:W-:Y:S02]  /*18b0*/  FADD.FTZ R21, R21, R24 ;  /* 0x0000001815157221 */ /* 0x004fe40000010000 */
[----:B------:R-:W-:Y:S02]  /*18c0*/  FADD.FTZ R20, R20, R25 ;  /* 0x0000001914147221 */ /* 0x000fe40000010000 */
[----:B------:R-:W-:Y:S02]  /*18d0*/  FADD.FTZ R21, R21, R26 ;  /* 0x0000001a15157221 */ /* 0x000fe40000010000 */
[----:B------:R-:W-:Y:S02]  /*18e0*/  FADD.FTZ R20, R20, R27 ;  /* 0x0000001b14147221 */ /* 0x000fe40000010000 */
[----:B0-----:R-:W-:Y:S02]  /*18f0*/  FADD.FTZ R21, R21, R28 ;  /* 0x0000001c15157221 */ /* 0x001fe40000010000 */
[----:B------:R-:W-:-:S02]  /*1900*/  FADD.FTZ R20, R20, R29 ;  /* 0x0000001d14147221 */ /* 0x000fc40000010000 */
[----:B------:R-:W-:Y:S02]  /*1910*/  FADD.FTZ R21, R21, R30 ;  /* 0x0000001e15157221 */ /* 0x000fe40000010000 */
[----:B------:R-:W-:Y:S02]  /*1920*/  FADD.FTZ R20, R20, R31 ;  /* 0x0000001f14147221 */ /* 0x000fe40000010000 */
[----:B-1----:R-:W-:Y:S02]  /*1930*/  FADD.FTZ R14, R21, R14 ;  /* 0x0000000e150e7221 */ /* 0x002fe40000010000 */
[----:B------:R-:W-:Y:S02]  /*1940*/  FADD.FTZ R15, R20, R15 ;  /* 0x0000000f140f7221 */ /* 0x000fe40000010000 */
.L_x_43:
[----:B------:R-:W-:Y:S05]  /*1950*/  BSYNC B0 ;  /* 0x0000000000007941 */ /* 0x000fea0003800000 */
.L_x_42:
[----:B------:R-:W-:Y:S06]  /*1960*/  BAR.SYNC.DEFER_BLOCKING 0x0 ;  /* 0x0000000000007b1d */ /* 0x000fec0000010000 */
[----:B------:R-:W-:Y:S01]  /*1970*/  BSSY B0, `(.L_x_44) ;  /* 0x000009d000007945 */ /* 0x000fe20003800000 */
[----:B------:R-:W-:Y:S05]  /*1980*/  @P5 BRA `(.L_x_45) ;  /* 0x000009b000005947 */ /* 0x000fea0003800000 */
[----:B------:R-:W1:Y:S04]  /*1990*/  LDS.128 R20, [R55+0x190] ;  /* 0x0001900037147984 */ /* 0x000e680000000c00 */
[----:B------:R-:W2:Y:S04]  /*19a0*/  LDS.128 R24, [R55+0x280] ;  /* 0x0002800037187984 */ /* 0x000ea80000000c00 */
[----:B------:R-:W3:Y:S01]  /*19b0*/  LDS.128 R28, [R55+0x370] ;  /* 0x00037000371c7984 */ /* 0x000ee20000000c00 */
        /* <DEDUP_REMOVED lines=10> */
[----:B------:R-:W2:Y:S01]  /*1a60*/  LDS.128 R20, [R55+0x550] ;  /* 0x0005500037147984 */ /* 0x000ea20000000c00 */
[----:B------:R-:W-:Y:S02]  /*1a70*/  FADD.FTZ R28, R24, R29 ;  /* 0x0000001d181c7221 */ /* 0x000fe40000010000 */
[----:B------:R-:W-:Y:S02]  /*1a80*/  FADD.FTZ R29, R25, R30 ;  /* 0x0000001e191d7221 */ /* 0x000fe40000010000 */
[----:B------:R-:W-:Y:S02]  /*1a90*/  FADD.FTZ R30, R26, R31 ;  /* 0x0000001f1a1e7221 */ /* 0x000fe40000010000 */
        /* <DEDUP_REMOVED lines=10> */
[----:B------:R-:W2:Y:S01]  /*1b40*/  LDS.128 R20, [R55+0x820] ;  /* 0x0008200037147984 */ /* 0x000ea20000000c00 */
[----:B---3--:R-:W-:Y:S02]  /*1b50*/  FADD.FTZ R57, R57, R24 ;  /* 0x0000001839397221 */ /* 0x008fe40000010000 */
        /* <DEDUP_REMOVED lines=108> */
[----:B------:R-:W-:Y:S01]  /*2220*/  LDS.128 R24, [R55+0x1db0] ;  /* 0x001db00037187984 */ /* 0x000fe20000000c00 */
        /* <DEDUP_REMOVED lines=9> */
[----:B-1----:R-:W-:Y:S02]  /*22c0*/  FADD.FTZ R29, R29, R16 ;  /* 0x000000101d1d7221 */ /* 0x002fe40000010000 */
[----:B------:R-:W-:Y:S02]  /*22d0*/  FADD.FTZ R28, R28, R17 ;  /* 0x000000111c1c7221 */ /* 0x000fe40000010000 */
[----:B------:R-:W-:Y:S02]  /*22e0*/  FADD.FTZ R31, R31, R18 ;  /* 0x000000121f1f7221 */ /* 0x000fe40000010000 */
[----:B------:R-:W-:Y:S02]  /*22f0*/  FADD.FTZ R30, R30, R19 ;  /* 0x000000131e1e7221 */ /* 0x000fe40000010000 */
[----:B------:R-:W-:-:S02]  /*2300*/  FADD.FTZ R16, R29, R24 ;  /* 0x000000181d107221 */ /* 0x000fc40000010000 */
[----:B------:R-:W-:Y:S02]  /*2310*/  FADD.FTZ R17, R28, R25 ;  /* 0x000000191c117221 */ /* 0x000fe40000010000 */
[----:B------:R-:W-:Y:S02]  /*2320*/  FADD.FTZ R18, R31, R26 ;  /* 0x0000001a1f127221 */ /* 0x000fe40000010000 */
[----:B------:R-:W-:Y:S02]  /*2330*/  FADD.FTZ R19, R30, R27 ;  /* 0x0000001b1e137221 */ /* 0x000fe40000010000 */
.L_x_45:
[----:B------:R-:W-:Y:S05]  /*2340*/  BSYNC B0 ;  /* 0x0000000000007941 */ /* 0x000fea0003800000 */
.L_x_44:
[----:B------:R-:W-:Y:S01]  /*2350*/  MOV R28, c[0x0][0xc] ;  /* 0x00000300001c7a02 */ /* 0x000fe20000000f00 */
[----:B------:R-:W-:Y:S01]  /*2360*/  BSSY B0, `(.L_x_46) ;  /* 0x0000012000007945 */ /* 0x000fe20003800000 */
[----:B------:R-:W-:Y:S02]  /*2370*/  HFMA2.MMA R29, -RZ, RZ, 0, 2.384185791015625e-07 ;  /* 0x00000004ff1d7435 */ /* 0x000fe400000001ff */
[----:B------:R-:W-:Y:S01]  /*2380*/  ISETP.GE.U32.AND P0, PT, R28, 0x2, PT ;  /* 0x000000021c00780c */ /* 0x000fe20003f06070 */
[----:B------:R-:W-:Y:S07]  /*2390*/  @P5 BRA `(.L_x_47) ;  /* 0x000000e000005947 */ /* 0x000fee0003800000 */
[----:B------:R-:W-:Y:S01]  /*23a0*/  IMAD R20, R56, 0xf, R53 ;  /* 0x0000000f38147824 */ /* 0x000fe200078e0235 */
[----:B------:R-:W-:-:S02]  /*23b0*/  MOV R23, c[0x0][0x1d8] ;  /* 0x0000760000177a02 */ /* 0x000fc40000000f00 */
[----:B------:R-:W-:Y:S01]  /*23c0*/  MOV R25, c[0x0][0x1dc] ;  /* 0x0000770000197a02 */ /* 0x000fe20000000f00 */
[----:B------:R-:W-:-:S05]  /*23d0*/  IMAD.WIDE R20, R20, R29, c[0x0][0x1b8] ;  /* 0x00006e0014147625 */ /* 0x000fca00078e021d */
[-C--:B------:R-:W-:Y:S01]  /*23e0*/  LEA R26, P6, R2, R20.reuse, 0x2 ;  /* 0x00000014021a7211 */ /* 0x080fe200078c10ff */
[----:B------:R1:W-:Y:S01]  /*23f0*/  RED.E.ADD.F32.FTZ.RN.STRONG.GPU [R20.64], R16 ;  /* 0x000000101400798e */ /* 0x0003e2000c10e786 */
[----:B------:R-:W-:Y:S02]  /*2400*/  LEA R24, P5, R23, R20, 0x2 ;  /* 0x0000001417187211 */ /* 0x000fe400078a10ff */
[----:B------:R-:W-:Y:S02]  /*2410*/  IADD3.X R27, R21, R4, RZ, P6, !PT ;  /* 0x00000004151b7210 */ /* 0x000fe400037fe4ff */
[----:B------:R-:W-:Y:S02]  /*2420*/  LEA R22, P6, R3, R20, 0x2 ;  /* 0x0000001403167211 */ /* 0x000fe400078c10ff */
[----:B------:R-:W-:Y:S01]  /*2430*/  LEA.HI.X R25, R23, R21, R25, 0x2, P5 ;  /* 0x0000001517197211 */ /* 0x000fe200028f1419 */
[----:B------:R1:W-:Y:S01]  /*2440*/  RED.E.ADD.F32.FTZ.RN.STRONG.GPU [R26.64], R17 ;  /* 0x000000111a00798e */ /* 0x0003e2000c10e786 */
[----:B------:R-:W-:-:S03]  /*2450*/  IADD3.X R23, R21, R7, RZ, P6, !PT ;  /* 0x0000000715177210 */ /* 0x000fc600037fe4ff */
[----:B------:R1:W-:Y:S04]  /*2460*/  RED.E.ADD.F32.FTZ.RN.STRONG.GPU [R24.64], R18 ;  /* 0x000000121800798e */ /* 0x0003e8000c10e786 */
[----:B------:R1:W-:Y:S02]  /*2470*/  RED.E.ADD.F32.FTZ.RN.STRONG.GPU [R22.64], R19 ;  /* 0x000000131600798e */ /* 0x0003e4000c10e786 */
.L_x_47:
[----:B------:R-:W-:Y:S05]  /*2480*/  BSYNC B0 ;  /* 0x0000000000007941 */ /* 0x000fea0003800000 */
.L_x_46:
[----:B------:R-:W-:Y:S05]  /*2490*/  @!P0 BRA `(.L_x_48) ;  /* 0x000011c000008947 */ /* 0x000fea0003800000 */
[----:B-1----:R-:W-:-:S05]  /*24a0*/  LOP3.LUT R16, R46, 0x1, RZ, 0xc0, !PT ;  /* 0x000000012e107812 */ /* 0x002fca00078ec0ff */
[----:B------:R-:W-:-:S04]  /*24b0*/  IMAD R16, R16, c[0x0][0x10], RZ ;  /* 0x0000040010107a24 */ /* 0x000fc800078e02ff */
        /* <DEDUP_REMOVED lines=11> */
[----:B------:R-:W-:Y:S01]  /*2570*/  VOTEU.ANY UR5, UPT, PT ;  /* 0x0000000000057886 */ /* 0x000fe200038e0100 */
[----:B------:R-:W-:Y:S01]  /*2580*/  LOP3.LUT P0, RZ, R46, 0x2, RZ, 0xc0, !PT ;  /* 0x000000022eff7812 */ /* 0x000fe2000780c0ff */
[----:B------:R-:W-:Y:S01]  /*2590*/  UFLO.U32 UR8, UR5 ;  /* 0x00000005000872bd */ /* 0x000fe200080e0000 */
[----:B--2---:R-:W-:Y:S01]  /*25a0*/  MOV R18, 0x1 ;  /* 0x0000000100127802 */ /* 0x004fe20000000f00 */
[----:B------:R-:W-:Y:S01]  /*25b0*/  UPOPC UR5, UR5 ;  /* 0x00000005000572bf */ /* 0x000fe20008000000 */
[----:B------:R-:W-:Y:S01]  /*25c0*/  SEL R21, RZ, c[0x0][0xc], P0 ;  /* 0x00000300ff157a07 */ /* 0x000fe20000000000 */
[----:B------:R-:W-:-:S00]  /*25d0*/  ERRBAR ;  /* 0x00000000000079ab */ /* 0x000fc00000000000 */
[----:B------:R-:W-:Y:S02]  /*25e0*/  SEL R18, R18, 0xffffffff, !P0 ;  /* 0xffffffff12127807 */ /* 0x000fe40004000000 */
[----:B-1----:R-:W-:-:S02]  /*25f0*/  ISETP.EQ.U32.AND P5, PT, R34, UR8, PT ;  /* 0x0000000822007c0c */ /* 0x002fc4000bfa2070 */
[----:B------:R-:W-:Y:S01]  /*2600*/  ISETP.NE.AND P0, PT, R21, -0x1, PT ;  /* 0xffffffff1500780c */ /* 0x000fe20003f05270 */
[----:B------:R-:W-:-:S10]  /*2610*/  IMAD R19, R18, UR5, RZ ;  /* 0x0000000512137c24 */ /* 0x000fd4000f8e02ff */
[----:B------:R1:W-:Y:S02]  /*2620*/  @P5 RED.E.ADD.S32.STRONG.GPU [R16.64], R19 ;  /* 0x000000131000598e */ /* 0x0003e4000c10e386 */
[----:B------:R-:W-:Y:S05]  /*2630*/  @!P0 BRA `(.L_x_49) ;  /* 0x0000005000008947 */ /* 0x000fea0003800000 */
.L_x_50:
[----:B------:R-:W2:Y:S01]  /*2640*/  LDG.E.STRONG.GPU R18, [R16.64] ;  /* 0x0000000610127981 */ /* 0x000ea2000c1ef900 */
[----:B------:R-:W-:Y:S01]  /*2650*/  YIELD ;  /* 0x0000000000007946 */ /* 0x000fe20003800000 */
[----:B--2---:R-:W-:Y:S01]  /*2660*/  ISETP.NE.AND P0, PT, R18, R21, PT ;  /* 0x000000151200720c */ /* 0x004fe20003f05270 */
[----:B------:R-:W-:-:S12]  /*2670*/  CCTL.IVALL ;  /* 0x00000000ff00798f */ /* 0x000fd80002000000 */
[----:B------:R-:W-:Y:S05]  /*2680*/  @P0 BRA `(.L_x_50) ;  /* 0xffffffb000000947 */ /* 0x000fea000383ffff */
.L_x_49:
[----:B------:R-:W-:Y:S01]  /*2690*/  ISETP.NE.AND P0, PT, RZ, c[0x0][0xc], PT ;  /* 0x00000300ff007a0c */ /* 0x000fe20003f05270 */
[----:B------:R-:W-:Y:S01]  /*26a0*/  WARPSYNC 0xffffffff ;  /* 0xffffffff00007948 */ /* 0x000fe20003800000 */
[----:B------:R-:W-:Y:S11]  /*26b0*/  BAR.SYNC.DEFER_BLOCKING 0x0 ;  /* 0x0000000000007b1d */ /* 0x000ff60000010000 */
[----:B------:R-:W-:Y:S05]  /*26c0*/  @!P0 BRA `(.L_x_48) ;  /* 0x00000f9000008947 */ /* 0x000fea0003800000 */
[----:B------:R-:W-:Y:S01]  /*26d0*/  IADD3 R28, R28, -0x1, RZ ;  /* 0xffffffff1c1c7810 */ /* 0x000fe20007ffe0ff */
[----:B------:R-:W-:-:S03]  /*26e0*/  HFMA2.MMA R23, -RZ, RZ, 0, 0 ;  /* 0x00000000ff177435 */ /* 0x000fc600000001ff */
[----:B------:R-:W-:-:S13]  /*26f0*/  ISETP.GE.U32.AND P0, PT, R28, 0x3, PT ;  /* 0x000000031c00780c */ /* 0x000fda0003f06070 */
[----:B------:R-:W-:Y:S05]  /*2700*/  @!P0 BRA `(.L_x_51) ;  /* 0x00000d9000008947 */ /* 0x000fea0003800000 */
[----:B------:R-:W-:Y:S02]  /*2710*/  IADD3 R22, -R47, c[0x0][0xc], RZ ;  /* 0x000003002f167a10 */ /* 0x000fe40007ffe1ff */
[----:B------:R-:W-:Y:S02]  /*2720*/  MOV R23, RZ ;  /* 0x000000ff00177202 */ /* 0x000fe40000000f00 */
[----:B------:R-:W-:-:S13]  /*2730*/  ISETP.GT.AND P0, PT, R22, RZ, PT ;  /* 0x000000ff1600720c */ /* 0x000fda0003f04270 */
[----:B------:R-:W-:Y:S05]  /*2740*/  @!P0 BRA `(.L_x_52) ;  /* 0x00000b6000008947 */ /* 0x000fea0003800000 */
[----:B------:R-:W-:Y:S02]  /*2750*/  ISETP.GT.AND P5, PT, R22, 0xc, PT ;  /* 0x0000000c1600780c */ /* 0x000fe40003fa4270 */
[----:B------:R-:W-:-:S11]  /*2760*/  PLOP3.LUT P0, PT, PT, PT, PT, 0x80, 0x0 ;  /* 0x000000000000781c */ /* 0x000fd60003f0f070 */
[----:B------:R-:W-:Y:S05]  /*2770*/  @!P5 BRA `(.L_x_53) ;  /* 0x000007400000d947 */ /* 0x000fea0003800000 */
[----:B------:R-:W-:Y:S02]  /*2780*/  PLOP3.LUT P0, PT, PT, PT, PT, 0x8, 0x0 ;  /* 0x000000000000781c */ /* 0x000fe40003f0e170 */
.L_x_54:
[C---:B------:R-:W-:Y:S02]  /*2790*/  ISETP.EQ.OR P5, PT, R23.reuse, R36, P4 ;  /* 0x000000241700720c */ /* 0x040fe400027a2670 */
[----:B-1----:R-:W-:-:S04]  /*27a0*/  IADD3 R19, R23, 0x1, RZ ;  /* 0x0000000117137810 */ /* 0x002fc80007ffe0ff */
[----:B------:R-:W-:-:S07]  /*27b0*/  ISETP.EQ.OR P6, PT, R19, R36, P4 ;  /* 0x000000241300720c */ /* 0x000fce00027c2670 */
[----:B------:R-:W-:-:S04]  /*27c0*/  @!P5 IMAD R17, R23, c[0x0][0x10], R35 ;  /* 0x000004001711da24 */ /* 0x000fc800078e0223 */
[----:B------:R-:W-:-:S04]  /*27d0*/  @!P5 IMAD.WIDE.U32 R16, R17, 0x8, R24 ;  /* 0x000000081110d825 */ /* 0x000fc800078e0018 */
[----:B------:R-:W-:Y:S02]  /*27e0*/  @!P6 IMAD R19, R19, c[0x0][0x10], R35 ;  /* 0x000004001313ea24 */ /* 0x000fe400078e0223 */
[----:B------:R-:W2:Y:S02]  /*27f0*/  @!P5 LDG.E.64 R16, [R16.64] ;  /* 0x000000061010d981 */ /* 0x000ea4000c1e1b00 */
[----:B------:R-:W-:-:S06]  /*2800*/  @!P6 IMAD.WIDE.U32 R18, R19, 0x8, R24 ;  /* 0x000000081312e825 */ /* 0x000fcc00078e0018 */
[----:B------:R-:W3:Y:S01]  /*2810*/  @!P6 LDG.E.64 R18, [R18.64] ;  /* 0x000000061212e981 */ /* 0x000ee2000c1e1b00 */
[C---:B------:R-:W-:Y:S02]  /*2820*/  IADD3 R20, R23.reuse, 0x2, RZ ;  /* 0x0000000217147810 */ /* 0x040fe40007ffe0ff */
[----:B------:R-:W-:Y:S01]  /*2830*/  IADD3 R21, R23, 0x3, RZ ;  /* 0x0000000317157810 */ /* 0x000fe20007ffe0ff */
[----:B0-2---:R-:W-:Y:S02]  /*2840*/  @!P5 FADD.FTZ R14, R14, R16 ;  /* 0x000000100e0ed221 */ /* 0x005fe40000010000 */
[----:B------:R-:W-:Y:S01]  /*2850*/  @!P5 FADD.FTZ R15, R15, R17 ;  /* 0x000000110f0fd221 */ /* 0x000fe20000010000 */
[-C--:B------:R-:W-:Y:S01]  /*2860*/  ISETP.EQ.OR P5, PT, R20, R36.reuse, P4 ;  /* 0x000000241400720c */ /* 0x080fe200027a2670 */
[----:B---3--:R-:W-:Y:S02]  /*2870*/  @!P6 FADD.FTZ R14, R14, R18 ;  /* 0x000000120e0ee221 */ /* 0x008fe40000010000 */
[----:B------:R-:W-:Y:S01]  /*2880*/  @!P6 FADD.FTZ R15, R15, R19 ;  /* 0x000000130f0fe221 */ /* 0x000fe20000010000 */
[----:B------:R-:W-:-:S09]  /*2890*/  ISETP.EQ.OR P6, PT, R21, R36, P4 ;  /* 0x000000241500720c */ /* 0x000fd200027c2670 */
        /* <DEDUP_REMOVED lines=8> */
[----:B--2---:R-:W-:Y:S02]  /*2920*/  @!P5 FADD.FTZ R14, R14, R16 ;  /* 0x000000100e0ed221 */ /* 0x004fe40000010000 */
        /* <DEDUP_REMOVED lines=81> */
[----:B------:R-:W-:Y:S02]  /*2e40*/  IADD3 R22, R22, -0x10, RZ ;  /* 0xfffffff016167810 */ /* 0x000fe40007ffe0ff */
[----:B------:R-:W-:Y:S01]  /*2e50*/  IADD3 R23, R23, 0x10, RZ ;  /* 0x0000001017177810 */ /* 0x000fe20007ffe0ff */
[----:B--2---:R-:W-:Y:S02]  /*2e60*/  @!P5 FADD.FTZ R14, R14, R16 ;  /* 0x000000100e0ed221 */ /* 0x004fe40000010000 */
[----:B------:R-:W-:Y:S01]  /*2e70*/  @!P5 FADD.FTZ R15, R15, R17 ;  /* 0x000000110f0fd221 */ /* 0x000fe20000010000 */
[----:B------:R-:W-:Y:S01]  /*2e80*/  ISETP.GT.AND P5, PT, R22, 0xc, PT ;  /* 0x0000000c1600780c */ /* 0x000fe20003fa4270 */
[----:B---3--:R-:W-:Y:S02]  /*2e90*/  @!P6 FADD.FTZ R14, R14, R18 ;  /* 0x000000120e0ee221 */ /* 0x008fe40000010000 */
[----:B------:R-:W-:-:S10]  /*2ea0*/  @!P6 FADD.FTZ R15, R15, R19 ;  /* 0x000000130f0fe221 */ /* 0x000fd40000010000 */
[----:B------:R-:W-:Y:S05]  /*2eb0*/  @P5 BRA `(.L_x_54) ;  /* 0xfffff8d000005947 */ /* 0x000fea000383ffff */
.L_x_53:
[----:B------:R-:W-:-:S13]  /*2ec0*/  ISETP.GT.AND P5, PT, R22, 0x4, PT ;  /* 0x000000041600780c */ /* 0x000fda0003fa4270 */
[----:B------:R-:W-:Y:S05]  /*2ed0*/  @!P5 BRA `(.L_x_55) ;  /* 0x000003b00000d947 */ /* 0x000fea0003800000 */
        /* <DEDUP_REMOVED lines=10> */
[C---:B------:R-:W-:Y:S02]  /*2f80*/  IADD3 R21, R23.reuse, 0x3, RZ ;  /* 0x0000000317157810 */ /* 0x040fe40007ffe0ff */
[-C--:B------:R-:W-:Y:S02]  /*2f90*/  ISETP.EQ.OR P0, PT, R20, R36.reuse, P4 ;  /* 0x000000241400720c */ /* 0x080fe40002702670 */
[----:B------:R-:W-:Y:S01]  /*2fa0*/  IADD3 R23, R23, 0x4, RZ ;  /* 0x0000000417177810 */ /* 0x000fe20007ffe0ff */
[----:B0-2---:R-:W-:Y:S02]  /*2fb0*/  @!P6 FADD.FTZ R14, R14, R16 ;  /* 0x000000100e0ee221 */ /* 0x005fe40000010000 */
[----:B------:R-:W-:Y:S01]  /*2fc0*/  @!P6 FADD.FTZ R15, R15, R17 ;  /* 0x000000110f0fe221 */ /* 0x000fe20000010000 */
[----:B------:R-:W-:-:S07]  /*2fd0*/  ISETP.EQ.OR P6, PT, R21, R36, P4 ;  /* 0x000000241500720c */ /* 0x000fce00027c2670 */
[----:B------:R-:W-:Y:S02]  /*2fe0*/  @!P0 IMAD R17, R20, c[0x0][0x10], R35 ;  /* 0x0000040014118a24 */ /* 0x000fe400078e0223 */
[----:B---3--:R-:W-:Y:S02]  /*2ff0*/  @!P5 FADD.FTZ R14, R14, R18 ;  /* 0x000000120e0ed221 */ /* 0x008fe40000010000 */
        /* <DEDUP_REMOVED lines=18> */
[-C--:B------:R-:W-:Y:S01]  /*3120*/  ISETP.EQ.OR P6, PT, R27, R36.reuse, P4 ;  /* 0x000000241b00720c */ /* 0x080fe200027c2670 */
[----:B----4-:R-:W-:Y:S02]  /*3130*/  @!P5 FADD.FTZ R14, R14, R20 ;  /* 0x000000140e0ed221 */ /* 0x010fe40000010000 */
[----:B------:R-:W-:Y:S01]  /*3140*/  @!P5 FADD.FTZ R15, R15, R21 ;  /* 0x000000150f0fd221 */ /* 0x000fe20000010000 */
[----:B------:R-:W-:-:S05]  /*3150*/  ISETP.EQ.OR P5, PT, R28, R36, P4 ;  /* 0x000000241c00720c */ /* 0x000fca00027a2670 */
[----:B------:R-:W-:-:S04]  /*3160*/  @!P0 IMAD R17, R26, c[0x0][0x10], R35 ;  /* 0x000004001a118a24 */ /* 0x000fc800078e0223 */
[----:B------:R-:W-:Y:S02]  /*3170*/  @!P6 IMAD R19, R27, c[0x0][0x10], R35 ;  /* 0x000004001b13ea24 */ /* 0x000fe400078e0223 */
[----:B------:R-:W-:-:S04]  /*3180*/  @!P0 IMAD.WIDE.U32 R16, R17, 0x8, R24 ;  /* 0x0000000811108825 */ /* 0x000fc800078e0018 */
[----:B------:R-:W-:Y:S02]  /*3190*/  @!P6 IMAD.WIDE.U32 R18, R19, 0x8, R24 ;  /* 0x000000081312e825 */ /* 0x000fe400078e0018 */
[----:B------:R-:W2:Y:S02]  /*31a0*/  @!P0 LDG.E.64 R16, [R16.64] ;  /* 0x0000000610108981 */ /* 0x000ea4000c1e1b00 */
[----:B------:R-:W-:Y:S02]  /*31b0*/  @!P5 IMAD R21, R28, c[0x0][0x10], R35 ;  /* 0x000004001c15da24 */ /* 0x000fe400078e0223 */
[----:B------:R-:W3:Y:S02]  /*31c0*/  @!P6 LDG.E.64 R18, [R18.64] ;  /* 0x000000061212e981 */ /* 0x000ee4000c1e1b00 */
[----:B------:R-:W-:-:S06]  /*31d0*/  @!P5 IMAD.WIDE.U32 R20, R21, 0x8, R24 ;  /* 0x000000081514d825 */ /* 0x000fcc00078e0018 */
[----:B------:R-:W4:Y:S01]  /*31e0*/  @!P5 LDG.E.64 R20, [R20.64] ;  /* 0x000000061414d981 */ /* 0x000f22000c1e1b00 */
[----:B------:R-:W-:Y:S02]  /*31f0*/  IADD3 R22, R22, -0x4, RZ ;  /* 0xfffffffc16167810 */ /* 0x000fe40007ffe0ff */
[----:B------:R-:W-:Y:S02]  /*3200*/  IADD3 R23, R23, 0x4, RZ ;  /* 0x0000000417177810 */ /* 0x000fe40007ffe0ff */
[----:B------:R-:W-:Y:S01]  /*3210*/  IADD3 R22, R22, -0x4, RZ ;  /* 0xfffffffc16167810 */ /* 0x000fe20007ffe0ff */
[----:B--2---:R-:W-:Y:S02]  /*3220*/  @!P0 FADD.FTZ R14, R14, R16 ;  /* 0x000000100e0e8221 */ /* 0x004fe40000010000 */
[----:B------:R-:W-:Y:S02]  /*3230*/  @!P0 FADD.FTZ R15, R15, R17 ;  /* 0x000000110f0f8221 */ /* 0x000fe40000010000 */
[----:B---3--:R-:W-:-:S02]  /*3240*/  @!P6 FADD.FTZ R14, R14, R18 ;  /* 0x000000120e0ee221 */ /* 0x008fc40000010000 */
[----:B------:R-:W-:Y:S01]  /*3250*/  @!P6 FADD.FTZ R15, R15, R19 ;  /* 0x000000130f0fe221 */ /* 0x000fe20000010000 */
[----:B------:R-:W-:Y:S01]  /*3260*/  PLOP3.LUT P0, PT, PT, PT, PT, 0x8, 0x0 ;  /* 0x000000000000781c */ /* 0x000fe20003f0e170 */
[----:B----4-:R-:W-:Y:S02]  /*3270*/  @!P5 FADD.FTZ R14, R14, R20 ;  /* 0x000000140e0ed221 */ /* 0x010fe40000010000 */
[----:B------:R-:W-:Y:S02]  /*3280*/  @!P5 FADD.FTZ R15, R15, R21 ;  /* 0x000000150f0fd221 */ /* 0x000fe40000010000 */
.L_x_55:
[----:B------:R-:W-:-:S13]  /*3290*/  ISETP.NE.OR P0, PT, R22, RZ, P0 ;  /* 0x000000ff1600720c */ /* 0x000fda0000705670 */
[----:B------:R-:W-:Y:S05]  /*32a0*/  @!P0 BRA `(.L_x_51) ;  /* 0x000001f000008947 */ /* 0x000fea0003800000 */
.L_x_52:
[----:B------:R-:W-:-:S13]  /*32b0*/  ISETP.EQ.OR P6, PT, R23, R36, P4 ;  /* 0x000000241700720c */ /* 0x000fda00027c2670 */
[----:B-1----:R-:W-:-:S04]  /*32c0*/  @!P6 IMAD R17, R23, c[0x0][0x10], R35 ;  /* 0x000004001711ea24 */ /* 0x002fc800078e0223 */
[----:B------:R-:W-:-:S06]  /*32d0*/  @!P6 IMAD.WIDE.U32 R16, R17, 0x8, R24 ;  /* 0x000000081110e825 */ /* 0x000fcc00078e0018 */
[----:B------:R-:W2:Y:S01]  /*32e0*/  @!P6 LDG.E.64 R16, [R16.64] ;  /* 0x000000061010e981 */ /* 0x000ea2000c1e1b00 */
[C---:B------:R-:W-:Y:S02]  /*32f0*/  IADD3 R19, R23.reuse, 0x1, RZ ;  /* 0x0000000117137810 */ /* 0x040fe40007ffe0ff */
[----:B------:R-:W-:Y:S02]  /*3300*/  IADD3 R21, R23, 0x2, RZ ;  /* 0x0000000217157810 */ /* 0x000fe40007ffe0ff */
[-C--:B------:R-:W-:Y:S02]  /*3310*/  ISETP.EQ.OR P0, PT, R19, R36.reuse, P4 ;  /* 0x000000241300720c */ /* 0x080fe40002702670 */
[----:B------:R-:W-:Y:S02]  /*3320*/  IADD3 R27, R23, 0x3, RZ ;  /* 0x00000003171b7810 */ /* 0x000fe40007ffe0ff */
[----:B------:R-:W-:-:S09]  /*3330*/  ISETP.EQ.OR P5, PT, R21, R36, P4 ;  /* 0x000000241500720c */ /* 0x000fd200027a2670 */
[----:B------:R-:W-:-:S04]  /*3340*/  @!P0 IMAD R19, R19, c[0x0][0x10], R35 ;  /* 0x0000040013138a24 */ /* 0x000fc800078e0223 */
        /* <DEDUP_REMOVED lines=11> */
[----:B------:R-:W-:Y:S02]  /*3400*/  IADD3 R22, R22, -0x4, RZ ;  /* 0xfffffffc16167810 */ /* 0x000fe40007ffe0ff */
[----:B------:R-:W-:Y:S01]  /*3410*/  IADD3 R23, R23, 0x4, RZ ;  /* 0x0000000417177810 */ /* 0x000fe20007ffe0ff */
[----:B--2---:R-:W-:Y:S02]  /*3420*/  @!P0 FADD.FTZ R14, R14, R16 ;  /* 0x000000100e0e8221 */ /* 0x004fe40000010000 */
[----:B------:R-:W-:Y:S01]  /*3430*/  @!P0 FADD.FTZ R15, R15, R17 ;  /* 0x000000110f0f8221 */ /* 0x000fe20000010000 */
[----:B------:R-:W-:Y:S01]  /*3440*/  ISETP.NE.AND P0, PT, R22, RZ, PT ;  /* 0x000000ff1600720c */ /* 0x000fe20003f05270 */
[----:B---3--:R-:W-:Y:S02]  /*3450*/  @!P5 FADD.FTZ R14, R14, R18 ;  /* 0x000000120e0ed221 */ /* 0x008fe40000010000 */
[----:B------:R-:W-:-:S02]  /*3460*/  @!P5 FADD.FTZ R15, R15, R19 ;  /* 0x000000130f0fd221 */ /* 0x000fc40000010000 */
[----:B----4-:R-:W-:Y:S02]  /*3470*/  @!P6 FADD.FTZ R14, R14, R20 ;  /* 0x000000140e0ee221 */ /* 0x010fe40000010000 */
[----:B------:R-:W-:-:S06]  /*3480*/  @!P6 FADD.FTZ R15, R15, R21 ;  /* 0x000000150f0fe221 */ /* 0x000fcc0000010000 */
[----:B------:R-:W-:Y:S05]  /*3490*/  @P0 BRA `(.L_x_52) ;  /* 0xfffffe1000000947 */ /* 0x000fea000383ffff */
.L_x_51:
[----:B------:R-:W-:-:S13]  /*34a0*/  ISETP.NE.AND P0, PT, R47, RZ, PT ;  /* 0x000000ff2f00720c */ /* 0x000fda0003f05270 */
[----:B------:R-:W-:Y:S05]  /*34b0*/  @!P0 BRA `(.L_x_48) ;  /* 0x000001a000008947 */ /* 0x000fea0003800000 */
[----:B------:R-:W-:Y:S01]  /*34c0*/  ISETP.EQ.OR P0, PT, R23, R36, P4 ;  /* 0x000000241700720c */ /* 0x000fe20002702670 */
[----:B------:R-:W-:Y:S01]  /*34d0*/  BSSY B0, `(.L_x_56) ;  /* 0x0000008000007945 */ /* 0x000fe20003800000 */
[----:B------:R-:W-:-:S11]  /*34e0*/  ISETP.NE.AND P5, PT, R47, 0x1, PT ;  /* 0x000000012f00780c */ /* 0x000fd60003fa5270 */
[----:B------:R-:W-:Y:S05]  /*34f0*/  @P0 BRA `(.L_x_57) ;  /* 0x0000005000000947 */ /* 0x000fea0003800000 */
[----:B-1----:R-:W-:-:S04]  /*3500*/  IMAD R17, R23, c[0x0][0x10], R35 ;  /* 0x0000040017117a24 */ /* 0x002fc800078e0223 */
[----:B------:R-:W-:-:S06]  /*3510*/  IMAD.WIDE.U32 R16, R17, 0x8, R24 ;  /* 0x0000000811107825 */ /* 0x000fcc00078e0018 */
[----:B------:R-:W2:Y:S02]  /*3520*/  LDG.E.64 R16, [R16.64] ;  /* 0x0000000610107981 */ /* 0x000ea4000c1e1b00 */
[----:B0-2---:R-:W-:Y:S02]  /*3530*/  FADD.FTZ R14, R14, R16 ;  /* 0x000000100e0e7221 */ /* 0x005fe40000010000 */
[----:B------:R-:W-:Y:S02]  /*3540*/  FADD.FTZ R15, R15, R17 ;  /* 0x000000110f0f7221 */ /* 0x000fe40000010000 */
.L_x_57:
[----:B------:R-:W-:Y:S05]  /*3550*/  BSYNC B0 ;  /* 0x0000000000007941 */ /* 0x000fea0003800000 */
.L_x_56:
[----:B------:R-:W-:Y:S05]  /*3560*/  @!P5 BRA `(.L_x_48) ;  /* 0x000000f00000d947 */ /* 0x000fea0003800000 */
[C---:B-1----:R-:W-:Y:S02]  /*3570*/  IADD3 R19, R23.reuse, 0x2, RZ ;  /* 0x0000000217137810 */ /* 0x042fe40007ffe0ff */
[----:B------:R-:W-:Y:S02]  /*3580*/  IADD3 R17, R23, 0x1, RZ ;  /* 0x0000000117117810 */ /* 0x000fe40007ffe0ff */
[-C--:B------:R-:W-:Y:S02]  /*3590*/  ISETP.EQ.OR P0, PT, R19, R36.reuse, P4 ;  /* 0x000000241300720c */ /* 0x080fe40002702670 */
[----:B------:R-:W-:-:S02]  /*35a0*/  ISETP.EQ.OR P5, PT, R17, R36, P4 ;  /* 0x000000241100720c */ /* 0x000fc400027a2670 */
        /* <DEDUP_REMOVED lines=11> */
.L_x_48:
[----:B------:R2:W-:Y:S01]  /*3660*/  @!P4 STS.64 [0x90], R14 ;  /* 0x0000900eff00c388 */ /* 0x0005e20000000a00 */
[----:B-1----:R-:W-:Y:S01]  /*3670*/  IMAD.WIDE.U32 R18, R53, -0x77777777, RZ ;  /* 0x8888888935127825 */ /* 0x002fe200078e00ff */
[----:B------:R-:W-:Y:S02]  /*3680*/  PRMT R23, RZ, 0x5410, R39 ;  /* 0x00005410ff177816 */ /* 0x000fe40000000027 */
[----:B------:R-:W-:Y:S01]  /*3690*/  BAR.SYNC.DEFER_BLOCKING 0x0 ;  /* 0x0000000000007b1d */ /* 0x000fe20000010000 */
[----:B------:R-:W-:Y:S02]  /*36a0*/  PRMT R21, RZ, 0x7610, R44 ;  /* 0x00007610ff157816 */ /* 0x000fe4000000002c */
[----:B------:R-:W-:Y:S01]  /*36b0*/  SHF.R.U32.HI R19, RZ, 0x3, R19 ;  /* 0x00000003ff137819 */ /* 0x000fe20000011613 */
[C---:B------:R-:W-:Y:S01]  /*36c0*/  FADD.FTZ R24, -R8.reuse, R23 ;  /* 0x0000001708187221 */ /* 0x040fe20000010100 */
[----:B------:R-:W-:Y:S01]  /*36d0*/  PRMT R39, RZ, 0x7610, R39 ;  /* 0x00007610ff277816 */ /* 0x000fe20000000027 */
[----:B------:R-:W-:Y:S01]  /*36e0*/  FADD.FTZ R28, -R8, R21 ;  /* 0x00000015081c7221 */ /* 0x000fe20000010100 */
[----:B0-2---:R-:W-:Y:S01]  /*36f0*/  PRMT R15, RZ, 0x5410, R43 ;  /* 0x00005410ff0f7816 */ /* 0x005fe2000000002b */
[----:B------:R-:W-:Y:S01]  /*3700*/  IMAD R19, R36, c[0x0][0x1fc], R19 ;  /* 0x00007f0024137a24 */ /* 0x000fe200078e0213 */
[----:B------:R-:W-:Y:S01]  /*3710*/  PRMT R43, RZ, 0x7610, R43 ;  /* 0x00007610ff2b7816 */ /* 0x000fe2000000002b */
[C---:B------:R-:W-:Y:S01]  /*3720*/  FADD.FTZ R22, -R8.reuse, R39 ;  /* 0x0000002708167221 */ /* 0x040fe20000010100 */
[--C-:B------:R-:W-:Y:S01]  /*3730*/  PRMT R25, RZ, 0x5410, R40.reuse ;  /* 0x00005410ff197816 */ /* 0x100fe20000000028 */
[C---:B------:R-:W-:Y:S01]  /*3740*/  FADD.FTZ R14, -R8.reuse, R15 ;  /* 0x0000000f080e7221 */ /* 0x040fe20000010100 */
[----:B------:R-:W-:Y:S01]  /*3750*/  IADD3 R19, R19, 0x40, RZ ;  /* 0x0000004013137810 */ /* 0x000fe20007ffe0ff */
[C---:B------:R-:W-:Y:S01]  /*3760*/  FADD.FTZ R30, -R8.reuse, R43 ;  /* 0x0000002b081e7221 */ /* 0x040fe20000010100 */
[----:B------:R-:W-:Y:S01]  /*3770*/  PRMT R27, RZ, 0x7610, R40 ;  /* 0x00007610ff1b7816 */ /* 0x000fe20000000028 */
[----:B------:R-:W-:Y:S01]  /*3780*/  FADD.FTZ R18, -R8, R25 ;  /* 0x0000001908127221 */ /* 0x000fe20000010100 */
[----:B------:R-:W-:Y:S01]  /*3790*/  ISETP.GE.U32.AND P0, PT, R19, c[0x0][0x1e0], PT ;  /* 0x0000780013007a0c */ /* 0x000fe20003f06070 */
[-C--:B------:R-:W-:Y:S01]  /*37a0*/  FMUL.FTZ R15, R14, R9.reuse ;  /* 0x000000090e0f7220 */ /* 0x080fe20000410000 */
[----:B------:R-:W-:Y:S01]  /*37b0*/  SHF.R.S32.HI R19, RZ, 0x1f, R19 ;  /* 0x0000001fff137819 */ /* 0x000fe20000011413 */
[----:B------:R-:W-:-:S03]  /*37c0*/  FMUL.FTZ R14, R30, R9 ;  /* 0x000000091e0e7220 */ /* 0x000fc60000410000 */
[----:B------:R-:W-:Y:S01]  /*37d0*/  ISETP.GE.AND.EX P4, PT, R19, c[0x0][0x1e4], PT, P0 ;  /* 0x0000790013007a0c */ /* 0x000fe20003f86300 */
[----:B------:R-:W0:Y:S01]  /*37e0*/  LDS.64 R16, [0x90] ;  /* 0x00009000ff107984 */ /* 0x000e220000000a00 */
[----:B------:R-:W-:Y:S02]  /*37f0*/  ISETP.GE.U32.AND P0, PT, R48, c[0x0][0x1e0], PT ;  /* 0x0000780030007a0c */ /* 0x000fe40003f06070 */
[----:B------:R-:W-:Y:S02]  /*3800*/  PRMT R19, RZ, 0x5410, R44 ;  /* 0x00005410ff137816 */ /* 0x000fe4000000002c */
[----:B------:R-:W-:Y:S02]  /*3810*/  ISETP.GE.AND.EX P0, PT, R6, c[0x0][0x1e4], PT, P0 ;  /* 0x0000790006007a0c */ /* 0x000fe40003f06300 */
[C---:B------:R-:W-:Y:S01]  /*3820*/  ISETP.LT.U32.AND P4, PT, R53.reuse, 0x1e0, !P4 ;  /* 0x000001e03500780c */ /* 0x040fe20006781070 */
[C---:B------:R-:W-:Y:S01]  /*3830*/  FADD.FTZ R26, -R8.reuse, R19 ;  /* 0x00000013081a7221 */ /* 0x040fe20000010100 */
[----:B------:R-:W-:Y:S01]  /*3840*/  ISETP.LT.U32.AND P0, PT, R53, 0x1e0, !P0 ;  /* 0x000001e03500780c */ /* 0x000fe20004701070 */
[----:B------:R-:W-:-:S02]  /*3850*/  FADD.FTZ R8, -R8, R27 ;  /* 0x0000001b08087221 */ /* 0x000fc40000010100 */
[----:B0-----:R-:W-:Y:S01]  /*3860*/  FMUL.FTZ R20, R17, c[0x0][0x20c] ;  /* 0x0000830011147a20 */ /* 0x001fe20000410000 */
[--C-:B------:R-:W-:Y:S01]  /*3870*/  PRMT R17, RZ, 0x5410, R42.reuse ;  /* 0x00005410ff117816 */ /* 0x100fe2000000002a */
[----:B------:R-:W-:Y:S01]  /*3880*/  FMUL.FTZ R19, R16, c[0x0][0x20c] ;  /* 0x0000830010137a20 */ /* 0x000fe20000410000 */
[----:B------:R-:W-:Y:S01]  /*3890*/  PRMT R42, RZ, 0x7610, R42 ;  /* 0x00007610ff2a7816 */ /* 0x000fe2000000002a */
        /* <DEDUP_REMOVED lines=19> */
.L_x_58:
        /* <DEDUP_REMOVED lines=9> */
[----:B------:R-:W-:Y:S02]  /*3a60*/  FMUL.FTZ R30, R16, R9 ;  /* 0x00000009101e7220 */ /* 0x000fe40000410000 */
[----:B------:R-:W-:-:S04]  /*3a70*/  IMAD.WIDE.U32 R14, R52, c[0x0][0x1d8], R14 ;  /* 0x00007600340e7a25 */ /* 0x000fc800078e000e */
[----:B------:R-:W-:Y:S01]  /*3a80*/  IMAD R17, R52, c[0x0][0x1dc], R21 ;  /* 0x0000770034117a24 */ /* 0x000fe200078e0215 */
[----:B------:R-:W-:Y:S01]  /*3a90*/  LEA R16, P5, R14, c[0x0][0x160], 0x1 ;  /* 0x000058000e107a11 */ /* 0x000fe200078a08ff */
[----:B------:R-:W-:-:S03]  /*3aa0*/  FMUL.FTZ R21, R42, R9 ;  /* 0x000000092a157220 */ /* 0x000fc60000410000 */
[----:B------:R-:W-:Y:S02]  /*3ab0*/  IADD3 R17, R15, R17, RZ ;  /* 0x000000110f117210 */ /* 0x000fe40007ffe0ff */
[----:B------:R-:W-:Y:S02]  /*3ac0*/  F2FP.BF16.PACK_AB R21, R21, R30 ;  /* 0x0000001e1515723e */ /* 0x000fe400000010ff */
[----:B------:R-:W-:-:S05]  /*3ad0*/  LEA.HI.X R17, R14, c[0x0][0x164], R17, 0x1, P5 ;  /* 0x000059000e117a11 */ /* 0x000fca00028f0c11 */
[----:B------:R0:W-:Y:S02]  /*3ae0*/  STG.E [R16.64], R21 ;  /* 0x0000001510007986 */ /* 0x0001e4000c101906 */
.L_x_60:
[----:B------:R-:W-:Y:S05]  /*3af0*/  BSYNC B0 ;  /* 0x0000000000007941 */ /* 0x000fea0003800000 */
.L_x_59:
[--C-:B------:R-:W-:Y:S01]  /*3b00*/  PRMT R15, RZ, 0x5410, R41.reuse ;  /* 0x00005410ff0f7816 */ /* 0x100fe20000000029 */
[-C--:B------:R-:W-:Y:S01]  /*3b10*/  FMUL.FTZ R31, R26, R9.reuse ;  /* 0x000000091a1f7220 */ /* 0x080fe20000410000 */
[----:B------:R-:W-:Y:S01]  /*3b20*/  PRMT R14, RZ, 0x7610, R41 ;  /* 0x00007610ff0e7816 */ /* 0x000fe20000000029 */
[----:B------:R-:W-:Y:S01]  /*3b30*/  FMUL.FTZ R30, R28, R9 ;  /* 0x000000091c1e7220 */ /* 0x000fe20000410000 */
[----:B------:R-:W-:Y:S05]  /*3b40*/  @!P3 BRA `(.L_x_61) ;  /* 0x000001200000b947 */ /* 0x000fea0003800000 */
[----:B0-----:R-:W-:Y:S02]  /*3b50*/  FFMA.FTZ R17, R30, R11, R13 ;  /* 0x0000000b1e117223 */ /* 0x001fe4000001000d */
        /* <DEDUP_REMOVED lines=17> */
.L_x_61:
[----:B------:R-:W-:Y:S01]  /*3c70*/  BSSY B0, `(.L_x_62) ;  /* 0x0000012000007945 */ /* 0x000fe20003800000 */
[----:B------:R-:W-:Y:S05]  /*3c80*/  @!P2 BRA `(.L_x_63) ;  /* 0x000001000000a947 */ /* 0x000fea0003800000 */
[C-C-:B0-----:R-:W-:Y:S02]  /*3c90*/  FFMA.FTZ R16, R19.reuse, R31, R20.reuse ;  /* 0x0000001f13107223 */ /* 0x141fe40000010014 */
        /* <DEDUP_REMOVED lines=15> */
.L_x_63:
[----:B------:R-:W-:Y:S05]  /*3d90*/  BSYNC B0 ;  /* 0x0000000000007941 */ /* 0x000fea0003800000 */
.L_x_62:
[--C-:B------:R-:W-:Y:S01]  /*3da0*/  PRMT R15, RZ, 0x5410, R38.reuse ;  /* 0x00005410ff0f7816 */ /* 0x100fe20000000026 */
[-C--:B------:R-:W-:Y:S01]  /*3db0*/  FMUL.FTZ R31, R24, R9.reuse ;  /* 0x00000009181f7220 */ /* 0x080fe20000410000 */
[----:B------:R-:W-:Y:S01]  /*3dc0*/  PRMT R38, RZ, 0x7610, R38 ;  /* 0x00007610ff267816 */ /* 0x000fe20000000026 */
[----:B------:R-:W-:Y:S01]  /*3dd0*/  FMUL.FTZ R26, R22, R9 ;  /* 0x00000009161a7220 */ /* 0x000fe20000410000 */
[----:B------:R-:W-:Y:S05]  /*3de0*/  @!P3 BRA `(.L_x_64) ;  /* 0x000001200000b947 */ /* 0x000fea0003800000 */
[----:B------:R-:W-:Y:S02]  /*3df0*/  FFMA.FTZ R14, R31, R10, R12 ;  /* 0x0000000a1f0e7223 */ /* 0x000fe4000001000c */
[----:B0-----:R-:W-:Y:S02]  /*3e00*/  FFMA.FTZ R16, R26, R11, R13 ;  /* 0x0000000b1a107223 */ /* 0x001fe4000001000d */
        /* <DEDUP_REMOVED lines=16> */
.L_x_64:
[----:B------:R-:W-:Y:S01]  /*3f10*/  BSSY B0, `(.L_x_65) ;  /* 0x0000012000007945 */ /* 0x000fe20003800000 */
[----:B------:R-:W-:Y:S05]  /*3f20*/  @!P4 BRA `(.L_x_66) ;  /* 0x000001000000c947 */ /* 0x000fea0003800000 */
[C-C-:B------:R-:W-:Y:S02]  /*3f30*/  FFMA.FTZ R14, R19.reuse, R31, R20.reuse ;  /* 0x0000001f130e7223 */ /* 0x140fe40000010014 */
[----:B0-----:R-:W-:Y:S02]  /*3f40*/  FFMA.FTZ R17, R19, R26, R20 ;  /* 0x0000001a13117223 */ /* 0x001fe40000010014 */
[----:B------:R-:W-:Y:S01]  /*3f50*/  FFMA.FTZ R16, R15, R10, -R14 ;  /* 0x0000000a0f107223 */ /* 0x000fe2000001080e */
[----:B------:R-:W-:Y:S01]  /*3f60*/  MOV R14, R58 ;  /* 0x0000003a000e7202 */ /* 0x000fe20000000f00 */
[----:B------:R-:W-:Y:S01]  /*3f70*/  IMAD R22, R5, c[0x0][0x1d8], RZ ;  /* 0x0000760005167a24 */ /* 0x000fe200078e02ff */
[----:B------:R-:W-:Y:S01]  /*3f80*/  MOV R15, R61 ;  /* 0x0000003d000f7202 */ /* 0x000fe20000000f00 */
[----:B------:R-:W-:-:S02]  /*3f90*/  FFMA.FTZ R38, R38, R11, -R17 ;  /* 0x0000000b26267223 */ /* 0x000fc40000010811 */
[C---:B------:R-:W-:Y:S02]  /*3fa0*/  IMAD R17, R49.reuse, c[0x0][0x1dc], R22 ;  /* 0x0000770031117a24 */ /* 0x040fe400078e0216 */
[----:B------:R-:W-:-:S04]  /*3fb0*/  IMAD.WIDE.U32 R14, R49, c[0x0][0x1d8], R14 ;  /* 0x00007600310e7a25 */ /* 0x000fc800078e000e */
[----:B------:R-:W-:Y:S01]  /*3fc0*/  FMUL.FTZ R22, R16, R9 ;  /* 0x0000000910167220 */ /* 0x000fe20000410000 */
[----:B------:R-:W-:Y:S01]  /*3fd0*/  IADD3 R17, R15, R17, RZ ;  /* 0x000000110f117210 */ /* 0x000fe20007ffe0ff */
[----:B------:R-:W-:Y:S01]  /*3fe0*/  FMUL.FTZ R21, R38, R9 ;  /* 0x0000000926157220 */ /* 0x000fe20000410000 */
[----:B------:R-:W-:-:S04]  /*3ff0*/  LEA R16, P4, R14, c[0x0][0x160], 0x1 ;  /* 0x000058000e107a11 */ /* 0x000fc800078808ff */
[----:B------:R-:W-:Y:S02]  /*4000*/  LEA.HI.X R17, R14, c[0x0][0x164], R17, 0x1, P4 ;  /* 0x000059000e117a11 */ /* 0x000fe400020f0c11 */
[----:B------:R-:W-:-:S05]  /*4010*/  F2FP.BF16.PACK_AB R21, R21, R22 ;  /* 0x000000161515723e */ /* 0x000fca00000010ff */
[----:B------:R0:W-:Y:S02]  /*4020*/  STG.E [R16.64], R21 ;  /* 0x0000001510007986 */ /* 0x0001e4000c101906 */
.L_x_66:
[----:B------:R-:W-:Y:S05]  /*4030*/  BSYNC B0 ;  /* 0x0000000000007941 */ /* 0x000fea0003800000 */
.L_x_65:
[--C-:B------:R-:W-:Y:S01]  /*4040*/  PRMT R15, RZ, 0x5410, R37.reuse ;  /* 0x00005410ff0f7816 */ /* 0x100fe20000000025 */
[-C--:B------:R-:W-:Y:S01]  /*4050*/  FMUL.FTZ R25, R18, R9.reuse ;  /* 0x0000000912197220 */ /* 0x080fe20000410000 */
[----:B------:R-:W-:Y:S01]  /*4060*/  PRMT R14, RZ, 0x7610, R37 ;  /* 0x00007610ff0e7816 */ /* 0x000fe20000000025 */
[----:B------:R-:W-:Y:S01]  /*4070*/  FMUL.FTZ R24, R8, R9 ;  /* 0x0000000908187220 */ /* 0x000fe20000410000 */
[----:B------:R-:W-:Y:S05]  /*4080*/  @!P3 BRA `(.L_x_67) ;  /* 0x000001200000b947 */ /* 0x000fea0003800000 */
[----:B------:R-:W-:Y:S02]  /*4090*/  FFMA.FTZ R12, R25, R10, R12 ;  /* 0x0000000a190c7223 */ /* 0x000fe4000001000c */
[----:B------:R-:W-:Y:S02]  /*40a0*/  FFMA.FTZ R13, R24, R11, R13 ;  /* 0x0000000b180d7223 */ /* 0x000fe4000001000d */
[----:B------:R-:W-:Y:S02]  /*40b0*/  FMUL.FTZ R8, R12, -1.4426950216293334961 ;  /* 0xbfb8aa3b0c087820 */ /* 0x000fe40000410000 */
[----:B0-----:R-:W-:-:S04]  /*40c0*/  FMUL.FTZ R17, R13, -1.4426950216293334961 ;  /* 0xbfb8aa3b0d117820 */ /* 0x001fc80000410000 */
        /* <DEDUP_REMOVED lines=14> */
.L_x_67:
        /* <DEDUP_REMOVED lines=9> */
[----:B------:R-:W-:Y:S02]  /*4240*/  IMAD R13, R48, c[0x0][0x1dc], R13 ;  /* 0x00007700300d7a24 */ /* 0x000fe400078e020d */
[-C--:B------:R-:W-:Y:S01]  /*4250*/  FMUL.FTZ R11, R8, R9.reuse ;  /* 0x00000009080b7220 */ /* 0x080fe20000410000 */
[----:B------:R-:W-:Y:S01]  /*4260*/  LEA R8, P0, R58, c[0x0][0x160], 0x1 ;  /* 0x000058003a087a11 */ /* 0x000fe200078008ff */
[----:B------:R-:W-:Y:S01]  /*4270*/  FMUL.FTZ R14, R14, R9 ;  /* 0x000000090e0e7220 */ /* 0x000fe20000410000 */
[----:B------:R-:W-:-:S04]  /*4280*/  IADD3 R13, R59, R13, RZ ;  /* 0x0000000d3b0d7210 */ /* 0x000fc80007ffe0ff */
[----:B------:R-:W-:Y:S02]  /*4290*/  LEA.HI.X R9, R58, c[0x0][0x164], R13, 0x1, P0 ;  /* 0x000059003a097a11 */ /* 0x000fe400000f0c0d */
[----:B------:R-:W-:-:S05]  /*42a0*/  F2FP.BF16.PACK_AB R11, R14, R11 ;  /* 0x0000000b0e0b723e */ /* 0x000fca00000010ff */
[----:B------:R1:W-:Y:S02]  /*42b0*/  STG.E [R8.64], R11 ;  /* 0x0000000b08007986 */ /* 0x0003e4000c101906 */
.L_x_69:
[----:B------:R-:W-:Y:S05]  /*42c0*/  BSYNC B0 ;  /* 0x0000000000007941 */ /* 0x000fea0003800000 */
.L_x_68:
[----:B------:R-:W-:Y:S02]  /*42d0*/  IADD3 R45, R45, c[0x0][0x10], RZ ;  /* 0x000004002d2d7a10 */ /* 0x000fe40007ffe0ff */
[----:B------:R-:W-:Y:S02]  /*42e0*/  IADD3 R46, R46, 0x1, RZ ;  /* 0x000000012e2e7810 */ /* 0x000fe40007ffe0ff */
[----:B------:R-:W-:-:S13]  /*42f0*/  ISETP.GE.AND P0, PT, R45, UR4, PT ;  /* 0x000000042d007c0c */ /* 0x000fda000bf06270 */
[----:B------:R-:W-:Y:S01]  /*4300*/  @P0 CALL.REL.NOINC `(.L_x_35) ;  /* 0x0000001000000944 */ /* 0x000fe20003c00000 */
[----:B------:R-:W-:Y:S05]  /*4310*/  BRA `(.L_x_70) ;  /* 0xffffc01000007947 */ /* 0x000fea000383ffff */
.L_x_35:
[----:B-12---:R-:W-:Y:S01]  /*4320*/  ISETP.NE.AND P2, PT, R53, RZ, PT ;  /* 0x000000ff3500720c */ /* 0x006fe20003f45270 */
[----:B------:R-:W-:Y:S01]  /*4330*/  HFMA2.MMA R25, -RZ, RZ, 0, 2.384185791015625e-07 ;  /* 0x00000004ff197435 */ /* 0x000fe200000001ff */
[----:B------:R-:W-:Y:S01]  /*4340*/  MOV R0, c[0x0][0x10] ;  /* 0x0000040000007a02 */ /* 0x000fe20000000f00 */
[----:B------:R-:W-:Y:S01]  /*4350*/  BSSY B0, `(.L_x_71) ;  /* 0x0000013000007945 */ /* 0x000fe20003800000 */
[----:B------:R-:W-:Y:S02]  /*4360*/  MOV R4, c[0x0][0xc] ;  /* 0x0000030000047a02 */ /* 0x000fe40000000f00 */
[----:B------:R-:W-:Y:S02]  /*4370*/  IADD3 R2, R0, -0x1, RZ ;  /* 0xffffffff00027810 */ /* 0x000fe40007ffe0ff */
[C---:B------:R-:W-:Y:S02]  /*4380*/  IADD3 R3, R4.reuse, -0x1, RZ ;  /* 0xffffffff04037810 */ /* 0x040fe40007ffe0ff */
        /* <DEDUP_REMOVED lines=8> */
[----:B------:R-:W1:Y:S01]  /*4410*/  S2R R0, SR_LANEID ;  /* 0x0000000000007919 */ /* 0x000e620000000000 */
[----:B------:R-:W-:Y:S01]  /*4420*/  VOTEU.ANY UR4, UPT, PT ;  /* 0x0000000000047886 */ /* 0x000fe200038e0100 */
[----:B------:R-:W-:-:S00]  /*4430*/  ERRBAR ;  /* 0x00000000000079ab */ /* 0x000fc00000000000 */
[----:B------:R-:W-:Y:S01]  /*4440*/  UFLO.U32 UR5, UR4 ;  /* 0x00000004000572bd */ /* 0x000fe200080e0000 */
[----:B------:R-:W2:Y:S05]  /*4450*/  POPC R5, UR4 ;  /* 0x0000000400057d09 */ /* 0x000eaa0008000000 */
[----:B-1----:R-:W-:-:S13]  /*4460*/  ISETP.EQ.U32.AND P1, PT, R0, UR5, PT ;  /* 0x0000000500007c0c */ /* 0x002fda000bf22070 */
[----:B--2---:R1:W-:Y:S02]  /*4470*/  @P1 RED.E.ADD.S32.STRONG.GPU [R2.64], R5 ;  /* 0x000000050200198e */ /* 0x0043e4000c10e386 */
.L_x_72:
[----:B------:R-:W-:Y:S05]  /*4480*/  BSYNC B0 ;  /* 0x0000000000007941 */ /* 0x000fea0003800000 */
.L_x_71:
[----:B------:R-:W-:Y:S05]  /*4490*/  @P0 EXIT ;  /* 0x000000000000094d */ /* 0x000fea0003800000 */
[----:B------:R-:W-:Y:S05]  /*44a0*/  @P2 BRA `(.L_x_73) ;  /* 0x0000008000002947 */ /* 0x000fea0003800000 */
[----:B------:R-:W-:-:S05]  /*44b0*/  IMAD R0, R4, c[0x0][0x10], RZ ;  /* 0x0000040004007a24 */ /* 0x000fca00078e02ff */
[----:B------:R-:W-:-:S13]  /*44c0*/  ISETP.NE.AND P0, PT, R0, -0x1, PT ;  /* 0xffffffff0000780c */ /* 0x000fda0003f05270 */
[----:B------:R-:W-:Y:S05]  /*44d0*/  @!P0 BRA `(.L_x_73) ;  /* 0x0000005000008947 */ /* 0x000fea0003800000 */
.L_x_74:
[----:B-1----:R-:W2:Y:S01]  /*44e0*/  LDG.E.STRONG.GPU R5, [R2.64] ;  /* 0x0000000602057981 */ /* 0x002ea2000c1ef900 */
[----:B------:R-:W-:Y:S01]  /*44f0*/  YIELD ;  /* 0x0000000000007946 */ /* 0x000fe20003800000 */
[----:B--2---:R-:W-:Y:S01]  /*4500*/  ISETP.NE.AND P0, PT, R5, R0, PT ;  /* 0x000000000500720c */ /* 0x004fe20003f05270 */
[----:B------:R-:W-:-:S12]  /*4510*/  CCTL.IVALL ;  /* 0x00000000ff00798f */ /* 0x000fd80002000000 */
[----:B------:R-:W-:Y:S05]  /*4520*/  @P0 BRA `(.L_x_74) ;  /* 0xffffffb000000947 */ /* 0x000fea000383ffff */
.L_x_73:
[----:B------:R-:W-:Y:S02]  /*4530*/  WARPSYNC 0xffffffff ;  /* 0xffffffff00007948 */ /* 0x000fe40003800000 */
[----:B------:R-:W-:Y:S01]  /*4540*/  MOV R19, c[0x0][0x1dc] ;  /* 0x0000770000137a02 */ /* 0x000fe20000000f00 */
[----:B------:R-:W-:Y:S03]  /*4550*/  BAR.SYNC.DEFER_BLOCKING 0x0 ;  /* 0x0000000000007b1d */ /* 0x000fe60000010000 */
[----:B------:R-:W-:-:S04]  /*4560*/  LEA.HI R0, P0, R19, c[0x0][0x1d8], RZ, 0x1 ;  /* 0x0000760013007a11 */ /* 0x000fc800078108ff */
[----:B-1----:R-:W-:-:S04]  /*4570*/  IADD3.X R3, RZ, c[0x0][0x1dc], RZ, P0, !PT ;  /* 0x00007700ff037a10 */ /* 0x002fc800007fe4ff */
[----:B------:R-:W-:Y:S02]  /*4580*/  SHF.R.S64 R20, R0, 0x1, R3 ;  /* 0x0000000100147819 */ /* 0x000fe40000001003 */
        /* <DEDUP_REMOVED lines=18> */
[----:B0-----:R-:W-:Y:S02]  /*46b0*/  SHF.L.U64.HI R21, R23, 0x2, R0 ;  /* 0x0000000217157819 */ /* 0x001fe40000010200 */
.L_x_75:
[----:B------:R-:W-:-:S04]  /*46c0*/  LEA R6, P0, R53, c[0x0][0x1b8], 0x2 ;  /* 0x00006e0035067a11 */ /* 0x000fc800078010ff */
[----:B------:R-:W-:Y:S02]  /*46d0*/  LEA.HI.X R7, R53, c[0x0][0x1bc], R18, 0x2, P0 ;  /* 0x00006f0035077a11 */ /* 0x000fe400000f1412 */
[-C--:B------:R-:W-:Y:S02]  /*46e0*/  LEA R8, P0, R20, R6.reuse, 0x2 ;  /* 0x0000000614087211 */ /* 0x080fe400078010ff */
[-C--:B------:R-:W-:Y:S01]  /*46f0*/  LEA R12, P1, R22, R6.reuse, 0x2 ;  /* 0x00000006160c7211 */ /* 0x080fe200078210ff */
[----:B0-----:R-:W2:Y:S01]  /*4700*/  LDG.E R14, [R6.64] ;  /* 0x00000006060e7981 */ /* 0x001ea2000c1e1900 */
        /* <DEDUP_REMOVED lines=12> */
[----:B------:R-:W-:-:S04]  /*47d0*/  SHF.R.S32.HI R18, RZ, 0x1f, R53 ;  /* 0x0000001fff127819 */ /* 0x000fc80000011435 */
[----:B------:R-:W-:Y:S01]  /*47e0*/  ISETP.GT.AND.EX P0, PT, R27, R18, PT, P0 ;  /* 0x000000121b00720c */ /* 0x000fe20003f04300 */
[----:B--2---:R0:W-:Y:S04]  /*47f0*/  STG.E.64 [R2.64], R14 ;  /* 0x0000000e02007986 */ /* 0x0041e8000c101b06 */
[----:B---3--:R0:W-:Y:S08]  /*4800*/  STG.E.64 [R4.64], R16 ;  /* 0x0000001004007986 */ /* 0x0081f0000c101b06 */
[----:B------:R-:W-:Y:S05]  /*4810*/  @P0 BRA `(.L_x_75) ;  /* 0xfffffea000000947 */ /* 0x000fea000383ffff */
[----:B------:R-:W-:Y:S05]  /*4820*/  EXIT ;  /* 0x000000000000794d */ /* 0x000fea0003800000 */
.L_x_76:
        /* <DEDUP_REMOVED lines=13> */
.L_x_3288:


//--------------------- .text._Z35group_norm_nhwc_bwd_one_pass_kernelI11Bf16IOFp32WLi256ELi30ELi480EEv26Group_norm_nhwc_bwd_params --------------------------
	.section	.text._Z35group_norm_nhwc_bwd_one_pass_kernelI11Bf16IOFp32WLi256ELi30ELi480EEv26Group_norm_nhwc_bwd_params,"ax",@progbits
	.sectioninfo	@"SHI_REGISTERS=64"
	.align	128
        .global         _Z35group_norm_nhwc_bwd_one_pass_kernelI11Bf16IOFp32WLi256ELi30ELi480EEv26Group_norm_nhwc_bwd_params
        .type           _Z35group_norm_nhwc_bwd_one_pass_kernelI11Bf16IOFp32WLi256ELi30ELi480EEv26Group_norm_nhwc_bwd_params,@function
        .size           _Z35group_norm_nhwc_bwd_one_pass_kernelI11Bf16IOFp32WLi256ELi30ELi480EEv26Group_norm_nhwc_bwd_params,(.L_x_3289 - _Z35group_norm_nhwc_bwd_one_pass_kernelI11Bf16IOFp32WLi256ELi30ELi480EEv26Group_norm_nhwc_bwd_params)
        .other          _Z35group_norm_nhwc_bwd_one_pass_kernelI11Bf16IOFp32WLi256ELi30ELi480EEv26Group_norm_nhwc_bwd_params,@"STO_CUDA_ENTRY STV_DEFAULT"
_Z35group_norm_nhwc_bwd_one_pass_kernelI11Bf16IOFp32WLi256ELi30ELi480EEv26Group_norm_nhwc_bwd_params:
.text._Z35group_norm_nhwc_bwd_one_pass_kernelI11Bf16IOFp32WLi256ELi30ELi480EEv26Group_norm_nhwc_bwd_params:
[----:B------:R-:W-:Y:S02]  /*0000*/  MOV R1, c[0x0][0x28] ;  /* 0x00000a0000017a02 */ /* 0x000fe40000000f00 */
[----:B------:R-:W0:Y:S01]  /*0010*/  S2UR UR7, SR_CTAID.Y ;  /* 0x00000000000779c3 */ /* 0x000e220000002600 */
[----:B------:R-:W-:Y:S01]  /*0020*/  ULDC UR6, c[0x0][0x1f0] ;  /* 0x00007c0000067ab9 */ /* 0x000fe20000000800 */
[----:B------:R-:W1:Y:S01]  /*0030*/  S2R R0, SR_TID.X ;  /* 0x0000000000007919 */ /* 0x000e620000002100 */
[----:B------:R-:W-:Y:S02]  /*0040*/  ULDC UR4, c[0x0][0x1c0] ;  /* 0x0000700000047ab9 */ /* 0x000fe40000000800 */
[----:B------:R-:W-:Y:S02]  /*0050*/  UIMAD UR6, UR6, UR4, URZ ;  /* 0x00000004060672a4 */ /* 0x000fe4000f8e023f */
[----:B------:R-:W-:Y:S02]  /*0060*/  ULDC.64 UR14, c[0x0][0x118] ;  /* 0x00004600000e7ab9 */ /* 0x000fe40000000a00 */
[----:B0-----:R-:W-:-:S06]  /*0070*/  UISETP.GE.AND UP0, UPT, UR7, UR6, UPT ;  /* 0x000000060700728c */ /* 0x001fcc000bf06270 */
[----:B------:R-:W-:-:S13]  /*0080*/  PLOP3.LUT P0, PT, PT, PT, UP0, 0x80, 0x0 ;  /* 0x000000000000781c */ /* 0x000fda0003f0f008 */
[----:B------:R-:W-:Y:S05]  /*0090*/  @P0 BRA `(.L_x_77) ;  /* 0x00005f1000000947 */ /* 0x000fea0003800000 */
[----:B-1----:R-:W0:Y:S01]  /*00a0*/  S2R R2, SR_CTAID.X ;  /* 0x0000000000027919 */ /* 0x002e220000002500 */
[C---:B------:R-:W-:Y:S01]  /*00b0*/  IMAD.WIDE.U32 R6, R0.reuse, -0x77777777, RZ ;  /* 0x8888888900067825 */ /* 0x040fe200078e00ff */
[----:B------:R-:W-:Y:S01]  /*00c0*/  UMOV UR8, 0x3 ;  /* 0x0000000300087882 */ /* 0x000fe20000000000 */
[----:B------:R-:W-:Y:S01]  /*00d0*/  ISETP.GE.U32.AND P1, PT, R0, 0x1e0, PT ;  /* 0x000001e00000780c */ /* 0x000fe20003f26070 */
[----:B------:R-:W-:Y:S01]  /*00e0*/  ULDC.64 UR12, c[0x0][0x1d8] ;  /* 0x00007600000c7ab9 */ /* 0x000fe20000000a00 */
[--C-:B------:R-:W-:Y:S01]  /*00f0*/  SHF.R.S32.HI R5, RZ, 0x1f, R0.reuse ;  /* 0x0000001fff057819 */ /* 0x100fe20000011400 */
[----:B------:R-:W-:Y:S01]  /*0100*/  UIMAD.WIDE.U32 UR4, UR8, UR12, URZ ;  /* 0x0000000c080472a5 */ /* 0x000fe2000f8e003f */
[----:B------:R-:W-:Y:S01]  /*0110*/  SHF.R.U32.HI R7, RZ, 0x3, R7 ;  /* 0x00000003ff077819 */ /* 0x000fe20000011607 */
[----:B------:R-:W-:Y:S01]  /*0120*/  UIMAD UR8, UR8, UR13, URZ ;  /* 0x0000000d080872a4 */ /* 0x000fe2000f8e023f */
[----:B------:R-:W-:Y:S01]  /*0130*/  LEA.HI R5, R5, R0, RZ, 0x5 ;  /* 0x0000000005057211 */ /* 0x000fe200078f28ff */
[----:B------:R-:W-:Y:S01]  /*0140*/  ULEA.HI UR11, UP0, UR13, UR12, URZ, 0x1 ;  /* 0x0000000c0d0b7291 */ /* 0x000fe2000f81083f */
[----:B------:R-:W-:Y:S01]  /*0150*/  LOP3.LUT R4, R4, 0xfffffffd, RZ, 0xc0, !PT ;  /* 0xfffffffd04047812 */ /* 0x000fe200078ec0ff */
[----:B------:R-:W-:Y:S01]  /*0160*/  UIADD3 UR8, UR5, UR8, URZ ;  /* 0x0000000805087290 */ /* 0x000fe2000fffe03f */
[----:B------:R-:W-:Y:S01]  /*0170*/  IMAD R46, R7, -0xf, R0 ;  /* 0xfffffff1072e7824 */ /* 0x000fe200078e0200 */
[----:B------:R-:W-:Y:S01]  /*0180*/  UIADD3.X UR9, URZ, UR13, URZ, UP0, !UPT ;  /* 0x0000000d3f097290 */ /* 0x000fe200087fe43f */
[----:B------:R-:W-:Y:S01]  /*0190*/  HFMA2.MMA R44, -RZ, RZ, 0, 0 ;  /* 0x00000000ff2c7435 */ /* 0x000fe200000001ff */
[----:B------:R-:W-:Y:S01]  /*01a0*/  ULEA.HI UR10, UP0, UR8, UR4, URZ, 0x1 ;  /* 0x00000004080a7291 */ /* 0x000fe2000f81083f */
[----:B------:R-:W-:Y:S01]  /*01b0*/  SHF.R.S32.HI R49, RZ, 0x5, R5 ;  /* 0x00000005ff317819 */ /* 0x000fe20000011405 */
[----:B------:R-:W-:Y:S01]  /*01c0*/  USHF.R.S64 UR11, UR11, 0x1, UR9 ;  /* 0x000000010b0b7899 */ /* 0x000fe20008001009 */
[----:B------:R-:W-:Y:S01]  /*01d0*/  SHF.L.U32 R46, R46, 0x1, RZ ;  /* 0x000000012e2e7819 */ /* 0x000fe200000006ff */
[----:B------:R-:W-:-:S02]  /*01e0*/  UIADD3.X UR8, URZ, UR8, URZ, UP0, !UPT ;  /* 0x000000083f087290 */ /* 0x000fc400087fe43f */
[----:B------:R-:W-:Y:S01]  /*01f0*/  USHF.R.S32.HI UR9, URZ, 0x1, UR9 ;  /* 0x000000013f097899 */ /* 0x000fe20008011409 */
[----:B0-----:R-:W-:Y:S01]  /*0200*/  IMAD R3, R2, c[0x0][0x1fc], R7 ;  /* 0x00007f0002037a24 */ /* 0x001fe200078e0207 */
[----:B------:R-:W-:Y:S02]  /*0210*/  USHF.R.S64 UR10, UR10, 0x1, UR8 ;  /* 0x000000010a0a7899 */ /* 0x000fe40008001008 */
[----:B------:R-:W-:Y:S02]  /*0220*/  USHF.R.S32.HI UR8, URZ, 0x1, UR8 ;  /* 0x000000013f087899 */ /* 0x000fe40008011408 */
[C---:B------:R-:W-:Y:S01]  /*0230*/  IADD3 R56, R3.reuse, 0x20, RZ ;  /* 0x0000002003387810 */ /* 0x040fe20007ffe0ff */
[----:B------:R-:W-:Y:S01]  /*0240*/  USHF.L.U64.HI UR9, UR11, 0x2, UR9 ;  /* 0x000000020b097899 */ /* 0x000fe20008010209 */
[----:B------:R-:W-:Y:S01]  /*0250*/  IADD3 R55, R3, 0x40, RZ ;  /* 0x0000004003377810 */ /* 0x000fe20007ffe0ff */
[----:B------:R-:W-:Y:S01]  /*0260*/  USHF.L.U64.HI UR8, UR10, 0x2, UR8 ;  /* 0x000000020a087899 */ /* 0x000fe20008010208 */
[----:B------:R-:W-:Y:S01]  /*0270*/  ISETP.LT.U32.AND P6, PT, R56, c[0x0][0x1e0], PT ;  /* 0x0000780038007a0c */ /* 0x000fe20003fc1070 */
[----:B------:R-:W-:Y:S01]  /*0280*/  ULDC.U8 UR16, c[0x0][0x1f4] ;  /* 0x00007d0000107ab9 */ /* 0x000fe20000000000 */
[----:B------:R-:W-:-:S02]  /*0290*/  SHF.R.S32.HI R61, RZ, 0x1f, R56 ;  /* 0x0000001fff3d7819 */ /* 0x000fc40000011438 */
[----:B------:R-:W-:Y:S02]  /*02a0*/  IADD3 R54, R3, 0x60, RZ ;  /* 0x0000006003367810 */ /* 0x000fe40007ffe0ff */
[----:B------:R-:W-:Y:S02]  /*02b0*/  ISETP.LT.AND.EX P6, PT, R61, c[0x0][0x1e4], !P1, P6 ;  /* 0x000079003d007a0c */ /* 0x000fe40004fc1360 */
[C---:B------:R-:W-:Y:S02]  /*02c0*/  IADD3 R53, R3.reuse, 0x80, RZ ;  /* 0x0000008003357810 */ /* 0x040fe40007ffe0ff */
[C---:B------:R-:W-:Y:S02]  /*02d0*/  IADD3 R52, R3.reuse, 0xa0, RZ ;  /* 0x000000a003347810 */ /* 0x040fe40007ffe0ff */
[----:B------:R-:W-:Y:S02]  /*02e0*/  ISETP.LT.U32.AND P5, PT, R3, c[0x0][0x1e0], PT ;  /* 0x0000780003007a0c */ /* 0x000fe40003fa1070 */
[----:B------:R-:W-:-:S02]  /*02f0*/  SHF.R.S32.HI R6, RZ, 0x1f, R3 ;  /* 0x0000001fff067819 */ /* 0x000fc40000011403 */
[----:B------:R-:W-:Y:S02]  /*0300*/  ISETP.LT.U32.AND P4, PT, R55, c[0x0][0x1e0], PT ;  /* 0x0000780037007a0c */ /* 0x000fe40003f81070 */
[----:B------:R-:W-:Y:S02]  /*0310*/  ISETP.LT.U32.AND P3, PT, R54, c[0x0][0x1e0], PT ;  /* 0x0000780036007a0c */ /* 0x000fe40003f61070 */
[----:B------:R-:W-:Y:S02]  /*0320*/  ISETP.LT.U32.AND P2, PT, R53, c[0x0][0x1e0], PT ;  /* 0x0000780035007a0c */ /* 0x000fe40003f41070 */
[----:B------:R-:W-:Y:S02]  /*0330*/  SHF.R.S32.HI R60, RZ, 0x1f, R55 ;  /* 0x0000001fff3c7819 */ /* 0x000fe40000011437 */
[----:B------:R-:W-:Y:S02]  /*0340*/  SHF.R.S32.HI R59, RZ, 0x1f, R54 ;  /* 0x0000001fff3b7819 */ /* 0x000fe40000011436 */
[----:B------:R-:W-:-:S02]  /*0350*/  SHF.R.S32.HI R58, RZ, 0x1f, R53 ;  /* 0x0000001fff3a7819 */ /* 0x000fc40000011435 */
[----:B------:R-:W-:Y:S02]  /*0360*/  ISETP.LT.U32.AND P0, PT, R52, c[0x0][0x1e0], PT ;  /* 0x0000780034007a0c */ /* 0x000fe40003f01070 */
[----:B------:R-:W-:Y:S02]  /*0370*/  SHF.R.S32.HI R57, RZ, 0x1f, R52 ;  /* 0x0000001fff397819 */ /* 0x000fe40000011434 */
[----:B------:R-:W-:Y:S02]  /*0380*/  IADD3 R51, R3, 0xc0, RZ ;  /* 0x000000c003337810 */ /* 0x000fe40007ffe0ff */
[----:B------:R-:W-:Y:S02]  /*0390*/  ISETP.LT.AND.EX P5, PT, R6, c[0x0][0x1e4], !P1, P5 ;  /* 0x0000790006007a0c */ /* 0x000fe40004fa1350 */
[----:B------:R-:W-:Y:S02]  /*03a0*/  ISETP.LT.AND.EX P4, PT, R60, c[0x0][0x1e4], !P1, P4 ;  /* 0x000079003c007a0c */ /* 0x000fe40004f81340 */
[----:B------:R-:W-:-:S02]  /*03b0*/  ISETP.LT.AND.EX P3, PT, R59, c[0x0][0x1e4], !P1, P3 ;  /* 0x000079003b007a0c */ /* 0x000fc40004f61330 */
[----:B------:R-:W-:Y:S02]  /*03c0*/  ISETP.LT.AND.EX P2, PT, R58, c[0x0][0x1e4], !P1, P2 ;  /* 0x000079003a007a0c */ /* 0x000fe40004f41320 */
[----:B------:R-:W-:Y:S02]  /*03d0*/  @P6 LOP3.LUT R4, R4, 0x2, RZ, 0xfc, !PT ;  /* 0x0000000204046812 */ /* 0x000fe400078efcff */
[----:B------:R-:W-:Y:S02]  /*03e0*/  ISETP.LT.AND.EX P1, PT, R57, c[0x0][0x1e4], !P1, P0 ;  /* 0x0000790039007a0c */ /* 0x000fe40004f21300 */
[----:B------:R-:W-:Y:S02]  /*03f0*/  IADD3 R47, R3, 0xe0, RZ ;  /* 0x000000e0032f7810 */ /* 0x000fe40007ffe0ff */
[----:B------:R-:W-:Y:S02]  /*0400*/  SHF.R.S32.HI R5, RZ, 0x1f, R51 ;  /* 0x0000001fff057819 */ /* 0x000fe40000011433 */
.L_x_128:
[----:B------:R-:W-:Y:S01]  /*0410*/  IABS R8, c[0x0][0x1f0] ;  /* 0x00007c0000087a13 */ /* 0x000fe20000000000 */
[----:B------:R-:W-:Y:S01]  /*0420*/  ULDC UR4, c[0x0][0x1f0] ;  /* 0x00007c0000047ab9 */ /* 0x000fe20000000800 */
[----:B------:R-:W-:Y:S01]  /*0430*/  IABS R10, UR7 ;  /* 0x00000007000a7c13 */ /* 0x000fe20008000000 */
[----:B------:R-:W-:Y:S01]  /*0440*/  ULOP3.LUT UR4, UR7, UR4, URZ, 0x3c, !UPT ;  /* 0x0000000407047292 */ /* 0x000fe2000f8e3c3f */
[----:B0-----:R-:W0:Y:S01]  /*0450*/  I2F.RP R5, R8 ;  /* 0x0000000800057306 */ /* 0x001e220000209400 */
[----:B------:R-:W-:Y:S01]  /*0460*/  UMOV UR12, 0x8 ;  /* 0x00000008000c7882 */ /* 0x000fe20000000000 */
[----:B------:R-:W-:Y:S01]  /*0470*/  LOP3.LUT P6, RZ, R4, 0x2, RZ, 0xc0, !PT ;  /* 0x0000000204ff7812 */ /* 0x000fe200078cc0ff */
[----:B------:R-:W-:Y:S01]  /*0480*/  @P4 IMAD R14, R60, c[0x0][0x1d8], RZ ;  /* 0x000076003c0e4a24 */ /* 0x000fe200078e02ff */
[----:B------:R-:W-:-:S02]  /*0490*/  SHF.R.S32.HI R12, RZ, 0x1f, R3 ;  /* 0x0000001fff0c7819 */ /* 0x000fc40000011403 */
[----:B------:R-:W-:Y:S02]  /*04a0*/  SHF.R.S32.HI R16, RZ, 0x1f, R51 ;  /* 0x0000001fff107819 */ /* 0x000fe40000011433 */
[----:B0-----:R-:W0:Y:S02]  /*04b0*/  MUFU.RCP R5, R5 ;  /* 0x0000000500057308 */ /* 0x001e240000001000 */
[----:B0-----:R-:W-:-:S06]  /*04c0*/  IADD3 R6, R5, 0xffffffe, RZ ;  /* 0x0ffffffe05067810 */ /* 0x001fcc0007ffe0ff */
[----:B------:R0:W1:Y:S02]  /*04d0*/  F2I.FTZ.U32.TRUNC.NTZ R7, R6 ;  /* 0x0000000600077305 */ /* 0x000064000021f000 */
[----:B0-----:R-:W-:Y:S02]  /*04e0*/  MOV R6, RZ ;  /* 0x000000ff00067202 */ /* 0x001fe40000000f00 */
[----:B-1----:R-:W-:-:S05]  /*04f0*/  IADD3 R9, RZ, -R7, RZ ;  /* 0x80000007ff097210 */ /* 0x002fca0007ffe0ff */
[----:B------:R-:W-:-:S04]  /*0500*/  IMAD R9, R9, R8, RZ ;  /* 0x0000000809097224 */ /* 0x000fc800078e02ff */
[----:B------:R-:W-:Y:S01]  /*0510*/  IMAD.HI.U32 R7, R7, R9, R6 ;  /* 0x0000000907077227 */ /* 0x000fe200078e0006 */
[----:B------:R-:W-:-:S05]  /*0520*/  MOV R9, R10 ;  /* 0x0000000a00097202 */ /* 0x000fca0000000f00 */
[----:B------:R-:W-:-:S05]  /*0530*/  IMAD.HI.U32 R7, R7, R9, RZ ;  /* 0x0000000907077227 */ /* 0x000fca00078e00ff */
[----:B------:R-:W-:-:S05]  /*0540*/  IADD3 R5, -R7, RZ, RZ ;  /* 0x000000ff07057210 */ /* 0x000fca0007ffe1ff */
[----:B------:R-:W-:-:S05]  /*0550*/  IMAD R5, R8, R5, R9 ;  /* 0x0000000508057224 */ /* 0x000fca00078e0209 */
[----:B------:R-:W-:-:S13]  /*0560*/  ISETP.GT.U32.AND P0, PT, R8, R5, PT ;  /* 0x000000050800720c */ /* 0x000fda0003f04070 */
[-C--:B------:R-:W-:Y:S02]  /*0570*/  @!P0 IADD3 R5, R5, -R8.reuse, RZ ;  /* 0x8000000805058210 */ /* 0x080fe40007ffe0ff */
[----:B------:R-:W-:Y:S02]  /*0580*/  @!P0 IADD3 R7, R7, 0x1, RZ ;  /* 0x0000000107078810 */ /* 0x000fe40007ffe0ff */
[----:B------:R-:W-:Y:S02]  /*0590*/  ISETP.GT.U32.AND P0, PT, R8, R5, PT ;  /* 0x000000050800720c */ /* 0x000fe40003f04070 */
[----:B------:R-:W-:-:S04]  /*05a0*/  IADD3 R6, R5, -R8, RZ ;  /* 0x8000000805067210 */ /* 0x000fc80007ffe0ff */
[----:B------:R-:W-:Y:S02]  /*05b0*/  SEL R6, R6, R5, !P0 ;  /* 0x0000000506067207 */ /* 0x000fe40004000000 */
[----:B------:R-:W-:Y:S02]  /*05c0*/  ISETP.GE.U32.AND P0, PT, R5, R8, PT ;  /* 0x000000080500720c */ /* 0x000fe40003f06070 */
[----:B------:R-:W-:-:S11]  /*05d0*/  LOP3.LUT R5, RZ, c[0x0][0x1f0], RZ, 0x33, !PT ;  /* 0x00007c00ff057a12 */ /* 0x000fd600078e33ff */
[----:B------:R-:W-:Y:S02]  /*05e0*/  @P0 IADD3 R7, R7, 0x1, RZ ;  /* 0x0000000107070810 */ /* 0x000fe40007ffe0ff */
[----:B------:R-:W-:-:S13]  /*05f0*/  ISETP.LE.AND P0, PT, RZ, UR7, PT ;  /* 0x00000007ff007c0c */ /* 0x000fda000bf03270 */
[----:B------:R-:W-:Y:S02]  /*0600*/  @!P0 IADD3 R6, -R6, RZ, RZ ;  /* 0x000000ff06068210 */ /* 0x000fe40007ffe1ff */
[----:B------:R-:W-:Y:S01]  /*0610*/  ISETP.LE.AND P0, PT, RZ, UR4, PT ;  /* 0x00000004ff007c0c */ /* 0x000fe2000bf03270 */
[----:B------:R-:W-:Y:S02]  /*0620*/  ULDC.64 UR4, c[0x0][0x198] ;  /* 0x0000660000047ab9 */ /* 0x000fe40000000a00 */
[----:B------:R-:W-:-:S06]  /*0630*/  UIMAD.WIDE UR4, UR7, UR12, UR4 ;  /* 0x0000000c070472a5 */ /* 0x000fcc000f8e0204 */
[----:B------:R-:W-:Y:S02]  /*0640*/  MOV R34, UR4 ;  /* 0x0000000400227c02 */ /* 0x000fe40008000f00 */
[----:B------:R-:W-:Y:S02]  /*0650*/  MOV R35, UR5 ;  /* 0x0000000500237c02 */ /* 0x000fe40008000f00 */
[----:B------:R-:W-:Y:S02]  /*0660*/  @!P0 IADD3 R7, -R7, RZ, RZ ;  /* 0x000000ff07078210 */ /* 0x000fe40007ffe1ff */
[----:B------:R-:W-:Y:S02]  /*0670*/  ISETP.NE.AND P0, PT, RZ, c[0x0][0x1f0], PT ;  /* 0x00007c00ff007a0c */ /* 0x000fe40003f05270 */
[----:B------:R-:W2:Y:S02]  /*0680*/  LDG.E.64 R34, [R34.64] ;  /* 0x0000000e22227981 */ /* 0x000ea4000c1e1b00 */
[----:B------:R-:W-:-:S02]  /*0690*/  SEL R45, R5, R6, !P0 ;  /* 0x00000006052d7207 */ /* 0x000fc40004000000 */
[----:B------:R-:W-:Y:S02]  /*06a0*/  SEL R5, R5, R7, !P0 ;  /* 0x0000000705057207 */ /* 0x000fe40004000000 */
[----:B------:R-:W-:Y:S01]  /*06b0*/  SHF.R.S32.HI R7, RZ, 0x1f, R46 ;  /* 0x0000001fff077819 */ /* 0x000fe2000001142e */
[----:B------:R-:W-:Y:S01]  /*06c0*/  IMAD R50, R45, 0x1e, RZ ;  /* 0x0000001e2d327824 */ /* 0x000fe200078e02ff */
[----:B------:R-:W-:-:S04]  /*06d0*/  SHF.R.S32.HI R6, RZ, 0x1f, R5 ;  /* 0x0000001fff067819 */ /* 0x000fc80000011405 */
[----:B------:R-:W-:Y:S01]  /*06e0*/  IADD3 R8, P0, R46, R50, RZ ;  /* 0x000000322e087210 */ /* 0x000fe20007f1e0ff */
[----:B------:R-:W-:-:S03]  /*06f0*/  IMAD R6, R6, c[0x0][0x1e8], RZ ;  /* 0x00007a0006067a24 */ /* 0x000fc600078e02ff */
[----:B------:R-:W-:Y:S01]  /*0700*/  LEA.HI.X.SX32 R9, R50, R7, 0x1, P0 ;  /* 0x0000000732097211 */ /* 0x000fe200000f0eff */
[C---:B------:R-:W-:Y:S02]  /*0710*/  IMAD R11, R5.reuse, c[0x0][0x1ec], R6 ;  /* 0x00007b00050b7a24 */ /* 0x040fe400078e0206 */
[----:B------:R-:W-:Y:S02]  /*0720*/  @P5 IMAD R6, R12, c[0x0][0x1d8], RZ ;  /* 0x000076000c065a24 */ /* 0x000fe400078e02ff */
[----:B------:R-:W-:-:S04]  /*0730*/  IMAD.WIDE.U32 R8, R5, c[0x0][0x1e8], R8 ;  /* 0x00007a0005087a25 */ /* 0x000fc800078e0008 */
[----:B------:R-:W-:Y:S01]  /*0740*/  @P6 IMAD R7, R61, c[0x0][0x1d8], RZ ;  /* 0x000076003d076a24 */ /* 0x000fe200078e02ff */
[----:B------:R-:W-:Y:S01]  /*0750*/  IADD3 R11, R9, R11, RZ ;  /* 0x0000000b090b7210 */ /* 0x000fe20007ffe0ff */
[C---:B------:R-:W-:Y:S01]  /*0760*/  @P5 IMAD R5, R3.reuse, c[0x0][0x1dc], R6 ;  /* 0x0000770003055a24 */ /* 0x040fe200078e0206 */
[-C--:B------:R-:W-:Y:S01]  /*0770*/  @P5 MOV R10, R8.reuse ;  /* 0x00000008000a5202 */ /* 0x080fe20000000f00 */
[----:B------:R-:W-:Y:S01]  /*0780*/  @P6 IMAD R15, R56, c[0x0][0x1dc], R7 ;  /* 0x00007700380f6a24 */ /* 0x000fe200078e0207 */
[----:B------:R-:W-:Y:S02]  /*0790*/  @P6 MOV R6, R8 ;  /* 0x0000000800066202 */ /* 0x000fe40000000f00 */
[----:B------:R-:W-:Y:S01]  /*07a0*/  @P6 MOV R7, R11 ;  /* 0x0000000b00076202 */ /* 0x000fe20000000f00 */
[----:B------:R-:W-:-:S04]  /*07b0*/  @P5 IMAD.WIDE.U32 R12, R3, c[0x0][0x1d8], R10 ;  /* 0x00007600030c5a25 */ /* 0x000fc800078e000a */
[----:B------:R-:W-:Y:S01]  /*07c0*/  @P6 IMAD.WIDE.U32 R6, R56, c[0x0][0x1d8], R6 ;  /* 0x0000760038066a25 */ /* 0x000fe200078e0006 */
[----:B------:R-:W-:Y:S02]  /*07d0*/  @P5 IADD3 R13, R13, R5, RZ ;  /* 0x000000050d0d5210 */ /* 0x000fe40007ffe0ff */
[C---:B------:R-:W-:Y:S02]  /*07e0*/  @P5 SHF.L.U32 R38, R12.reuse, 0x1, RZ ;  /* 0x000000010c265819 */ /* 0x040fe400000006ff */
[----:B------:R-:W-:Y:S01]  /*07f0*/  @P6 IADD3 R5, R7, R15, RZ ;  /* 0x0000000f07056210 */ /* 0x000fe20007ffe0ff */
[----:B------:R-:W-:Y:S01]  /*0800*/  @P4 IMAD R15, R55, c[0x0][0x1dc], R14 ;  /* 0x00007700370f4a24 */ /* 0x000fe200078e020e */
[----:B------:R-:W-:Y:S01]  /*0810*/  @P5 SHF.L.U64.HI R12, R12, 0x1, R13 ;  /* 0x000000010c0c5819 */ /* 0x000fe2000001020d */
[----:B------:R-:W-:Y:S01]  /*0820*/  @P3 IMAD R13, R59, c[0x0][0x1d8], RZ ;  /* 0x000076003b0d3a24 */ /* 0x000fe200078e02ff */
[----:B------:R-:W-:Y:S01]  /*0830*/  @P5 IADD3 R40, P0, R38, c[0x0][0x180], RZ ;  /* 0x0000600026285a10 */ /* 0x000fe20007f1e0ff */
[----:B------:R-:W-:Y:S01]  /*0840*/  @P2 IMAD R14, R58, c[0x0][0x1d8], RZ ;  /* 0x000076003a0e2a24 */ /* 0x000fe200078e02ff */
[----:B------:R-:W-:Y:S01]  /*0850*/  @P6 SHF.L.U32 R30, R6, 0x1, RZ ;  /* 0x00000001061e6819 */ /* 0x000fe200000006ff */
[----:B------:R-:W-:Y:S01]  /*0860*/  @P3 IMAD R17, R54, c[0x0][0x1dc], R13 ;  /* 0x0000770036113a24 */ /* 0x000fe200078e020d */
[----:B------:R-:W-:Y:S01]  /*0870*/  @P6 SHF.L.U64.HI R5, R6, 0x1, R5 ;  /* 0x0000000106056819 */ /* 0x000fe20000010205 */
[----:B------:R-:W-:Y:S01]  /*0880*/  @P2 IMAD R19, R53, c[0x0][0x1dc], R14 ;  /* 0x0000770035132a24 */ /* 0x000fe200078e020e */
[----:B------:R-:W-:-:S02]  /*0890*/  @P4 MOV R6, R8 ;  /* 0x0000000800064202 */ /* 0x000fc40000000f00 */
[-C--:B------:R-:W-:Y:S02]  /*08a0*/  @P4 MOV R7, R11.reuse ;  /* 0x0000000b00074202 */ /* 0x080fe40000000f00 */
[----:B------:R-:W-:Y:S02]  /*08b0*/  @P5 IADD3.X R41, R12, c[0x0][0x184], RZ, P0, !PT ;  /* 0x000061000c295a10 */ /* 0x000fe400007fe4ff */
[----:B------:R-:W-:Y:S01]  /*08c0*/  @P5 IADD3 R38, P0, R38, c[0x0][0x178], RZ ;  /* 0x00005e0026265a10 */ /* 0x000fe20007f1e0ff */
[----:B------:R-:W-:Y:S01]  /*08d0*/  @P4 IMAD.WIDE.U32 R6, R55, c[0x0][0x1d8], R6 ;  /* 0x0000760037064a25 */ /* 0x000fe200078e0006 */
[----:B------:R-:W-:Y:S02]  /*08e0*/  @P3 MOV R13, R11 ;  /* 0x0000000b000d3202 */ /* 0x000fe40000000f00 */
[----:B------:R-:W-:Y:S02]  /*08f0*/  @P5 IADD3.X R39, R12, c[0x0][0x17c], RZ, P0, !PT ;  /* 0x00005f000c275a10 */ /* 0x000fe400007fe4ff */
[----:B------:R-:W-:-:S02]  /*0900*/  @P6 IADD3 R32, P0, R30, c[0x0][0x180], RZ ;  /* 0x000060001e206a10 */ /* 0x000fc40007f1e0ff */
[----:B------:R-:W-:Y:S02]  /*0910*/  @P4 IADD3 R15, R7, R15, RZ ;  /* 0x0000000f070f4210 */ /* 0x000fe40007ffe0ff */
[----:B------:R-:W-:Y:S02]  /*0920*/  @P6 IADD3.X R33, R5, c[0x0][0x184], RZ, P0, !PT ;  /* 0x0000610005216a10 */ /* 0x000fe400007fe4ff */
[----:B------:R-:W-:Y:S02]  /*0930*/  @P3 MOV R12, R8 ;  /* 0x00000008000c3202 */ /* 0x000fe40000000f00 */
[----:B------:R-:W-:Y:S02]  /*0940*/  @P6 IADD3 R30, P0, R30, c[0x0][0x178], RZ ;  /* 0x00005e001e1e6a10 */ /* 0x000fe40007f1e0ff */
[----:B------:R-:W-:Y:S01]  /*0950*/  @P4 SHF.L.U32 R26, R6, 0x1, RZ ;  /* 0x00000001061a4819 */ /* 0x000fe200000006ff */
[----:B------:R-:W-:Y:S01]  /*0960*/  @P3 IMAD.WIDE.U32 R12, R54, c[0x0][0x1d8], R12 ;  /* 0x00007600360c3a25 */ /* 0x000fe200078e000c */
[----:B------:R-:W-:-:S02]  /*0970*/  @P4 SHF.L.U64.HI R15, R6, 0x1, R15 ;  /* 0x00000001060f4819 */ /* 0x000fc4000001020f */
[----:B------:R-:W-:Y:S02]  /*0980*/  @P2 MOV R6, R8 ;  /* 0x0000000800062202 */ /* 0x000fe40000000f00 */
[----:B------:R-:W-:Y:S02]  /*0990*/  @P2 MOV R7, R11 ;  /* 0x0000000b00072202 */ /* 0x000fe40000000f00 */
[----:B------:R-:W-:Y:S02]  /*09a0*/  @P6 IADD3.X R31, R5, c[0x0][0x17c], RZ, P0, !PT ;  /* 0x00005f00051f6a10 */ /* 0x000fe400007fe4ff */
[----:B------:R-:W-:Y:S01]  /*09b0*/  @P4 IADD3 R28, P0, R26, c[0x0][0x180], RZ ;  /* 0x000060001a1c4a10 */ /* 0x000fe20007f1e0ff */
[----:B------:R-:W-:Y:S01]  /*09c0*/  @P2 IMAD.WIDE.U32 R6, R53, c[0x0][0x1d8], R6 ;  /* 0x0000760035062a25 */ /* 0x000fe200078e0006 */
[----:B------:R-:W-:Y:S02]  /*09d0*/  @P3 IADD3 R5, R13, R17, RZ ;  /* 0x000000110d053210 */ /* 0x000fe40007ffe0ff */
[----:B------:R-:W-:-:S02]  /*09e0*/  @P4 IADD3.X R29, R15, c[0x0][0x184], RZ, P0, !PT ;  /* 0x000061000f1d4a10 */ /* 0x000fc400007fe4ff */
[----:B------:R-:W-:Y:S02]  /*09f0*/  @P4 IADD3 R26, P0, R26, c[0x0][0x178], RZ ;  /* 0x00005e001a1a4a10 */ /* 0x000fe40007f1e0ff */
[C---:B------:R-:W-:Y:S02]  /*0a00*/  @P3 SHF.L.U32 R22, R12.reuse, 0x1, RZ ;  /* 0x000000010c163819 */ /* 0x040fe400000006ff */
[----:B------:R-:W-:Y:S01]  /*0a10*/  @P3 SHF.L.U64.HI R14, R12, 0x1, R5 ;  /* 0x000000010c0e3819 */ /* 0x000fe20000010205 */
[----:B------:R-:W-:Y:S01]  /*0a20*/  IMAD.WIDE.U32 R12, R0, -0x77777777, RZ ;  /* 0x88888889000c7825 */ /* 0x000fe200078e00ff */
[----:B------:R-:W-:Y:S02]  /*0a30*/  @P2 IADD3 R5, R7, R19, RZ ;  /* 0x0000001307052210 */ /* 0x000fe40007ffe0ff */
[----:B------:R-:W-:Y:S01]  /*0a40*/  @P4 IADD3.X R27, R15, c[0x0][0x17c], RZ, P0, !PT ;  /* 0x00005f000f1b4a10 */ /* 0x000fe200007fe4ff */
[----:B------:R-:W-:Y:S01]  /*0a50*/  @P1 IMAD R7, R57, c[0x0][0x1d8], RZ ;  /* 0x0000760039071a24 */ /* 0x000fe200078e02ff */
[----:B------:R-:W-:-:S02]  /*0a60*/  @P3 IADD3 R24, P0, R22, c[0x0][0x180], RZ ;  /* 0x0000600016183a10 */ /* 0x000fc40007f1e0ff */
[----:B------:R-:W-:Y:S01]  /*0a70*/  @P2 SHF.L.U32 R18, R6, 0x1, RZ ;  /* 0x0000000106122819 */ /* 0x000fe200000006ff */
[----:B------:R-:W-:Y:S01]  /*0a80*/  @P1 IMAD R15, R52, c[0x0][0x1dc], R7 ;  /* 0x00007700340f1a24 */ /* 0x000fe200078e0207 */
[----:B------:R-:W-:Y:S02]  /*0a90*/  @P2 SHF.L.U64.HI R5, R6, 0x1, R5 ;  /* 0x0000000106052819 */ /* 0x000fe40000010205 */
[----:B------:R-:W-:Y:S02]  /*0aa0*/  @P3 IADD3.X R25, R14, c[0x0][0x184], RZ, P0, !PT ;  /* 0x000061000e193a10 */ /* 0x000fe400007fe4ff */
[----:B------:R-:W-:Y:S02]  /*0ab0*/  @P3 IADD3 R22, P0, R22, c[0x0][0x178], RZ ;  /* 0x00005e0016163a10 */ /* 0x000fe40007f1e0ff */
[----:B------:R-:W-:Y:S02]  /*0ac0*/  @P1 MOV R6, R8 ;  /* 0x0000000800061202 */ /* 0x000fe40000000f00 */
[----:B------:R-:W-:-:S02]  /*0ad0*/  @P1 MOV R7, R11 ;  /* 0x0000000b00071202 */ /* 0x000fc40000000f00 */
[----:B------:R-:W-:Y:S02]  /*0ae0*/  @P3 IADD3.X R23, R14, c[0x0][0x17c], RZ, P0, !PT ;  /* 0x00005f000e173a10 */ /* 0x000fe400007fe4ff */
[----:B------:R-:W-:Y:S01]  /*0af0*/  @P2 IADD3 R20, P0, R18, c[0x0][0x180], RZ ;  /* 0x0000600012142a10 */ /* 0x000fe20007f1e0ff */
[----:B------:R-:W-:Y:S01]  /*0b00*/  @P1 IMAD.WIDE.U32 R6, R52, c[0x0][0x1d8], R6 ;  /* 0x0000760034061a25 */ /* 0x000fe200078e0006 */
[----:B------:R-:W-:Y:S02]  /*0b10*/  SHF.R.U32.HI R13, RZ, 0x3, R13 ;  /* 0x00000003ff0d7819 */ /* 0x000fe4000001160d */
[----:B------:R-:W-:Y:S02]  /*0b20*/  @P2 IADD3.X R21, R5, c[0x0][0x184], RZ, P0, !PT ;  /* 0x0000610005152a10 */ /* 0x000fe400007fe4ff */
[----:B------:R-:W-:Y:S02]  /*0b30*/  @P1 IADD3 R7, R7, R15, RZ ;  /* 0x0000000f07071210 */ /* 0x000fe40007ffe0ff */
[----:B------:R-:W-:-:S02]  /*0b40*/  @P2 IADD3 R18, P0, R18, c[0x0][0x178], RZ ;  /* 0x00005e0012122a10 */ /* 0x000fc40007f1e0ff */
[C---:B------:R-:W-:Y:S02]  /*0b50*/  @P1 SHF.L.U32 R12, R6.reuse, 0x1, RZ ;  /* 0x00000001060c1819 */ /* 0x040fe400000006ff */
[----:B------:R-:W-:Y:S02]  /*0b60*/  @P1 SHF.L.U64.HI R14, R6, 0x1, R7 ;  /* 0x00000001060e1819 */ /* 0x000fe40000010207 */
[----:B------:R-:W-:Y:S01]  /*0b70*/  @P2 IADD3.X R19, R5, c[0x0][0x17c], RZ, P0, !PT ;  /* 0x00005f0005132a10 */ /* 0x000fe200007fe4ff */
[----:B------:R-:W-:Y:S01]  /*0b80*/  IMAD R5, R2, c[0x0][0x1fc], R13 ;  /* 0x00007f0002057a24 */ /* 0x000fe200078e020d */
[----:B------:R-:W-:-:S04]  /*0b90*/  @P1 IADD3 R6, P0, R12, c[0x0][0x180], RZ ;  /* 0x000060000c061a10 */ /* 0x000fc80007f1e0ff */
[----:B------:R-:W-:Y:S02]  /*0ba0*/  @P1 IADD3.X R7, R14, c[0x0][0x184], RZ, P0, !PT ;  /* 0x000061000e071a10 */ /* 0x000fe400007fe4ff */
[----:B------:R-:W-:Y:S02]  /*0bb0*/  @P1 IADD3 R12, P0, R12, c[0x0][0x178], RZ ;  /* 0x00005e000c0c1a10 */ /* 0x000fe40007f1e0ff */
[----:B------:R-:W-:Y:S02]  /*0bc0*/  IADD3 R5, R5, 0xc0, RZ ;  /* 0x000000c005057810 */ /* 0x000fe40007ffe0ff */
[----:B------:R-:W-:Y:S02]  /*0bd0*/  @P1 IADD3.X R13, R14, c[0x0][0x17c], RZ, P0, !PT ;  /* 0x00005f000e0d1a10 */ /* 0x000fe400007fe4ff */
[----:B------:R-:W-:Y:S02]  /*0be0*/  ISETP.GE.U32.AND P0, PT, R5, c[0x0][0x1e0], PT ;  /* 0x0000780005007a0c */ /* 0x000fe40003f06070 */
[----:B------:R-:W-:-:S04]  /*0bf0*/  SHF.R.S32.HI R5, RZ, 0x1f, R5 ;  /* 0x0000001fff057819 */ /* 0x000fc80000011405 */
[----:B------:R-:W-:-:S04]  /*0c00*/  ISETP.GE.AND.EX P0, PT, R5, c[0x0][0x1e4], PT, P0 ;  /* 0x0000790005007a0c */ /* 0x000fc80003f06300 */
[----:B------:R-:W-:-:S13]  /*0c10*/  ISETP.LT.U32.AND P0, PT, R0, 0x1e0, !P0 ;  /* 0x000001e00000780c */ /* 0x000fda0004701070 */
[----:B------:R-:W-:Y:S01]  /*0c20*/  @P0 IMAD R14, R16, c[0x0][0x1d8], RZ ;  /* 0x00007600100e0a24 */ /* 0x000fe200078e02ff */
[----:B------:R-:W-:-:S03]  /*0c30*/  @P0 MOV R15, R11 ;  /* 0x0000000b000f0202 */ /* 0x000fc60000000f00 */
[----:B------:R-:W-:Y:S01]  /*0c40*/  @P0 IMAD R5, R51, c[0x0][0x1dc], R14 ;  /* 0x0000770033050a24 */ /* 0x000fe200078e020e */
[----:B------:R-:W-:-:S05]  /*0c50*/  @P0 MOV R14, R8 ;  /* 0x00000008000e0202 */ /* 0x000fca0000000f00 */
[----:B------:R-:W-:-:S05]  /*0c60*/  @P0 IMAD.WIDE.U32 R14, R51, c[0x0][0x1d8], R14 ;  /* 0x00007600330e0a25 */ /* 0x000fca00078e000e */
[----:B------:R-:W-:Y:S02]  /*0c70*/  @P0 IADD3 R5, R15, R5, RZ ;  /* 0x000000050f050210 */ /* 0x000fe40007ffe0ff */
[C---:B------:R-:W-:Y:S02]  /*0c80*/  @P0 SHF.L.U32 R15, R14.reuse, 0x1, RZ ;  /* 0x000000010e0f0819 */ /* 0x040fe400000006ff */
[----:B------:R-:W-:Y:S02]  /*0c90*/  @P0 SHF.L.U64.HI R5, R14, 0x1, R5 ;  /* 0x000000010e050819 */ /* 0x000fe40000010205 */
[----:B------:R-:W-:-:S04]  /*0ca0*/  @P0 IADD3 R16, P6, R15, c[0x0][0x180], RZ ;  /* 0x000060000f100a10 */ /* 0x000fc80007fde0ff */
[----:B------:R-:W-:Y:S02]  /*0cb0*/  @P0 IADD3.X R17, R5, c[0x0][0x184], RZ, P6, !PT ;  /* 0x0000610005110a10 */ /* 0x000fe400037fe4ff */
[----:B------:R-:W-:Y:S02]  /*0cc0*/  @P0 IADD3 R14, P6, R15, c[0x0][0x178], RZ ;  /* 0x00005e000f0e0a10 */ /* 0x000fe40007fde0ff */
[----:B------:R-:W-:Y:S02]  /*0cd0*/  MOV R37, RZ ;  /* 0x000000ff00257202 */ /* 0x000fe40000000f00 */
[----:B------:R-:W-:Y:S02]  /*0ce0*/  @P0 IADD3.X R15, R5, c[0x0][0x17c], RZ, P6, !PT ;  /* 0x00005f00050f0a10 */ /* 0x000fe400037fe4ff */
[----:B------:R-:W-:-:S03]  /*0cf0*/  MOV R5, RZ ;  /* 0x000000ff00057202 */ /* 0x000fc60000000f00 */
[----:B------:R0:W5:Y:S04]  /*0d00*/  @P0 LDG.E R37, [R14.64] ;  /* 0x0000000e0e250981 */ /* 0x000168000c1e1900 */
[----:B------:R1:W5:Y:S01]  /*0d10*/  @P0 LDG.E R5, [R16.64] ;  /* 0x0000000e10050981 */ /* 0x000362000c1e1900 */
[----:B------:R-:W-:Y:S01]  /*0d20*/  UMOV UR12, 0x3f800000 ;  /* 0x3f800000000c7882 */ /* 0x000fe20000000000 */
[----:B--2---:R-:W2:Y:S02]  /*0d30*/  R2UR UR17, R34 ;  /* 0x00000000221173c2 */ /* 0x004ea400000e0000 */
[----:B--2---:R-:W-:-:S05]  /*0d40*/  MOV R36, UR17 ;  /* 0x0000001100247c02 */ /* 0x004fca0008000f00 */
[----:B------:R-:W-:-:S05]  /*0d50*/  FFMA.FTZ R36, -R36, UR17, R35 ;  /* 0x0000001124247c23 */ /* 0x000fca0008010123 */
[----:B------:R-:W-:-:S13]  /*0d60*/  FSETP.GTU.FTZ.AND P0, PT, R36, RZ, PT ;  /* 0x000000ff2400720b */ /* 0x000fda0003f1c000 */
[----:B------:R-:W-:Y:S01]  /*0d70*/  VOTEU.ANY UP0, P0 ;  /* 0x00000000003f7886 */ /* 0x000fe20000000100 */
[----:B------:R-:W-:-:S13]  /*0d80*/  PLOP3.LUT P0, PT, PT, PT, UP0, 0x80, 0x0 ;  /* 0x000000000000781c */ /* 0x000fda0003f0f008 */
[----:B------:R-:W-:Y:S01]  /*0d90*/  @P0 FADD.FTZ R35, R36, c[0x0][0x1a0] ;  /* 0x0000680024230621 */ /* 0x000fe20000010000 */
[----:B------:R-:W-:-:S13]  /*0da0*/  PLOP3.LUT P0, PT, PT, PT, UP0, 0x80, 0x0 ;  /* 0x000000000000781c */ /* 0x000fda0003f0f008 */
[----:B------:R-:W2:Y:S01]  /*0db0*/  @P0 MUFU.RSQ R35, R35 ;  /* 0x0000002300230308 */ /* 0x000ea20000001400 */
[----:B------:R-:W-:Y:S02]  /*0dc0*/  PLOP3.LUT P0, PT, PT, PT, UP0, 0x80, 0x0 ;  /* 0x000000000000781c */ /* 0x000fe40003f0f008 */
[----:B------:R-:W-:-:S11]  /*0dd0*/  SHF.R.S32.HI R48, RZ, 0x1f, R47 ;  /* 0x0000001fff307819 */ /* 0x000fd6000001142f */
[----:B--2---:R2:W3:Y:S01]  /*0de0*/  @P0 R2UR UR12, R35 ;  /* 0x00000000230c03c2 */ /* 0x0044e200000e0000 */
[----:B------:R-:W-:-:S04]  /*0df0*/  ISETP.GE.U32.AND P0, PT, R47, c[0x0][0x1e0], PT ;  /* 0x000078002f007a0c */ /* 0x000fc80003f06070 */
[----:B------:R-:W-:-:S04]  /*0e00*/  ISETP.GE.AND.EX P0, PT, R48, c[0x0][0x1e4], PT, P0 ;  /* 0x0000790030007a0c */ /* 0x000fc80003f06300 */
[----:B------:R-:W-:-:S13]  /*0e10*/  ISETP.GT.U32.OR P0, PT, R0, 0x1df, P0 ;  /* 0x000001df0000780c */ /* 0x000fda0000704470 */
[----:B0-----:R-:W-:Y:S01]  /*0e20*/  @!P0 IMAD R14, R48, c[0x0][0x1d8], RZ ;  /* 0x00007600300e8a24 */ /* 0x001fe200078e02ff */
[----:B------:R-:W-:-:S03]  /*0e30*/  @!P0 MOV R15, R11 ;  /* 0x0000000b000f8202 */ /* 0x000fc60000000f00 */
[----:B-1----:R-:W-:Y:S01]  /*0e40*/  @!P0 IMAD R17, R47, c[0x0][0x1dc], R14 ;  /* 0x000077002f118a24 */ /* 0x002fe200078e020e */
[----:B------:R-:W-:-:S05]  /*0e50*/  @!P0 MOV R14, R8 ;  /* 0x00000008000e8202 */ /* 0x000fca0000000f00 */
[----:B------:R-:W-:-:S05]  /*0e60*/  @!P0 IMAD.WIDE.U32 R14, R47, c[0x0][0x1d8], R14 ;  /* 0x000076002f0e8a25 */ /* 0x000fca00078e000e */
[----:B------:R-:W-:Y:S02]  /*0e70*/  @!P0 IADD3 R17, R15, R17, RZ ;  /* 0x000000110f118210 */ /* 0x000fe40007ffe0ff */
[C---:B------:R-:W-:Y:S02]  /*0e80*/  @!P0 SHF.L.U32 R16, R14.reuse, 0x1, RZ ;  /* 0x000000010e108819 */ /* 0x040fe400000006ff */
[----:B------:R-:W-:Y:S02]  /*0e90*/  @!P0 SHF.L.U64.HI R17, R14, 0x1, R17 ;  /* 0x000000010e118819 */ /* 0x000fe40000010211 */
[----:B------:R-:W-:-:S04]  /*0ea0*/  @!P0 IADD3 R14, P6, R16, c[0x0][0x180], RZ ;  /* 0x00006000100e8a10 */ /* 0x000fc80007fde0ff */
[----:B------:R-:W-:Y:S02]  /*0eb0*/  @!P0 IADD3.X R15, R17, c[0x0][0x184], RZ, P6, !PT ;  /* 0x00006100110f8a10 */ /* 0x000fe400037fe4ff */
[----:B------:R-:W-:-:S04]  /*0ec0*/  @!P0 IADD3 R16, P6, R16, c[0x0][0x178], RZ ;  /* 0x00005e0010108a10 */ /* 0x000fc80007fde0ff */
[----:B------:R-:W-:Y:S02]  /*0ed0*/  @!P0 IADD3.X R17, R17, c[0x0][0x17c], RZ, P6, !PT ;  /* 0x00005f0011118a10 */ /* 0x000fe400037fe4ff */
[----:B------:R-:W-:Y:S01]  /*0ee0*/  LOP3.LUT P6, RZ, R4, 0x2, RZ, 0xc0, !PT ;  /* 0x0000000204ff7812 */ /* 0x000fe200078cc0ff */
[----:B--2---:R-:W-:Y:S01]  /*0ef0*/  CS2R R34, SRZ ;  /* 0x0000000000227805 */ /* 0x004fe2000001ff00 */
[----:B------:R-:W-:-:S05]  /*0f00*/  CS2R R42, SRZ ;  /* 0x00000000002a7805 */ /* 0x000fca000001ff00 */
[----:B------:R0:W5:Y:S04]  /*0f10*/  @P5 LDG.E R34, [R40.64] ;  /* 0x0000000e28225981 */ /* 0x000168000c1e1900 */
[----:B------:R1:W5:Y:S04]  /*0f20*/  @P5 LDG.E R43, [R38.64] ;  /* 0x0000000e262b5981 */ /* 0x000368000c1e1900 */
[----:B------:R2:W5:Y:S01]  /*0f30*/  @P6 LDG.E R35, [R32.64] ;  /* 0x0000000e20236981 */ /* 0x000562000c1e1900 */
[----:B0-----:R-:W-:-:S03]  /*0f40*/  CS2R R40, SRZ ;  /* 0x0000000000287805 */ /* 0x001fc6000001ff00 */
[----:B------:R0:W5:Y:S01]  /*0f50*/  @P6 LDG.E R42, [R30.64] ;  /* 0x0000000e1e2a6981 */ /* 0x000162000c1e1900 */
[----:B-1----:R-:W-:-:S03]  /*0f60*/  CS2R R38, SRZ ;  /* 0x0000000000267805 */ /* 0x002fc6000001ff00 */
[----:B------:R1:W5:Y:S01]  /*0f70*/  @P4 LDG.E R41, [R26.64] ;  /* 0x0000000e1a294981 */ /* 0x000362000c1e1900 */
[----:B--2---:R-:W-:-:S03]  /*0f80*/  CS2R R32, SRZ ;  /* 0x0000000000207805 */ /* 0x004fc6000001ff00 */
[----:B------:R1:W5:Y:S01]  /*0f90*/  @P3 LDG.E R40, [R22.64] ;  /* 0x0000000e16283981 */ /* 0x000362000c1e1900 */
[----:B0-----:R-:W-:-:S03]  /*0fa0*/  CS2R R30, SRZ ;  /* 0x00000000001e7805 */ /* 0x001fc6000001ff00 */
[----:B------:R1:W5:Y:S04]  /*0fb0*/  @P4 LDG.E R32, [R28.64] ;  /* 0x0000000e1c204981 */ /* 0x000368000c1e1900 */
[----:B------:R1:W5:Y:S04]  /*0fc0*/  @P3 LDG.E R33, [R24.64] ;  /* 0x0000000e18213981 */ /* 0x000368000c1e1900 */
[----:B------:R1:W5:Y:S04]  /*0fd0*/  @P2 LDG.E R30, [R20.64] ;  /* 0x0000000e141e2981 */ /* 0x000368000c1e1900 */
[----:B------:R1:W5:Y:S01]  /*0fe0*/  @P2 LDG.E R39, [R18.64] ;  /* 0x0000000e12272981 */ /* 0x000362000c1e1900 */
[----:B------:R-:W-:-:S03]  /*0ff0*/  MOV R36, RZ ;  /* 0x000000ff00247202 */ /* 0x000fc60000000f00 */
[----:B------:R0:W5:Y:S04]  /*1000*/  @P1 LDG.E R31, [R6.64] ;  /* 0x0000000e061f1981 */ /* 0x000168000c1e1900 */
[----:B------:R1:W5:Y:S01]  /*1010*/  @!P0 LDG.E R36, [R16.64] ;  /* 0x0000000e10248981 */ /* 0x000362000c1e1900 */
[----:B------:R-:W-:Y:S03]  /*1020*/  BSSY B0, `(.L_x_78) ;  /* 0x0000011000007945 */ /* 0x000fe60003800000 */
[----:B------:R2:W5:Y:S01]  /*1030*/  @P1 LDG.E R38, [R12.64] ;  /* 0x0000000e0c261981 */ /* 0x000562000c1e1900 */
[----:B0-----:R-:W-:-:S06]  /*1040*/  MOV R6, RZ ;  /* 0x000000ff00067202 */ /* 0x001fcc0000000f00 */
[----:B------:R0:W5:Y:S01]  /*1050*/  @!P0 LDG.E R6, [R14.64] ;  /* 0x0000000e0e068981 */ /* 0x000162000c1e1900 */
[----:B------:R-:W-:Y:S01]  /*1060*/  ISETP.GT.U32.AND P0, PT, R0, 0x1df, PT ;  /* 0x000001df0000780c */ /* 0x000fe20003f04070 */
[----:B--2---:R-:W-:Y:S01]  /*1070*/  CS2R R12, SRZ ;  /* 0x00000000000c7805 */ /* 0x004fe2000001ff00 */
[----:B0-----:R-:W-:-:S11]  /*1080*/  CS2R R14, SRZ ;  /* 0x00000000000e7805 */ /* 0x001fd6000001ff00 */
[----:B------:R-:W-:Y:S05]  /*1090*/  @P0 BRA `(.L_x_79) ;  /* 0x0000009000000947 */ /* 0x000fea0003800000 */
[----:B-1-3--:R-:W-:Y:S02]  /*10a0*/  ISETP.NE.AND P0, PT, RZ, UR16, PT ;  /* 0x00000010ff007c0c */ /* 0x00afe4000bf05270 */
[----:B------:R-:W-:-:S04]  /*10b0*/  IADD3 R13, R46, R50, RZ ;  /* 0x000000322e0d7210 */ /* 0x000fc80007ffe0ff */
[----:B------:R-:W-:-:S07]  /*10c0*/  SHF.R.S32.HI R12, RZ, 0x1f, R13 ;  /* 0x0000001fff0c7819 */ /* 0x000fce000001140d */
[----:B------:R-:W-:-:S04]  /*10d0*/  @P0 LEA R16, P6, R13, c[0x0][0x190], 0x2 ;  /* 0x000064000d100a11 */ /* 0x000fc800078c10ff */
[----:B------:R-:W-:Y:S01]  /*10e0*/  @P0 LEA.HI.X R17, R13, c[0x0][0x194], R12, 0x2, P6 ;  /* 0x000065000d110a11 */ /* 0x000fe200030f140c */
[----:B------:R-:W-:-:S04]  /*10f0*/  HFMA2.MMA R12, -RZ, RZ, 0, 2.384185791015625e-07 ;  /* 0x00000004ff0c7435 */ /* 0x000fc800000001ff */
[----:B------:R0:W5:Y:S06]  /*1100*/  @P0 LDG.E.64 R14, [R16.64] ;  /* 0x0000000e100e0981 */ /* 0x00016c000c1e1b00 */
[----:B------:R-:W-:-:S06]  /*1110*/  IMAD.WIDE R12, R13, R12, c[0x0][0x188] ;  /* 0x000062000d0c7625 */ /* 0x000fcc00078e020c */
[----:B------:R-:W5:Y:S02]  /*1120*/  LDG.E.64 R12, [R12.64] ;  /* 0x0000000e0c0c7981 */ /* 0x000f64000c1e1b00 */
.L_x_79:
[----:B01-3--:R-:W-:Y:S05]  /*1130*/  BSYNC B0 ;  /* 0x0000000000007941 */ /* 0x00bfea0003800000 */
.L_x_78:
[----:B------:R-:W-:Y:S02]  /*1140*/  ISETP.NE.AND P0, PT, RZ, UR16, PT ;  /* 0x00000010ff007c0c */ /* 0x000fe4000bf05270 */
[--C-:B-----5:R-:W-:Y:S02]  /*1150*/  PRMT R7, RZ, 0x5410, R34.reuse ;  /* 0x00005410ff077816 */ /* 0x120fe40000000022 */
[----:B------:R-:W-:Y:S02]  /*1160*/  PRMT R16, RZ, 0x7610, R34 ;  /* 0x00007610ff107816 */ /* 0x000fe40000000022 */
[----:B------:R-:W-:Y:S01]  /*1170*/  LOP3.LUT R4, R4, 0xfffffffb, RZ, 0xc0, !PT ;  /* 0xfffffffb04047812 */ /* 0x000fe200078ec0ff */
[----:B------:R-:W-:Y:S01]  /*1180*/  FADD.FTZ R7, R7, -UR17 ;  /* 0x8000001107077e21 */ /* 0x000fe20008010000 */
[--C-:B------:R-:W-:Y:S01]  /*1190*/  PRMT R17, RZ, 0x5410, R43.reuse ;  /* 0x00005410ff117816 */ /* 0x100fe2000000002b */
[----:B------:R-:W-:Y:S01]  /*11a0*/  FADD.FTZ R24, R16, -UR17 ;  /* 0x8000001110187e21 */ /* 0x000fe20008010000 */
[----:B------:R-:W-:Y:S01]  /*11b0*/  PRMT R16, RZ, 0x7610, R43 ;  /* 0x00007610ff107816 */ /* 0x000fe2000000002b */
[----:B------:R-:W-:-:S02]  /*11c0*/  FMUL.FTZ R25, R7, UR12 ;  /* 0x0000000c07197c20 */ /* 0x000fc40008410000 */
[----:B------:R-:W-:Y:S01]  /*11d0*/  @P0 LOP3.LUT R4, R4, 0x4, RZ, 0xfc, !PT ;  /* 0x0000000404040812 */ /* 0x000fe200078efcff */
        /* <DEDUP_REMOVED lines=20> */
.L_x_80:
[--C-:B------:R-:W-:Y:S01]  /*1320*/  PRMT R7, RZ, 0x5410, R35.reuse ;  /* 0x00005410ff077816 */ /* 0x100fe20000000023 */
[----:B------:R-:W-:Y:S01]  /*1330*/  FMUL.FTZ R18, R17, R12 ;  /* 0x0000000c11127220 */ /* 0x000fe20000410000 */
[----:B------:R-:W-:Y:S01]  /*1340*/  PRMT R20, RZ, 0x7610, R35 ;  /* 0x00007610ff147816 */ /* 0x000fe20000000023 */
[----:B------:R-:W-:Y:S01]  /*1350*/  FMUL.FTZ R19, R16, R13 ;  /* 0x0000000d10137220 */ /* 0x000fe20000410000 */
[----:B------:R-:W-:Y:S01]  /*1360*/  PRMT R21, RZ, 0x7610, R42 ;  /* 0x00007610ff157816 */ /* 0x000fe2000000002a */
[----:B------:R-:W-:Y:S02]  /*1370*/  FADD.FTZ R23, R7, -UR17 ;  /* 0x8000001107177e21 */ /* 0x000fe40008010000 */
[----:B------:R-:W-:Y:S02]  /*1380*/  FFMA.FTZ R7, R25, R18, RZ ;  /* 0x0000001219077223 */ /* 0x000fe400000100ff */
[----:B------:R-:W-:-:S02]  /*1390*/  FADD.FTZ R18, RZ, R18 ;  /* 0x00000012ff127221 */ /* 0x000fc40000010000 */
[----:B------:R-:W-:Y:S02]  /*13a0*/  FADD.FTZ R20, R20, -UR17 ;  /* 0x8000001114147e21 */ /* 0x000fe40008010000 */
[----:B------:R-:W-:Y:S02]  /*13b0*/  FFMA.FTZ R7, R24, R19, R7 ;  /* 0x0000001318077223 */ /* 0x000fe40000010007 */
[----:B------:R-:W-:Y:S01]  /*13c0*/  FADD.FTZ R19, R19, R18 ;  /* 0x0000001213137221 */ /* 0x000fe20000010000 */
[----:B------:R-:W-:Y:S01]  /*13d0*/  PRMT R18, RZ, 0x5410, R42 ;  /* 0x00005410ff127816 */ /* 0x000fe2000000002a */
[----:B------:R-:W-:Y:S02]  /*13e0*/  FMUL.FTZ R23, R23, UR12 ;  /* 0x0000000c17177c20 */ /* 0x000fe40008410000 */
[----:B------:R-:W-:Y:S02]  /*13f0*/  FMUL.FTZ R20, R20, UR12 ;  /* 0x0000000c14147c20 */ /* 0x000fe40008410000 */
[----:B------:R-:W-:Y:S01]  /*1400*/  FFMA.FTZ R25, R25, R17, RZ ;  /* 0x0000001119197223 */ /* 0x000fe200000100ff */
        /* <DEDUP_REMOVED lines=15> */
[----:B0-----:R-:W-:Y:S02]  /*1500*/  FADD.FTZ R27, -R26, 1 ;  /* 0x3f8000001a1b7421 */ /* 0x001fe40000010100 */
[----:B------:R-:W-:Y:S02]  /*1510*/  FMUL.FTZ R21, R21, R26 ;  /* 0x0000001a15157220 */ /* 0x000fe40000410000 */
[----:B------:R-:W-:-:S04]  /*1520*/  FFMA.FTZ R22, R22, R27, 1 ;  /* 0x3f80000016167423 */ /* 0x000fc8000001001b */
[----:B------:R-:W-:Y:S02]  /*1530*/  FMUL.FTZ R21, R21, R22 ;  /* 0x0000001615157220 */ /* 0x000fe40000410000 */
.L_x_81:
[----:B------:R-:W-:Y:S02]  /*1540*/  FMUL.FTZ R22, R18, R12 ;  /* 0x0000000c12167220 */ /* 0x000fe40000410000 */
[----:B------:R-:W-:Y:S02]  /*1550*/  FADD.FTZ R27, RZ, R17 ;  /* 0x00000011ff1b7221 */ /* 0x000fe40000010000 */
[C---:B------:R-:W-:Y:S02]  /*1560*/  FFMA.FTZ R17, R23.reuse, R18, R25 ;  /* 0x0000001217117223 */ /* 0x040fe40000010019 */
[----:B------:R-:W-:Y:S02]  /*1570*/  FFMA.FTZ R23, R23, R22, R7 ;  /* 0x0000001617177223 */ /* 0x000fe40000010007 */
[----:B------:R-:W-:Y:S01]  /*1580*/  FADD.FTZ R22, R19, R22 ;  /* 0x0000001613167221 */ /* 0x000fe20000010000 */
[----:B------:R-:W-:Y:S01]  /*1590*/  PRMT R19, RZ, 0x5410, R32 ;  /* 0x00005410ff137816 */ /* 0x000fe20000000020 */
[----:B------:R-:W-:Y:S01]  /*15a0*/  FFMA.FTZ R7, R24, R16, RZ ;  /* 0x0000001018077223 */ /* 0x000fe200000100ff */
[----:B------:R-:W-:Y:S01]  /*15b0*/  PRMT R24, RZ, 0x5410, R41 ;  /* 0x00005410ff187816 */ /* 0x000fe20000000029 */
[----:B------:R-:W-:-:S02]  /*15c0*/  FADD.FTZ R16, RZ, R16 ;  /* 0x00000010ff107221 */ /* 0x000fc40000010000 */
[----:B------:R-:W-:Y:S02]  /*15d0*/  FFMA.FTZ R7, R20, R21, R7 ;  /* 0x0000001514077223 */ /* 0x000fe40000010007 */
[----:B------:R-:W-:Y:S02]  /*15e0*/  FADD.FTZ R16, R16, R21 ;  /* 0x0000001510107221 */ /* 0x000fe40000010000 */
[----:B------:R-:W-:Y:S01]  /*15f0*/  FADD.FTZ R25, R19, -UR17 ;  /* 0x8000001113197e21 */ /* 0x000fe20008010000 */
[----:B------:R-:W-:Y:S01]  /*1600*/  PRMT R19, RZ, 0x7610, R32 ;  /* 0x00007610ff137816 */ /* 0x000fe20000000020 */
[----:B------:R-:W-:Y:S02]  /*1610*/  FMUL.FTZ R21, R21, R13 ;  /* 0x0000000d15157220 */ /* 0x000fe40000410000 */
[----:B------:R-:W-:Y:S02]  /*1620*/  FADD.FTZ R18, R27, R18 ;  /* 0x000000121b127221 */ /* 0x000fe40000010000 */
[----:B------:R-:W-:-:S02]  /*1630*/  FFMA.FTZ R23, R20, R21, R23 ;  /* 0x0000001514177223 */ /* 0x000fc40000010017 */
[----:B------:R-:W-:Y:S02]  /*1640*/  FADD.FTZ R20, R19, -UR17 ;  /* 0x8000001113147e21 */ /* 0x000fe40008010000 */
[----:B------:R-:W-:Y:S01]  /*1650*/  FADD.FTZ R19, R21, R22 ;  /* 0x0000001615137221 */ /* 0x000fe20000010000 */
[----:B------:R-:W-:Y:S01]  /*1660*/  PRMT R21, RZ, 0x7610, R41 ;  /* 0x00007610ff157816 */ /* 0x000fe20000000029 */
[----:B------:R-:W-:Y:S02]  /*1670*/  FMUL.FTZ R25, R25, UR12 ;  /* 0x0000000c19197c20 */ /* 0x000fe40008410000 */
[----:B------:R-:W-:Y:S01]  /*1680*/  FMUL.FTZ R20, R20, UR12 ;  /* 0x0000000c14147c20 */ /* 0x000fe20008410000 */
        /* <DEDUP_REMOVED lines=19> */
.L_x_82:
[----:B------:R-:W-:Y:S02]  /*17c0*/  FMUL.FTZ R22, R24, R12 ;  /* 0x0000000c18167220 */ /* 0x000fe40000410000 */
[C---:B------:R-:W-:Y:S02]  /*17d0*/  FFMA.FTZ R17, R25.reuse, R24, R17 ;  /* 0x0000001819117223 */ /* 0x040fe40000010011 */
[----:B------:R-:W-:Y:S02]  /*17e0*/  FFMA.FTZ R23, R25, R22, R23 ;  /* 0x0000001619177223 */ /* 0x000fe40000010017 */
[----:B------:R-:W-:Y:S01]  /*17f0*/  FADD.FTZ R22, R19, R22 ;  /* 0x0000001613167221 */ /* 0x000fe20000010000 */
[----:B------:R-:W-:Y:S01]  /*1800*/  PRMT R19, RZ, 0x5410, R33 ;  /* 0x00005410ff137816 */ /* 0x000fe20000000021 */
[----:B------:R-:W-:Y:S02]  /*1810*/  FADD.FTZ R16, R16, R21 ;  /* 0x0000001510107221 */ /* 0x000fe40000010000 */
[----:B------:R-:W-:-:S02]  /*1820*/  FFMA.FTZ R7, R20, R21, R7 ;  /* 0x0000001514077223 */ /* 0x000fc40000010007 */
[----:B------:R-:W-:Y:S01]  /*1830*/  FADD.FTZ R25, R19, -UR17 ;  /* 0x8000001113197e21 */ /* 0x000fe20008010000 */
[----:B------:R-:W-:Y:S01]  /*1840*/  PRMT R19, RZ, 0x7610, R33 ;  /* 0x00007610ff137816 */ /* 0x000fe20000000021 */
[----:B------:R-:W-:Y:S02]  /*1850*/  FMUL.FTZ R21, R21, R13 ;  /* 0x0000000d15157220 */ /* 0x000fe40000410000 */
[----:B------:R-:W-:Y:S01]  /*1860*/  FADD.FTZ R18, R18, R24 ;  /* 0x0000001812127221 */ /* 0x000fe20000010000 */
[----:B------:R-:W-:Y:S01]  /*1870*/  PRMT R24, RZ, 0x5410, R40 ;  /* 0x00005410ff187816 */ /* 0x000fe20000000028 */
[----:B------:R-:W-:Y:S02]  /*1880*/  FFMA.FTZ R23, R20, R21, R23 ;  /* 0x0000001514177223 */ /* 0x000fe40000010017 */
[----:B------:R-:W-:Y:S02]  /*1890*/  FADD.FTZ R20, R19, -UR17 ;  /* 0x8000001113147e21 */ /* 0x000fe40008010000 */
[----:B------:R-:W-:Y:S01]  /*18a0*/  FADD.FTZ R19, R21, R22 ;  /* 0x0000001615137221 */ /* 0x000fe20000010000 */
[----:B------:R-:W-:Y:S01]  /*18b0*/  PRMT R21, RZ, 0x7610, R40 ;  /* 0x00007610ff157816 */ /* 0x000fe20000000028 */
[----:B------:R-:W-:-:S02]  /*18c0*/  FMUL.FTZ R25, R25, UR12 ;  /* 0x0000000c19197c20 */ /* 0x000fc40008410000 */
        /* <DEDUP_REMOVED lines=20> */
.L_x_83:
        /* <DEDUP_REMOVED lines=37> */
.L_x_84:
        /* <DEDUP_REMOVED lines=37> */
.L_x_85:
[----:B------:R-:W-:Y:S02]  /*1eb0*/  FMUL.FTZ R22, R24, R12 ;  /* 0x0000000c18167220 */ /* 0x000fe40000410000 */
[----:B------:R-:W-:Y:S02]  /*1ec0*/  FADD.FTZ R16, R16, R21 ;  /* 0x0000001510107221 */ /* 0x000fe40000010000 */
[----:B------:R-:W-:Y:S02]  /*1ed0*/  FFMA.FTZ R23, R25, R22, R23 ;  /* 0x0000001619177223 */ /* 0x000fe40000010017 */
[----:B------:R-:W-:Y:S02]  /*1ee0*/  FFMA.FTZ R7, R20, R21, R7 ;  /* 0x0000001514077223 */ /* 0x000fe40000010007 */
[----:B------:R-:W-:Y:S01]  /*1ef0*/  FADD.FTZ R22, R19, R22 ;  /* 0x0000001613167221 */ /* 0x000fe20000010000 */
[----:B------:R-:W-:Y:S01]  /*1f00*/  PRMT R19, RZ, 0x5410, R5 ;  /* 0x00005410ff137816 */ /* 0x000fe20000000005 */
[----:B------:R-:W-:-:S02]  /*1f10*/  FMUL.FTZ R21, R21, R13 ;  /* 0x0000000d15157220 */ /* 0x000fc40000410000 */
[----:B------:R-:W-:Y:S02]  /*1f20*/  FADD.FTZ R18, R18, R24 ;  /* 0x0000001812127221 */ /* 0x000fe40000010000 */
[----:B------:R-:W-:Y:S02]  /*1f30*/  FFMA.FTZ R17, R25, R24, R17 ;  /* 0x0000001819117223 */ /* 0x000fe40000010011 */
[----:B------:R-:W-:Y:S02]  /*1f40*/  FFMA.FTZ R24, R20, R21, R23 ;  /* 0x0000001514187223 */ /* 0x000fe40000010017 */
[----:B------:R-:W-:Y:S01]  /*1f50*/  FADD.FTZ R23, R19, -UR17 ;  /* 0x8000001113177e21 */ /* 0x000fe20008010000 */
[----:B------:R-:W-:Y:S01]  /*1f60*/  PRMT R19, RZ, 0x7610, R5 ;  /* 0x00007610ff137816 */ /* 0x000fe20000000005 */
[----:B------:R-:W-:Y:S01]  /*1f70*/  FADD.FTZ R20, R21, R22 ;  /* 0x0000001615147221 */ /* 0x000fe20000010000 */
[----:B------:R-:W-:-:S03]  /*1f80*/  PRMT R21, RZ, 0x7610, R37 ;  /* 0x00007610ff157816 */ /* 0x000fc60000000025 */
[----:B------:R-:W-:Y:S02]  /*1f90*/  FADD.FTZ R25, R19, -UR17 ;  /* 0x8000001113197e21 */ /* 0x000fe40008010000 */
[----:B------:R-:W-:Y:S02]  /*1fa0*/  FMUL.FTZ R19, R23, UR12 ;  /* 0x0000000c17137c20 */ /* 0x000fe40008410000 */
[----:B------:R-:W-:Y:S01]  /*1fb0*/  FMUL.FTZ R22, R25, UR12 ;  /* 0x0000000c19167c20 */ /* 0x000fe20008410000 */
[----:B------:R-:W-:Y:S01]  /*1fc0*/  PRMT R25, RZ, 0x5410, R37 ;  /* 0x00005410ff197816 */ /* 0x000fe20000000025 */
[----:B------:R-:W-:Y:S05]  /*1fd0*/  @!P0 BRA `(.L_x_86) ;  /* 0x0000012000008947 */ /* 0x000fea0003800000 */
[----:B------:R-:W-:-:S04]  /*1fe0*/  FFMA.FTZ R23, R19, R12, R14 ;  /* 0x0000000c13177223 */ /* 0x000fc8000001000e */
[----:B------:R-:W-:-:S06]  /*1ff0*/  FMUL.FTZ R26, R23, -1.4426950216293334961 ;  /* 0xbfb8aa3b171a7820 */ /* 0x000fcc0000410000 */
[----:B------:R-:W0:Y:S02]  /*2000*/  MUFU.EX2 R26, R26 ;  /* 0x0000001a001a7308 */ /* 0x000e240000000800 */
[----:B0-----:R-:W-:-:S06]  /*2010*/  FADD.FTZ R27, R26, 1 ;  /* 0x3f8000001a1b7421 */ /* 0x001fcc0000010000 */
[----:B------:R-:W0:Y:S02]  /*2020*/  MUFU.RCP R28, R27 ;  /* 0x0000001b001c7308 */ /* 0x000e240000001000 */
[----:B0-----:R-:W-:Y:S02]  /*2030*/  FMUL.FTZ R25, R25, R28 ;  /* 0x0000001c19197220 */ /* 0x001fe40000410000 */
[----:B------:R-:W-:-:S04]  /*2040*/  FADD.FTZ R28, -R28, 1 ;  /* 0x3f8000001c1c7421 */ /* 0x000fc80000010100 */
[----:B------:R-:W-:Y:S02]  /*2050*/  FFMA.FTZ R28, R23, R28, 1 ;  /* 0x3f800000171c7423 */ /* 0x000fe4000001001c */
[----:B------:R-:W-:Y:S02]  /*2060*/  FFMA.FTZ R23, R22, R13, R15 ;  /* 0x0000000d16177223 */ /* 0x000fe4000001000f */
[----:B------:R-:W-:Y:S02]  /*2070*/  FMUL.FTZ R25, R25, R28 ;  /* 0x0000001c19197220 */ /* 0x000fe40000410000 */
        /* <DEDUP_REMOVED lines=8> */
.L_x_86:
[----:B------:R-:W-:Y:S02]  /*2100*/  FMUL.FTZ R23, R25, R12 ;  /* 0x0000000c19177220 */ /* 0x000fe40000410000 */
[C---:B------:R-:W-:Y:S02]  /*2110*/  FFMA.FTZ R17, R19.reuse, R25, R17 ;  /* 0x0000001913117223 */ /* 0x040fe40000010011 */
[----:B------:R-:W-:Y:S02]  /*2120*/  FFMA.FTZ R24, R19, R23, R24 ;  /* 0x0000001713187223 */ /* 0x000fe40000010018 */
[----:B------:R-:W-:Y:S01]  /*2130*/  FADD.FTZ R19, R16, R21 ;  /* 0x0000001510137221 */ /* 0x000fe20000010000 */
[----:B------:R-:W-:Y:S01]  /*2140*/  PRMT R16, RZ, 0x5410, R6 ;  /* 0x00005410ff107816 */ /* 0x000fe20000000006 */
[----:B------:R-:W-:Y:S02]  /*2150*/  FFMA.FTZ R7, R22, R21, R7 ;  /* 0x0000001516077223 */ /* 0x000fe40000010007 */
[----:B------:R-:W-:-:S02]  /*2160*/  FMUL.FTZ R21, R21, R13 ;  /* 0x0000000d15157220 */ /* 0x000fc40000410000 */
[----:B------:R-:W-:Y:S02]  /*2170*/  FADD.FTZ R20, R20, R23 ;  /* 0x0000001714147221 */ /* 0x000fe40000010000 */
[----:B------:R-:W-:Y:S02]  /*2180*/  FFMA.FTZ R23, R22, R21, R24 ;  /* 0x0000001516177223 */ /* 0x000fe40000010018 */
[----:B------:R-:W-:Y:S01]  /*2190*/  FADD.FTZ R22, R16, -UR17 ;  /* 0x8000001110167e21 */ /* 0x000fe20008010000 */
[----:B------:R-:W-:Y:S01]  /*21a0*/  PRMT R16, RZ, 0x7610, R6 ;  /* 0x00007610ff107816 */ /* 0x000fe20000000006 */
[----:B------:R-:W-:Y:S02]  /*21b0*/  FADD.FTZ R18, R18, R25 ;  /* 0x0000001912127221 */ /* 0x000fe40000010000 */
[----:B------:R-:W-:Y:S01]  /*21c0*/  FADD.FTZ R24, R21, R20 ;  /* 0x0000001415187221 */ /* 0x000fe20000010000 */
[--C-:B------:R-:W-:Y:S01]  /*21d0*/  PRMT R21, RZ, 0x5410, R36.reuse ;  /* 0x00005410ff157816 */ /* 0x100fe20000000024 */
[----:B------:R-:W-:Y:S01]  /*21e0*/  FADD.FTZ R25, R16, -UR17 ;  /* 0x8000001110197e21 */ /* 0x000fe20008010000 */
        /* <DEDUP_REMOVED lines=22> */
.L_x_87:
[----:B------:R-:W-:Y:S01]  /*2350*/  FMUL.FTZ R25, R21, R12 ;  /* 0x0000000c15197220 */ /* 0x000fe20000410000 */
[----:B------:R-:W0:Y:S01]  /*2360*/  S2R R26, SR_LANEID ;  /* 0x00000000001a7919 */ /* 0x000e220000000000 */
[----:B------:R-:W-:Y:S01]  /*2370*/  FMUL.FTZ R29, R20, R13 ;  /* 0x0000000d141d7220 */ /* 0x000fe20000410000 */
[----:B------:R-:W-:Y:S01]  /*2380*/  ULDC UR5, c[0x0][0xc] ;  /* 0x0000030000057ab9 */ /* 0x000fe20000000800 */
[----:B------:R-:W-:Y:S01]  /*2390*/  FFMA.FTZ R23, R16, R25, R23 ;  /* 0x0000001910177223 */ /* 0x000fe20000010017 */
[----:B------:R-:W-:Y:S01]  /*23a0*/  BSSY B0, `(.L_x_88) ;  /* 0x000004c000007945 */ /* 0x000fe20003800000 */
[----:B------:R-:W-:Y:S02]  /*23b0*/  FADD.FTZ R24, R24, R25 ;  /* 0x0000001918187221 */ /* 0x000fe40000010000 */
[----:B------:R-:W-:Y:S02]  /*23c0*/  FFMA.FTZ R28, R22, R29, R23 ;  /* 0x0000001d161c7223 */ /* 0x000fe40000010017 */
[----:B------:R-:W-:-:S02]  /*23d0*/  FADD.FTZ R29, R29, R24 ;  /* 0x000000181d1d7221 */ /* 0x000fc40000010000 */
[----:B------:R-:W-:Y:S01]  /*23e0*/  FFMA.FTZ R16, R16, R21, R17 ;  /* 0x0000001510107223 */ /* 0x000fe20000010011 */
[----:B------:R-:W1:Y:S01]  /*23f0*/  SHFL.DOWN PT, R23, R28, 0x1, 0x1f ;  /* 0x08201f001c177f89 */ /* 0x000e6200000e0000 */
[----:B------:R-:W-:Y:S01]  /*2400*/  FFMA.FTZ R17, R22, R20, R7 ;  /* 0x0000001416117223 */ /* 0x000fe20000010007 */
[----:B------:R-:W-:Y:S01]  /*2410*/  SHF.L.U32 R7, R0, 0x4, RZ ;  /* 0x0000000400077819 */ /* 0x000fe200000006ff */
[----:B------:R-:W-:Y:S01]  /*2420*/  FADD.FTZ R18, R18, R21 ;  /* 0x0000001512127221 */ /* 0x000fe20000010000 */
[----:B------:R-:W2:Y:S01]  /*2430*/  SHFL.DOWN PT, R24, R29, 0x1, 0x1f ;  /* 0x08201f001d187f89 */ /* 0x000ea200000e0000 */
[----:B------:R-:W-:-:S05]  /*2440*/  FADD.FTZ R19, R19, R20 ;  /* 0x0000001413137221 */ /* 0x000fca0000010000 */
[----:B------:R-:W-:Y:S01]  /*2450*/  STS.128 [R0.X16+0xa0], R16 ;  /* 0x0000a01000007388 */ /* 0x000fe2000000cc00 */
[----:B0-----:R-:W-:-:S13]  /*2460*/  ISETP.GT.AND P0, PT, R26, 0x1e, PT ;  /* 0x0000001e1a00780c */ /* 0x001fda0003f04270 */
[----:B-1----:R-:W-:Y:S02]  /*2470*/  @!P0 FADD.FTZ R28, R28, R23 ;  /* 0x000000171c1c8221 */ /* 0x002fe40000010000 */
[----:B--2---:R-:W-:Y:S01]  /*2480*/  @!P0 FADD.FTZ R29, R29, R24 ;  /* 0x000000181d1d8221 */ /* 0x004fe20000010000 */
[----:B------:R-:W-:Y:S02]  /*2490*/  ISETP.GT.AND P0, PT, R26, 0x1d, PT ;  /* 0x0000001d1a00780c */ /* 0x000fe40003f04270 */
[----:B------:R-:W0:Y:S04]  /*24a0*/  SHFL.DOWN PT, R23, R28, 0x2, 0x1f ;  /* 0x08401f001c177f89 */ /* 0x000e2800000e0000 */
[----:B------:R-:W1:Y:S07]  /*24b0*/  SHFL.DOWN PT, R24, R29, 0x2, 0x1f ;  /* 0x08401f001d187f89 */ /* 0x000e6e00000e0000 */
        /* <DEDUP_REMOVED lines=17> */
[----:B------:R-:W-:-:S13]  /*25d0*/  ISETP.NE.AND P0, PT, R26, RZ, PT ;  /* 0x000000ff1a00720c */ /* 0x000fda0003f05270 */
[----:B------:R0:W-:Y:S04]  /*25e0*/  @!P0 STS.64 [R49.X8+0x10], R28 ;  /* 0x0000101c31008388 */ /* 0x0001e80000008a00 */
[----:B------:R-:W-:Y:S01]  /*25f0*/  BAR.SYNC.DEFER_BLOCKING 0x0 ;  /* 0x0000000000007b1d */ /* 0x000fe20000010000 */
[----:B------:R-:W-:-:S13]  /*2600*/  ISETP.NE.AND P0, PT, R0, RZ, PT ;  /* 0x000000ff0000720c */ /* 0x000fda0003f05270 */
[----:B------:R-:W-:Y:S05]  /*2610*/  @P0 BRA `(.L_x_89) ;  /* 0x0000024000000947 */ /* 0x000fea0003800000 */
[----:B0-----:R-:W0:Y:S04]  /*2620*/  LDS.64 R24, [0x18] ;  /* 0x00001800ff187984 */ /* 0x001e280000000a00 */
[----:B------:R-:W1:Y:S01]  /*2630*/  LDS.128 R20, [0x20] ;  /* 0x00002000ff147984 */ /* 0x000e620000000c00 */
[----:B0-----:R-:W-:Y:S02]  /*2640*/  FADD.FTZ R27, R28, R24 ;  /* 0x000000181c1b7221 */ /* 0x001fe40000010000 */
[----:B------:R-:W-:Y:S02]  /*2650*/  FADD.FTZ R24, R29, R25 ;  /* 0x000000191d187221 */ /* 0x000fe40000010000 */
[----:B-1----:R-:W-:Y:S01]  /*2660*/  FADD.FTZ R27, R27, R20 ;  /* 0x000000141b1b7221 */ /* 0x002fe20000010000 */
[----:B------:R-:W-:Y:S01]  /*2670*/  LDS.64 R28, [0x80] ;  /* 0x00008000ff1c7984 */ /* 0x000fe20000000a00 */
[----:B------:R-:W-:-:S02]  /*2680*/  FADD.FTZ R20, R24, R21 ;  /* 0x0000001518147221 */ /* 0x000fc40000010000 */
[----:B------:R-:W-:Y:S02]  /*2690*/  FADD.FTZ R21, R27, R22 ;  /* 0x000000161b157221 */ /* 0x000fe40000010000 */
[----:B------:R-:W0:Y:S01]  /*26a0*/  LDS.128 R24, [0x30] ;  /* 0x00003000ff187984 */ /* 0x000e220000000c00 */
[----:B------:R-:W-:Y:S02]  /*26b0*/  FADD.FTZ R20, R20, R23 ;  /* 0x0000001714147221 */ /* 0x000fe40000010000 */
[----:B0-----:R-:W-:Y:S02]  /*26c0*/  FADD.FTZ R21, R21, R24 ;  /* 0x0000001815157221 */ /* 0x001fe40000010000 */
[----:B------:R-:W-:Y:S02]  /*26d0*/  FADD.FTZ R24, R20, R25 ;  /* 0x0000001914187221 */ /* 0x000fe40000010000 */
[----:B------:R-:W-:Y:S02]  /*26e0*/  FADD.FTZ R25, R21, R26 ;  /* 0x0000001a15197221 */ /* 0x000fe40000010000 */
[----:B------:R-:W0:Y:S01]  /*26f0*/  LDS.128 R20, [0x40] ;  /* 0x00004000ff147984 */ /* 0x000e220000000c00 */
[----:B------:R-:W-:-:S02]  /*2700*/  FADD.FTZ R24, R24, R27 ;  /* 0x0000001b18187221 */ /* 0x000fc40000010000 */
[----:B0-----:R-:W-:Y:S02]  /*2710*/  FADD.FTZ R25, R25, R20 ;  /* 0x0000001419197221 */ /* 0x001fe40000010000 */
[----:B------:R-:W-:Y:S02]  /*2720*/  FADD.FTZ R20, R24, R21 ;  /* 0x0000001518147221 */ /* 0x000fe40000010000 */
[----:B------:R-:W-:Y:S02]  /*2730*/  FADD.FTZ R21, R25, R22 ;  /* 0x0000001619157221 */ /* 0x000fe40000010000 */
[----:B------:R-:W0:Y:S01]  /*2740*/  LDS.128 R24, [0x50] ;  /* 0x00005000ff187984 */ /* 0x000e220000000c00 */
[----:B------:R-:W-:Y:S02]  /*2750*/  FADD.FTZ R20, R20, R23 ;  /* 0x0000001714147221 */ /* 0x000fe40000010000 */
[----:B0-----:R-:W-:Y:S02]  /*2760*/  FADD.FTZ R21, R21, R24 ;  /* 0x0000001815157221 */ /* 0x001fe40000010000 */
        /* <DEDUP_REMOVED lines=12> */
[----:B------:R-:W-:Y:S02]  /*2830*/  FADD.FTZ R20, R20, R27 ;  /* 0x0000001b14147221 */ /* 0x000fe40000010000 */
[----:B------:R-:W-:Y:S02]  /*2840*/  FADD.FTZ R28, R21, R28 ;  /* 0x0000001c151c7221 */ /* 0x000fe40000010000 */
[----:B------:R-:W-:-:S02]  /*2850*/  FADD.FTZ R29, R20, R29 ;  /* 0x0000001d141d7221 */ /* 0x000fc40000010000 */
.L_x_89:
[----:B0-----:R-:W-:Y:S05]  /*2860*/  BSYNC B0 ;  /* 0x0000000000007941 */ /* 0x001fea0003800000 */
.L_x_88:
[----:B------:R-:W-:Y:S01]  /*2870*/  BAR.SYNC.DEFER_BLOCKING 0x0 ;  /* 0x0000000000007b1d */ /* 0x000fe20000010000 */
[----:B------:R-:W-:-:S02]  /*2880*/  ISETP.GT.U32.AND P6, PT, R0, 0xe, PT ;  /* 0x0000000e0000780c */ /* 0x000fc40003fc4070 */
[----:B------:R-:W-:-:S03]  /*2890*/  LOP3.LUT R4, R4, 0xfffffffe, RZ, 0xc0, !PT ;  /* 0xfffffffe04047812 */ /* 0x000fc600078ec0ff */
[----:B------:R-:W-:Y:S08]  /*28a0*/  BSSY B0, `(.L_x_90) ;  /* 0x000009e000007945 */ /* 0x000ff00003800000 */
[----:B------:R-:W-:Y:S01]  /*28b0*/  @P6 LOP3.LUT R4, R4, 0x1, RZ, 0xfc, !PT ;  /* 0x0000000104046812 */ /* 0x000fe200078efcff */
[----:B------:R-:W-:Y:S05]  /*28c0*/  @P6 BRA `(.L_x_91) ;  /* 0x000009b000006947 */ /* 0x000fea0003800000 */
[----:B------:R-:W0:Y:S04]  /*28d0*/  LDS.128 R20, [R7+0x190] ;  /* 0x0001900007147984 */ /* 0x000e280000000c00 */
[----:B------:R-:W1:Y:S01]  /*28e0*/  LDS.128 R24, [R7+0x280] ;  /* 0x0002800007187984 */ /* 0x000e620000000c00 */
[----:B0-----:R-:W-:-:S02]  /*28f0*/  FADD.FTZ R20, R16, R20 ;  /* 0x0000001410147221 */ /* 0x001fc40000010000 */
[----:B------:R-:W-:Y:S02]  /*2900*/  FADD.FTZ R21, R17, R21 ;  /* 0x0000001511157221 */ /* 0x000fe40000010000 */
[----:B------:R-:W-:Y:S02]  /*2910*/  FADD.FTZ R22, R18, R22 ;  /* 0x0000001612167221 */ /* 0x000fe40000010000 */
[----:B------:R-:W-:Y:S02]  /*2920*/  FADD.FTZ R23, R19, R23 ;  /* 0x0000001713177221 */ /* 0x000fe40000010000 */
[----:B------:R-:W0:Y:S01]  /*2930*/  LDS.128 R16, [R7+0x370] ;  /* 0x0003700007107984 */ /* 0x000e220000000c00 */
[----:B-1----:R-:W-:Y:S02]  /*2940*/  FADD.FTZ R20, R20, R24 ;  /* 0x0000001814147221 */ /* 0x002fe40000010000 */
[----:B------:R-:W-:Y:S02]  /*2950*/  FADD.FTZ R21, R21, R25 ;  /* 0x0000001915157221 */ /* 0x000fe40000010000 */
[----:B------:R-:W-:-:S02]  /*2960*/  FADD.FTZ R22, R22, R26 ;  /* 0x0000001a16167221 */ /* 0x000fc40000010000 */
[----:B------:R-:W-:Y:S02]  /*2970*/  FADD.FTZ R27, R23, R27 ;  /* 0x0000001b171b7221 */ /* 0x000fe40000010000 */
[----:B0-----:R-:W-:Y:S02]  /*2980*/  FADD.FTZ R16, R20, R16 ;  /* 0x0000001014107221 */ /* 0x001fe40000010000 */
[----:B------:R-:W-:Y:S02]  /*2990*/  FADD.FTZ R17, R21, R17 ;  /* 0x0000001115117221 */ /* 0x000fe40000010000 */
[----:B------:R-:W-:Y:S02]  /*29a0*/  FADD.FTZ R18, R22, R18 ;  /* 0x0000001216127221 */ /* 0x000fe40000010000 */
[----:B------:R-:W0:Y:S01]  /*29b0*/  LDS.128 R20, [R7+0x460] ;  /* 0x0004600007147984 */ /* 0x000e220000000c00 */
[----:B------:R-:W-:Y:S02]  /*29c0*/  FADD.FTZ R27, R27, R19 ;  /* 0x000000131b1b7221 */ /* 0x000fe40000010000 */
[----:B0-----:R-:W-:-:S02]  /*29d0*/  FADD.FTZ R20, R16, R20 ;  /* 0x0000001410147221 */ /* 0x001fc40000010000 */
[----:B------:R-:W-:Y:S02]  /*29e0*/  FADD.FTZ R21, R17, R21 ;  /* 0x0000001511157221 */ /* 0x000fe40000010000 */
[----:B------:R-:W-:Y:S02]  /*29f0*/  FADD.FTZ R22, R18, R22 ;  /* 0x0000001612167221 */ /* 0x000fe40000010000 */
[----:B------:R-:W0:Y:S01]  /*2a00*/  LDS.128 R16, [R7+0x550] ;  /* 0x0005500007107984 */ /* 0x000e220000000c00 */
[----:B------:R-:W-:Y:S02]  /*2a10*/  FADD.FTZ R27, R27, R23 ;  /* 0x000000171b1b7221 */ /* 0x000fe40000010000 */
[----:B0-----:R-:W-:Y:S02]  /*2a20*/  FADD.FTZ R16, R20, R16 ;  /* 0x0000001014107221 */ /* 0x001fe40000010000 */
[----:B------:R-:W-:Y:S02]  /*2a30*/  FADD.FTZ R17, R21, R17 ;  /* 0x0000001115117221 */ /* 0x000fe40000010000 */
[----:B------:R-:W-:-:S02]  /*2a40*/  FADD.FTZ R18, R22, R18 ;  /* 0x0000001216127221 */ /* 0x000fc40000010000 */
[----:B------:R-:W0:Y:S01]  /*2a50*/  LDS.128 R20, [R7+0x640] ;  /* 0x0006400007147984 */ /* 0x000e220000000c00 */
[----:B------:R-:W-:Y:S02]  /*2a60*/  FADD.FTZ R27, R27, R19 ;  /* 0x000000131b1b7221 */ /* 0x000fe40000010000 */
[----:B0-----:R-:W-:Y:S02]  /*2a70*/  FADD.FTZ R20, R16, R20 ;  /* 0x0000001410147221 */ /* 0x001fe40000010000 */
[----:B------:R-:W-:Y:S02]  /*2a80*/  FADD.FTZ R21, R17, R21 ;  /* 0x0000001511157221 */ /* 0x000fe40000010000 */
[----:B------:R-:W-:Y:S02]  /*2a90*/  FADD.FTZ R22, R18, R22 ;  /* 0x0000001612167221 */ /* 0x000fe40000010000 */
[----:B------:R-:W0:Y:S01]  /*2aa0*/  LDS.128 R16, [R7+0x730] ;  /* 0x0007300007107984 */ /* 0x000e220000000c00 */
[----:B------:R-:W-:-:S02]  /*2ab0*/  FADD.FTZ R27, R27, R23 ;  /* 0x000000171b1b7221 */ /* 0x000fc40000010000 */
[----:B0-----:R-:W-:Y:S02]  /*2ac0*/  FADD.FTZ R16, R20, R16 ;  /* 0x0000001014107221 */ /* 0x001fe40000010000 */
[----:B------:R-:W-:Y:S02]  /*2ad0*/  FADD.FTZ R17, R21, R17 ;  /* 0x0000001115117221 */ /* 0x000fe40000010000 */
[----:B------:R-:W-:Y:S02]  /*2ae0*/  FADD.FTZ R18, R22, R18 ;  /* 0x0000001216127221 */ /* 0x000fe40000010000 */
[----:B------:R-:W0:Y:S01]  /*2af0*/  LDS.128 R20, [R7+0x820] ;  /* 0x0008200007147984 */ /* 0x000e220000000c00 */
[----:B------:R-:W-:Y:S02]  /*2b00*/  FADD.FTZ R27, R27, R19 ;  /* 0x000000131b1b7221 */ /* 0x000fe40000010000 */
[----:B0-----:R-:W-:Y:S02]  /*2b10*/  FADD.FTZ R20, R16, R20 ;  /* 0x0000001410147221 */ /* 0x001fe40000010000 */
[----:B------:R-:W-:-:S02]  /*2b20*/  FADD.FTZ R21, R17, R21 ;  /* 0x0000001511157221 */ /* 0x000fc40000010000 */
[----:B------:R-:W-:Y:S02]  /*2b30*/  FADD.FTZ R22, R18, R22 ;  /* 0x0000001612167221 */ /* 0x000fe40000010000 */
        /* <DEDUP_REMOVED lines=109> */
[----:B------:R-:W0:Y:S01]  /*3210*/  LDS.128 R16, [R7+0x1db0] ;  /* 0x001db00007107984 */ /* 0x000e220000000c00 */
[----:B------:R-:W-:-:S02]  /*3220*/  FADD.FTZ R25, R24, R22 ;  /* 0x0000001618197221 */ /* 0x000fc40000010000 */
[----:B------:R-:W-:Y:S02]  /*3230*/  FADD.FTZ R22, R27, R23 ;  /* 0x000000171b167221 */ /* 0x000fe40000010000 */
[----:B0-----:R-:W-:Y:S02]  /*3240*/  FADD.FTZ R16, R20, R16 ;  /* 0x0000001014107221 */ /* 0x001fe40000010000 */
[----:B------:R-:W-:Y:S02]  /*3250*/  FADD.FTZ R17, R21, R17 ;  /* 0x0000001115117221 */ /* 0x000fe40000010000 */
[----:B------:R-:W-:Y:S02]  /*3260*/  FADD.FTZ R18, R25, R18 ;  /* 0x0000001219127221 */ /* 0x000fe40000010000 */
[----:B------:R-:W-:Y:S02]  /*3270*/  FADD.FTZ R19, R22, R19 ;  /* 0x0000001316137221 */ /* 0x000fe40000010000 */
.L_x_91:
[----:B------:R-:W-:Y:S05]  /*3280*/  BSYNC B0 ;  /* 0x0000000000007941 */ /* 0x000fea0003800000 */
.L_x_90:
[----:B------:R-:W-:Y:S01]  /*3290*/  BSSY B0, `(.L_x_92) ;  /* 0x0000013000007945 */ /* 0x000fe20003800000 */
[----:B------:R-:W-:Y:S01]  /*32a0*/  HFMA2.MMA R26, -RZ, RZ, 0, 2.384185791015625e-07 ;  /* 0x00000004ff1a7435 */ /* 0x000fe200000001ff */
[----:B------:R-:W-:Y:S05]  /*32b0*/  @P6 BRA `(.L_x_93) ;  /* 0x0000010000006947 */ /* 0x000fea0003800000 */
[----:B------:R-:W-:Y:S01]  /*32c0*/  IMAD R25, R45, 0xf, R0 ;  /* 0x0000000f2d197824 */ /* 0x000fe200078e0200 */
[----:B------:R-:W-:-:S02]  /*32d0*/  MOV R7, c[0x0][0x1d8] ;  /* 0x0000760000077a02 */ /* 0x000fc40000000f00 */
[----:B------:R-:W-:Y:S01]  /*32e0*/  MOV R21, c[0x0][0x1dc] ;  /* 0x0000770000157a02 */ /* 0x000fe20000000f00 */
[----:B------:R-:W-:Y:S01]  /*32f0*/  IMAD.WIDE R24, R25, R26, c[0x0][0x1b8] ;  /* 0x00006e0019187625 */ /* 0x000fe200078e021a */
[----:B------:R-:W-:-:S04]  /*3300*/  MOV R23, UR11 ;  /* 0x0000000b00177c02 */ /* 0x000fc80008000f00 */
[CC--:B------:R-:W-:Y:S01]  /*3310*/  LEA R20, P6, R7.reuse, R24.reuse, 0x2 ;  /* 0x0000001807147211 */ /* 0x0c0fe200078c10ff */
[----:B------:R0:W-:Y:S03]  /*3320*/  RED.E.ADD.F32.FTZ.RN.STRONG.GPU [R24.64], R16 ;  /* 0x000000101800798e */ /* 0x0001e6000c10e78e */
[----:B------:R-:W-:Y:S02]  /*3330*/  LEA.HI.X R21, R7, R25, R21, 0x2, P6 ;  /* 0x0000001907157211 */ /* 0x000fe400030f1415 */
[----:B------:R-:W-:Y:S02]  /*3340*/  LEA R22, P6, R23, R24, 0x2 ;  /* 0x0000001817167211 */ /* 0x000fe400078c10ff */
[----:B------:R-:W-:Y:S02]  /*3350*/  MOV R7, UR10 ;  /* 0x0000000a00077c02 */ /* 0x000fe40008000f00 */
[----:B------:R-:W-:-:S02]  /*3360*/  IADD3.X R23, R25, UR9, RZ, P6, !PT ;  /* 0x0000000919177c10 */ /* 0x000fc4000b7fe4ff */
[----:B0-----:R-:W-:-:S03]  /*3370*/  LEA R24, P6, R7, R24, 0x2 ;  /* 0x0000001807187211 */ /* 0x001fc600078c10ff */
[----:B------:R0:W-:Y:S01]  /*3380*/  RED.E.ADD.F32.FTZ.RN.STRONG.GPU [R22.64], R17 ;  /* 0x000000111600798e */ /* 0x0001e2000c10e78e */
[----:B------:R-:W-:-:S03]  /*3390*/  IADD3.X R25, R25, UR8, RZ, P6, !PT ;  /* 0x0000000819197c10 */ /* 0x000fc6000b7fe4ff */
[----:B------:R0:W-:Y:S04]  /*33a0*/  RED.E.ADD.F32.FTZ.RN.STRONG.GPU [R20.64], R18 ;  /* 0x000000121400798e */ /* 0x0001e8000c10e78e */
[----:B------:R0:W-:Y:S02]  /*33b0*/  RED.E.ADD.F32.FTZ.RN.STRONG.GPU [R24.64], R19 ;  /* 0x000000131800798e */ /* 0x0001e4000c10e78e */
.L_x_93:
[----:B------:R-:W-:Y:S05]  /*33c0*/  BSYNC B0 ;  /* 0x0000000000007941 */ /* 0x000fea0003800000 */
.L_x_92:
[----:B------:R-:W-:-:S06]  /*33d0*/  UISETP.GE.U32.AND UP0, UPT, UR5, 0x2, UPT ;  /* 0x000000020500788c */ /* 0x000fcc000bf06070 */
[----:B------:R-:W-:-:S13]  /*33e0*/  PLOP3.LUT P6, PT, PT, PT, UP0, 0x40, 0x0 ;  /* 0x000000000000781c */ /* 0x000fda0003fce808 */
[----:B------:R-:W-:Y:S05]  /*33f0*/  @P6 BRA `(.L_x_94) ;  /* 0x0000130000006947 */ /* 0x000fea0003800000 */
[----:B------:R-:W1:Y:S01]  /*3400*/  S2R R7, SR_CTAID.Y ;  /* 0x0000000000077919 */ /* 0x000e620000002600 */
[----:B------:R-:W-:-:S05]  /*3410*/  LOP3.LUT R16, R44, 0x1, RZ, 0xc0, !PT ;  /* 0x000000012c107812 */ /* 0x000fca00078ec0ff */
[----:B------:R-:W-:-:S04]  /*3420*/  IMAD R16, R16, c[0x0][0x10], RZ ;  /* 0x0000040010107a24 */ /* 0x000fc800078e02ff */
[----:B0-----:R-:W-:-:S05]  /*3430*/  IMAD R18, R16, c[0x0][0xc], RZ ;  /* 0x0000030010127a24 */ /* 0x001fca00078e02ff */
[----:B------:R-:W-:-:S05]  /*3440*/  SHF.L.U32 R19, R18, 0x1, RZ ;  /* 0x0000000112137819 */ /* 0x000fca00000006ff */
[----:B------:R-:W-:Y:S01]  /*3450*/  IMAD.WIDE R18, R19, R26, c[0x0][0x1b0] ;  /* 0x00006c0013127625 */ /* 0x000fe200078e021a */
[----:B-1----:R-:W-:-:S05]  /*3460*/  IADD3 R17, R16, R7, RZ ;  /* 0x0000000710117210 */ /* 0x002fca0007ffe0ff */
[----:B------:R-:W-:Y:S01]  /*3470*/  IMAD.WIDE.U32 R16, R17, R26, c[0x0][0x1a8] ;  /* 0x00006a0011107625 */ /* 0x000fe200078e001a */
[----:B------:R-:W-:Y:S05]  /*3480*/  @P0 BRA `(.L_x_95) ;  /* 0x0000019000000947 */ /* 0x000fea0003800000 */
[----:B------:R-:W-:Y:S01]  /*3490*/  IMAD R21, R2, c[0x0][0x10], R7 ;  /* 0x0000040002157a24 */ /* 0x000fe200078e0207 */
[----:B------:R-:W0:Y:S03]  /*34a0*/  S2R R23, SR_LANEID ;  /* 0x0000000000177919 */ /* 0x000e260000000000 */
[----:B------:R-:W-:-:S05]  /*34b0*/  IMAD.WIDE.U32 R20, R21, 0x8, R18 ;  /* 0x0000000815147825 */ /* 0x000fca00078e0012 */
[----:B------:R1:W-:Y:S01]  /*34c0*/  STG.E.64 [R20.64], R28 ;  /* 0x0000001c14007986 */ /* 0x0003e2000c101b0e */
[----:B------:R-:W-:Y:S06]  /*34d0*/  MEMBAR.ALL.GPU ;  /* 0x0000000000007992 */ /* 0x000fec000000a000 */
[----:B------:R-:W-:Y:S01]  /*34e0*/  VOTEU.ANY UR4, UPT, PT ;  /* 0x0000000000047886 */ /* 0x000fe200038e0100 */
[----:B------:R-:W-:Y:S01]  /*34f0*/  LOP3.LUT P6, RZ, R44, 0x2, RZ, 0xc0, !PT ;  /* 0x000000022cff7812 */ /* 0x000fe200078cc0ff */
[----:B------:R-:W-:Y:S01]  /*3500*/  UPOPC UR13, UR4 ;  /* 0x00000004000d72bf */ /* 0x000fe20008000000 */
[----:B------:R-:W-:Y:S01]  /*3510*/  P2R R22, PR, RZ, 0x1 ;  /* 0x00000001ff167803 */ /* 0x000fe20000000000 */
[----:B------:R-:W-:Y:S01]  /*3520*/  UFLO.U32 UR4, UR4 ;  /* 0x00000004000472bd */ /* 0x000fe200080e0000 */
[----:B-1----:R-:W-:Y:S01]  /*3530*/  MOV R20, 0x1 ;  /* 0x0000000100147802 */ /* 0x002fe20000000f00 */
[----:B------:R-:W-:-:S00]  /*3540*/  ERRBAR ;  /* 0x00000000000079ab */ /* 0x000fc00000000000 */
[----:B------:R-:W-:Y:S02]  /*3550*/  SEL R20, R20, 0xffffffff, !P6 ;  /* 0xffffffff14147807 */ /* 0x000fe40007000000 */
[----:B0-----:R-:W-:Y:S02]  /*3560*/  ISETP.EQ.U32.AND P0, PT, R23, UR4, PT ;  /* 0x0000000417007c0c */ /* 0x001fe4000bf02070 */
[----:B------:R-:W-:Y:S01]  /*3570*/  SEL R23, RZ, c[0x0][0xc], P6 ;  /* 0x00000300ff177a07 */ /* 0x000fe20003000000 */
[----:B------:R-:W-:-:S03]  /*3580*/  IMAD R21, R20, UR13, RZ ;  /* 0x0000000d14157c24 */ /* 0x000fc6000f8e02ff */
[----:B------:R-:W-:-:S07]  /*3590*/  ISETP.NE.AND P6, PT, R23, -0x1, PT ;  /* 0xffffffff1700780c */ /* 0x000fce0003fc5270 */
[----:B------:R0:W-:Y:S01]  /*35a0*/  @P0 RED.E.ADD.S32.STRONG.GPU [R16.64], R21 ;  /* 0x000000151000098e */ /* 0x0001e2000c10e38e */
[----:B------:R-:W-:-:S05]  /*35b0*/  ISETP.NE.AND P0, PT, R22, RZ, PT ;  /* 0x000000ff1600720c */ /* 0x000fca0003f05270 */
[----:B------:R-:W-:Y:S05]  /*35c0*/  @!P6 BRA `(.L_x_95) ;  /* 0x000000500000e947 */ /* 0x000fea0003800000 */
.L_x_96:
[----:B------:R-:W2:Y:S01]  /*35d0*/  LDG.E.STRONG.GPU R20, [R16.64] ;  /* 0x0000000e10147981 */ /* 0x000ea2000c1ef900 */
[----:B------:R-:W-:Y:S01]  /*35e0*/  YIELD ;  /* 0x0000000000007946 */ /* 0x000fe20003800000 */
[----:B--2---:R-:W-:Y:S01]  /*35f0*/  ISETP.NE.AND P6, PT, R20, R23, PT ;  /* 0x000000171400720c */ /* 0x004fe20003fc5270 */
[----:B------:R-:W-:-:S12]  /*3600*/  CCTL.IVALL ;  /* 0x00000000ff00798f */ /* 0x000fd80002000000 */
[----:B------:R-:W-:Y:S05]  /*3610*/  @P6 BRA `(.L_x_96) ;  /* 0xffffffb000006947 */ /* 0x000fea000383ffff */
.L_x_95:
[----:B------:R-:W-:Y:S01]  /*3620*/  ISETP.NE.AND P6, PT, RZ, c[0x0][0xc], PT ;  /* 0x00000300ff007a0c */ /* 0x000fe20003fc5270 */
[----:B------:R-:W-:Y:S01]  /*3630*/  WARPSYNC 0xffffffff ;  /* 0xffffffff00007948 */ /* 0x000fe20003800000 */
[----:B------:R-:W-:Y:S11]  /*3640*/  BAR.SYNC.DEFER_BLOCKING 0x0 ;  /* 0x0000000000007b1d */ /* 0x000ff60000010000 */
[----:B------:R-:W-:Y:S05]  /*3650*/  @!P6 BRA `(.L_x_94) ;  /* 0x000010a00000e947 */ /* 0x000fea0003800000 */
[----:B------:R-:W-:Y:S01]  /*3660*/  UIADD3 UR4, UR5, -0x1, URZ ;  /* 0xffffffff05047890 */ /* 0x000fe2000fffe03f */
[----:B0-----:R-:W-:-:S03]  /*3670*/  HFMA2.MMA R16, -RZ, RZ, 0, 0 ;  /* 0x00000000ff107435 */ /* 0x001fc600000001ff */
[----:B------:R-:W-:-:S06]  /*3680*/  UISETP.GE.U32.AND UP0, UPT, UR4, 0x3, UPT ;  /* 0x000000030400788c */ /* 0x000fcc000bf06070 */
[----:B------:R-:W-:-:S13]  /*3690*/  PLOP3.LUT P6, PT, PT, PT, UP0, 0x40, 0x0 ;  /* 0x000000000000781c */ /* 0x000fda0003fce808 */
[----:B------:R-:W-:Y:S05]  /*36a0*/  @P6 BRA `(.L_x_97) ;  /* 0x00000e8000006947 */ /* 0x000fea0003800000 */
[----:B------:R-:W-:Y:S01]  /*36b0*/  ULOP3.LUT UR4, UR5, 0x3, URZ, 0xc0, !UPT ;  /* 0x0000000305047892 */ /* 0x000fe2000f8ec03f */
[----:B------:R-:W-:Y:S02]  /*36c0*/  MOV R16, RZ ;  /* 0x000000ff00107202 */ /* 0x000fe40000000f00 */
[----:B------:R-:W-:Y:S02]  /*36d0*/  ULDC UR5, c[0x0][0xc] ;  /* 0x0000030000057ab9 */ /* 0x000fe40000000800 */
[----:B------:R-:W-:-:S06]  /*36e0*/  UIADD3 UR4, -UR4, UR5, URZ ;  /* 0x0000000504047290 */ /* 0x000fcc000fffe13f */
[----:B------:R-:W-:-:S13]  /*36f0*/  ISETP.LT.AND P6, PT, RZ, UR4, PT ;  /* 0x00000004ff007c0c */ /* 0x000fda000bfc1270 */
[----:B------:R-:W-:Y:S05]  /*3700*/  @!P6 BRA `(.L_x_98) ;  /* 0x00000c200000e947 */ /* 0x000fea0003800000 */
[----:B------:R-:W-:Y:S01]  /*3710*/  UISETP.GT.AND UP0, UPT, UR4, 0xc, UPT ;  /* 0x0000000c0400788c */ /* 0x000fe2000bf04270 */
[----:B------:R-:W-:Y:S02]  /*3720*/  P2R R17, PR, RZ, 0x1 ;  /* 0x00000001ff117803 */ /* 0x000fe40000000000 */
[----:B------:R-:W-:Y:S02]  /*3730*/  PLOP3.LUT P0, PT, PT, PT, PT, 0x80, 0x0 ;  /* 0x000000000000781c */ /* 0x000fe40003f0f070 */
[----:B------:R-:W-:Y:S02]  /*3740*/  LOP3.LUT R4, R4, 0xfffffffe, RZ, 0xc0, !PT ;  /* 0xfffffffe04047812 */ /* 0x000fe400078ec0ff */
[----:B------:R-:W-:-:S09]  /*3750*/  PLOP3.LUT P6, PT, PT, PT, UP0, 0x40, 0x0 ;  /* 0x000000000000781c */ /* 0x000fd20003fce808 */
[----:B------:R-:W-:Y:S02]  /*3760*/  @P0 LOP3.LUT R4, R4, 0x1, RZ, 0xfc, !PT ;  /* 0x0000000104040812 */ /* 0x000fe400078efcff */
[----:B------:R-:W-:Y:S02]  /*3770*/  ISETP.NE.AND P0, PT, R17, RZ, PT ;  /* 0x000000ff1100720c */ /* 0x000fe40003f05270 */
[----:B------:R-:W-:Y:S05]  /*3780*/  @P6 BRA `(.L_x_99) ;  /* 0x0000077000006947 */ /* 0x000fea0003800000 */
[----:B------:R-:W-:Y:S02]  /*3790*/  PLOP3.LUT P6, PT, PT, PT, PT, 0x8, 0x0 ;  /* 0x000000000000781c */ /* 0x000fe40003fce170 */
[----:B------:R-:W-:-:S11]  /*37a0*/  LOP3.LUT R4, R4, 0xfffffffe, RZ, 0xc0, !PT ;  /* 0xfffffffe04047812 */ /* 0x000fd600078ec0ff */
[----:B------:R-:W-:Y:S02]  /*37b0*/  @P6 LOP3.LUT R4, R4, 0x1, RZ, 0xfc, !PT ;  /* 0x0000000104046812 */ /* 0x000fe400078efcff */
.L_x_100:
[----:B------:R-:W-:-:S13]  /*37c0*/  ISETP.EQ.OR P6, PT, R16, R2, P0 ;  /* 0x000000021000720c */ /* 0x000fda00007c2670 */
[----:B------:R-:W-:-:S04]  /*37d0*/  @!P6 IMAD R21, R16, c[0x0][0x10], R7 ;  /* 0x000004001015ea24 */ /* 0x000fc800078e0207 */
[----:B------:R-:W-:-:S06]  /*37e0*/  @!P6 IMAD.WIDE.U32 R20, R21, 0x8, R18 ;  /* 0x000000081514e825 */ /* 0x000fcc00078e0012 */
[----:B------:R-:W2:Y:S01]  /*37f0*/  @!P6 LDG.E.64 R20, [R20.64] ;  /* 0x0000000e1414e981 */ /* 0x000ea2000c1e1b00 */
[----:B------:R-:W-:Y:S01]  /*3800*/  IADD3 R17, R16, 0x1, RZ ;  /* 0x0000000110117810 */ /* 0x000fe20007ffe0ff */
[----:B--2---:R-:W-:Y:S02]  /*3810*/  @!P6 FADD.FTZ R28, R28, R20 ;  /* 0x000000141c1ce221 */ /* 0x004fe40000010000 */
[----:B------:R-:W-:Y:S01]  /*3820*/  @!P6 FADD.FTZ R29, R29, R21 ;  /* 0x000000151d1de221 */ /* 0x000fe20000010000 */
        /* <DEDUP_REMOVED lines=102> */
[----:B------:R-:W-:Y:S01]  /*3e90*/  UIADD3 UR4, UR4, -0x10, URZ ;  /* 0xfffffff004047890 */ /* 0x000fe2000fffe03f */
[----:B------:R-:W-:-:S03]  /*3ea0*/  IADD3 R16, R16, 0x10, RZ ;  /* 0x0000001010107810 */ /* 0x000fc60007ffe0ff */
[----:B------:R-:W-:Y:S01]  /*3eb0*/  UISETP.GT.AND UP0, UPT, UR4, 0xc, UPT ;  /* 0x0000000c0400788c */ /* 0x000fe2000bf04270 */
[----:B--2---:R-:W-:Y:S02]  /*3ec0*/  @!P6 FADD.FTZ R28, R28, R20 ;  /* 0x000000141c1ce221 */ /* 0x004fe40000010000 */
[----:B------:R-:W-:-:S03]  /*3ed0*/  @!P6 FADD.FTZ R29, R29, R21 ;  /* 0x000000151d1de221 */ /* 0x000fc60000010000 */
[----:B------:R-:W-:-:S13]  /*3ee0*/  PLOP3.LUT P6, PT, PT, PT, UP0, 0x80, 0x0 ;  /* 0x000000000000781c */ /* 0x000fda0003fcf008 */
[----:B------:R-:W-:Y:S05]  /*3ef0*/  @P6 BRA `(.L_x_100) ;  /* 0xfffff8c000006947 */ /* 0x000fea000383ffff */
.L_x_99:
[----:B------:R-:W-:-:S06]  /*3f00*/  UISETP.GT.AND UP0, UPT, UR4, 0x4, UPT ;  /* 0x000000040400788c */ /* 0x000fcc000bf04270 */
[----:B------:R-:W-:-:S13]  /*3f10*/  PLOP3.LUT P6, PT, PT, PT, UP0, 0x40, 0x0 ;  /* 0x000000000000781c */ /* 0x000fda0003fce808 */
[----:B------:R-:W-:Y:S05]  /*3f20*/  @P6 BRA `(.L_x_101) ;  /* 0x000003d000006947 */ /* 0x000fea0003800000 */
        /* <DEDUP_REMOVED lines=24> */
[----:B------:R-:W2:Y:S02]  /*40b0*/  @!P6 LDG.E.64 R20, [R20.64] ;  /* 0x0000000e1414e981 */ /* 0x000ea4000c1e1b00 */
[----:B--2---:R-:W-:Y:S01]  /*40c0*/  @!P6 FADD.FTZ R28, R28, R20 ;  /* 0x000000141c1ce221 */ /* 0x004fe20000010000 */
[----:B------:R-:W-:Y:S01]  /*40d0*/  IADD3 R20, R16, 0x4, RZ ;  /* 0x0000000410147810 */ /* 0x000fe20007ffe0ff */
[----:B------:R-:W-:-:S03]  /*40e0*/  @!P6 FADD.FTZ R29, R29, R21 ;  /* 0x000000151d1de221 */ /* 0x000fc60000010000 */
        /* <DEDUP_REMOVED lines=25> */
[----:B------:R-:W-:Y:S01]  /*4280*/  LOP3.LUT R4, R4, 0xfffffffe, RZ, 0xc0, !PT ;  /* 0xfffffffe04047812 */ /* 0x000fe200078ec0ff */
[----:B------:R-:W-:-:S04]  /*4290*/  UIADD3 UR4, UR4, -0x4, URZ ;  /* 0xfffffffc04047890 */ /* 0x000fc8000fffe03f */
[----:B------:R-:W-:Y:S01]  /*42a0*/  UIADD3 UR4, UR4, -0x4, URZ ;  /* 0xfffffffc04047890 */ /* 0x000fe2000fffe03f */
[----:B--2---:R-:W-:Y:S01]  /*42b0*/  @!P6 FADD.FTZ R28, R28, R16 ;  /* 0x000000101c1ce221 */ /* 0x004fe20000010000 */
[----:B------:R-:W-:Y:S01]  /*42c0*/  IADD3 R16, R20, 0x4, RZ ;  /* 0x0000000414107810 */ /* 0x000fe20007ffe0ff */
[----:B------:R-:W-:Y:S01]  /*42d0*/  @!P6 FADD.FTZ R29, R29, R17 ;  /* 0x000000111d1de221 */ /* 0x000fe20000010000 */
[----:B------:R-:W-:-:S13]  /*42e0*/  PLOP3.LUT P6, PT, PT, PT, PT, 0x8, 0x0 ;  /* 0x000000000000781c */ /* 0x000fda0003fce170 */
[----:B------:R-:W-:-:S04]  /*42f0*/  @P6 LOP3.LUT R4, R4, 0x1, RZ, 0xfc, !PT ;  /* 0x0000000104046812 */ /* 0x000fc800078efcff */
.L_x_101:
[----:B------:R-:W-:-:S04]  /*4300*/  LOP3.LUT P6, RZ, R4, 0x1, RZ, 0xc0, !PT ;  /* 0x0000000104ff7812 */ /* 0x000fc800078cc0ff */
[----:B------:R-:W-:-:S13]  /*4310*/  ISETP.NE.OR P6, PT, RZ, UR4, P6 ;  /* 0x00000004ff007c0c */ /* 0x000fda000b7c5670 */
[----:B------:R-:W-:Y:S05]  /*4320*/  @!P6 BRA `(.L_x_97) ;  /* 0x000002000000e947 */ /* 0x000fea0003800000 */
.L_x_98:
        /* <DEDUP_REMOVED lines=27> */
[----:B------:R-:W-:Y:S01]  /*44e0*/  UISETP.NE.AND UP0, UPT, UR4, URZ, UPT ;  /* 0x0000003f0400728c */ /* 0x000fe2000bf05270 */
[----:B--2---:R-:W-:Y:S02]  /*44f0*/  @!P6 FADD.FTZ R28, R28, R20 ;  /* 0x000000141c1ce221 */ /* 0x004fe40000010000 */
[----:B------:R-:W-:-:S03]  /*4500*/  @!P6 FADD.FTZ R29, R29, R21 ;  /* 0x000000151d1de221 */ /* 0x000fc60000010000 */
[----:B------:R-:W-:-:S13]  /*4510*/  PLOP3.LUT P6, PT, PT, PT, UP0, 0x80, 0x0 ;  /* 0x000000000000781c */ /* 0x000fda0003fcf008 */
[----:B------:R-:W-:Y:S05]  /*4520*/  @P6 BRA `(.L_x_98) ;  /* 0xfffffe0000006947 */ /* 0x000fea000383ffff */
.L_x_97:
[----:B------:R-:W-:-:S04]  /*4530*/  MOV R17, c[0x0][0xc] ;  /* 0x0000030000117a02 */ /* 0x000fc80000000f00 */
[----:B------:R-:W-:-:S13]  /*4540*/  LOP3.LUT P6, R17, R17, 0x3, RZ, 0xc0, !PT ;  /* 0x0000000311117812 */ /* 0x000fda00078cc0ff */
[----:B------:R-:W-:Y:S05]  /*4550*/  @!P6 BRA `(.L_x_94) ;  /* 0x000001a00000e947 */ /* 0x000fea0003800000 */
[----:B------:R-:W-:Y:S01]  /*4560*/  ISETP.EQ.OR P6, PT, R16, R2, P0 ;  /* 0x000000021000720c */ /* 0x000fe200007c2670 */
[----:B------:R-:W-:-:S12]  /*4570*/  BSSY B0, `(.L_x_102) ;  /* 0x0000007000007945 */ /* 0x000fd80003800000 */
[----:B------:R-:W-:Y:S05]  /*4580*/  @P6 BRA `(.L_x_103) ;  /* 0x0000005000006947 */ /* 0x000fea0003800000 */
[----:B------:R-:W-:-:S04]  /*4590*/  IMAD R21, R16, c[0x0][0x10], R7 ;  /* 0x0000040010157a24 */ /* 0x000fc800078e0207 */
[----:B------:R-:W-:-:S06]  /*45a0*/  IMAD.WIDE.U32 R20, R21, 0x8, R18 ;  /* 0x0000000815147825 */ /* 0x000fcc00078e0012 */
[----:B------:R-:W2:Y:S02]  /*45b0*/  LDG.E.64 R20, [R20.64] ;  /* 0x0000000e14147981 */ /* 0x000ea4000c1e1b00 */
[----:B--2---:R-:W-:Y:S02]  /*45c0*/  FADD.FTZ R28, R28, R20 ;  /* 0x000000141c1c7221 */ /* 0x004fe40000010000 */
[----:B------:R-:W-:Y:S02]  /*45d0*/  FADD.FTZ R29, R29, R21 ;  /* 0x000000151d1d7221 */ /* 0x000fe40000010000 */
.L_x_103:
[----:B------:R-:W-:Y:S05]  /*45e0*/  BSYNC B0 ;  /* 0x0000000000007941 */ /* 0x000fea0003800000 */
.L_x_102:
[----:B------:R-:W-:-:S13]  /*45f0*/  ISETP.NE.AND P6, PT, R17, 0x1, PT ;  /* 0x000000011100780c */ /* 0x000fda0003fc5270 */
[----:B------:R-:W-:Y:S05]  /*4600*/  @!P6 BRA `(.L_x_94) ;  /* 0x000000f00000e947 */ /* 0x000fea0003800000 */
[----:B------:R-:W-:-:S04]  /*4610*/  IADD3 R21, R16, 0x1, RZ ;  /* 0x0000000110157810 */ /* 0x000fc80007ffe0ff */
[----:B------:R-:W-:-:S13]  /*4620*/  ISETP.EQ.OR P6, PT, R21, R2, P0 ;  /* 0x000000021500720c */ /* 0x000fda00007c2670 */
[----:B------:R-:W-:-:S04]  /*4630*/  @!P6 IMAD R21, R21, c[0x0][0x10], R7 ;  /* 0x000004001515ea24 */ /* 0x000fc800078e0207 */
[----:B------:R-:W-:-:S06]  /*4640*/  @!P6 IMAD.WIDE.U32 R20, R21, 0x8, R18 ;  /* 0x000000081514e825 */ /* 0x000fcc00078e0012 */
[----:B------:R-:W2:Y:S01]  /*4650*/  @!P6 LDG.E.64 R20, [R20.64] ;  /* 0x0000000e1414e981 */ /* 0x000ea2000c1e1b00 */
[----:B------:R-:W-:Y:S01]  /*4660*/  IADD3 R16, R16, 0x2, RZ ;  /* 0x0000000210107810 */ /* 0x000fe20007ffe0ff */
[----:B--2---:R-:W-:Y:S02]  /*4670*/  @!P6 FADD.FTZ R28, R28, R20 ;  /* 0x000000141c1ce221 */ /* 0x004fe40000010000 */
[----:B------:R-:W-:Y:S01]  /*4680*/  @!P6 FADD.FTZ R29, R29, R21 ;  /* 0x000000151d1de221 */ /* 0x000fe20000010000 */
[----:B------:R-:W-:-:S04]  /*4690*/  ISETP.EQ.OR P6, PT, R16, R2, P0 ;  /* 0x000000021000720c */ /* 0x000fc800007c2670 */
[----:B------:R-:W-:-:S13]  /*46a0*/  ISETP.EQ.OR P6, PT, R17, 0x2, P6 ;  /* 0x000000021100780c */ /* 0x000fda00037c2670 */
[----:B------:R-:W-:-:S04]  /*46b0*/  @!P6 IMAD R7, R16, c[0x0][0x10], R7 ;  /* 0x000004001007ea24 */ /* 0x000fc800078e0207 */
[----:B------:R-:W-:-:S06]  /*46c0*/  @!P6 IMAD.WIDE.U32 R18, R7, 0x8, R18 ;  /* 0x000000080712e825 */ /* 0x000fcc00078e0012 */
[----:B------:R-:W2:Y:S02]  /*46d0*/  @!P6 LDG.E.64 R18, [R18.64] ;  /* 0x0000000e1212e981 */ /* 0x000ea4000c1e1b00 */
[----:B--2---:R-:W-:Y:S02]  /*46e0*/  @!P6 FADD.FTZ R28, R28, R18 ;  /* 0x000000121c1ce221 */ /* 0x004fe40000010000 */
[----:B------:R-:W-:-:S05]  /*46f0*/  @!P6 FADD.FTZ R29, R29, R19 ;  /* 0x000000131d1de221 */ /* 0x000fca0000010000 */
.L_x_94:
[----:B------:R-:W-:Y:S04]  /*4700*/  @!P0 STS.64 [0x90], R28 ;  /* 0x0000901cff008388 */ /* 0x000fe80000000a00 */
[----:B------:R-:W-:Y:S01]  /*4710*/  BAR.SYNC.DEFER_BLOCKING 0x0 ;  /* 0x0000000000007b1d */ /* 0x000fe20000010000 */
[----:B------:R-:W-:Y:S01]  /*4720*/  ISETP.NE.AND P6, PT, RZ, UR16, PT ;  /* 0x00000010ff007c0c */ /* 0x000fe2000bfc5270 */
[----:B0-----:R-:W-:Y:S01]  /*4730*/  IMAD.WIDE.U32 R18, R0, -0x77777777, RZ ;  /* 0x8888888900127825 */ /* 0x001fe200078e00ff */
[----:B------:R-:W-:-:S02]  /*4740*/  PRMT R23, RZ, 0x5410, R43 ;  /* 0x00005410ff177816 */ /* 0x000fc4000000002b */
[----:B------:R-:W-:Y:S02]  /*4750*/  PRMT R22, RZ, 0x7610, R43 ;  /* 0x00007610ff167816 */ /* 0x000fe4000000002b */
[----:B------:R-:W-:Y:S02]  /*4760*/  SHF.R.U32.HI R7, RZ, 0x3, R19 ;  /* 0x00000003ff077819 */ /* 0x000fe40000011613 */
[----:B------:R-:W-:Y:S01]  /*4770*/  PRMT R25, RZ, 0x5410, R35 ;  /* 0x00005410ff197816 */ /* 0x000fe20000000023 */
[----:B------:R-:W0:Y:S02]  /*4780*/  LDS.64 R16, [0x90] ;  /* 0x00009000ff107984 */ /* 0x000e240000000a00 */
[----:B0-----:R-:W-:Y:S01]  /*4790*/  FMUL.FTZ R20, R16, c[0x0][0x20c] ;  /* 0x0000830010147a20 */ /* 0x001fe20000410000 */
[--C-:B------:R-:W-:Y:S01]  /*47a0*/  PRMT R16, RZ, 0x5410, R34.reuse ;  /* 0x00005410ff107816 */ /* 0x100fe20000000022 */
[----:B------:R-:W-:Y:S01]  /*47b0*/  FMUL.FTZ R21, R17, c[0x0][0x20c] ;  /* 0x0000830011157a20 */ /* 0x000fe20000410000 */
[----:B------:R-:W-:-:S03]  /*47c0*/  PRMT R34, RZ, 0x7610, R34 ;  /* 0x00007610ff227816 */ /* 0x000fc60000000022 */
[----:B------:R-:W-:Y:S02]  /*47d0*/  FADD.FTZ R16, R16, -UR17 ;  /* 0x8000001110107e21 */ /* 0x000fe40008010000 */
[----:B------:R-:W-:Y:S02]  /*47e0*/  FADD.FTZ R24, R34, -UR17 ;  /* 0x8000001122187e21 */ /* 0x000fe40008010000 */
[----:B------:R-:W-:Y:S02]  /*47f0*/  FMUL.FTZ R27, R16, UR12 ;  /* 0x0000000c101b7c20 */ /* 0x000fe40008410000 */
[----:B------:R-:W-:Y:S01]  /*4800*/  FMUL.FTZ R24, R24, UR12 ;  /* 0x0000000c18187c20 */ /* 0x000fe20008410000 */
[----:B------:R-:W-:Y:S05]  /*4810*/  @!P6 BRA `(.L_x_104) ;  /* 0x000001200000e947 */ /* 0x000fea0003800000 */
[----:B------:R-:W-:Y:S02]  /*4820*/  FFMA.FTZ R16, R24, R13, R15 ;  /* 0x0000000d18107223 */ /* 0x000fe4000001000f */
[----:B------:R-:W-:Y:S02]  /*4830*/  FFMA.FTZ R17, R27, R12, R14 ;  /* 0x0000000c1b117223 */ /* 0x000fe4000001000e */
[----:B------:R-:W-:-:S02]  /*4840*/  FMUL.FTZ R28, R16, -1.4426950216293334961 ;  /* 0xbfb8aa3b101c7820 */ /* 0x000fc40000410000 */
        /* <DEDUP_REMOVED lines=10> */
[----:B-1----:R-:W-:Y:S02]  /*48f0*/  FMUL.FTZ R23, R23, R26 ;  /* 0x0000001a17177220 */ /* 0x002fe40000410000 */
[----:B------:R-:W-:Y:S02]  /*4900*/  FADD.FTZ R26, -R26, 1 ;  /* 0x3f8000001a1a7421 */ /* 0x000fe40000010100 */
[----:B------:R-:W-:-:S02]  /*4910*/  FMUL.FTZ R22, R22, R43 ;  /* 0x0000002b16167220 */ /* 0x000fc40000410000 */
[----:B------:R-:W-:-:S04]  /*4920*/  FFMA.FTZ R26, R17, R26, 1 ;  /* 0x3f800000111a7423 */ /* 0x000fc8000001001a */
[----:B------:R-:W-:Y:S02]  /*4930*/  FMUL.FTZ R23, R23, R26 ;  /* 0x0000001a17177220 */ /* 0x000fe40000410000 */
.L_x_104:
[----:B------:R-:W-:Y:S01]  /*4940*/  BSSY B0, `(.L_x_105) ;  /* 0x0000013000007945 */ /* 0x000fe20003800000 */
[----:B------:R-:W-:Y:S05]  /*4950*/  @!P5 BRA `(.L_x_106) ;  /* 0x000001100000d947 */ /* 0x000fea0003800000 */
[----:B------:R-:W-:Y:S01]  /*4960*/  SHF.R.S32.HI R16, RZ, 0x1f, R3 ;  /* 0x0000001fff107819 */ /* 0x000fe20000011403 */
[C-C-:B------:R-:W-:Y:S01]  /*4970*/  FFMA.FTZ R27, R20.reuse, R27, R21.reuse ;  /* 0x0000001b141b7223 */ /* 0x140fe20000010015 */
[----:B------:R-:W-:Y:S01]  /*4980*/  MOV R17, R11 ;  /* 0x0000000b00117202 */ /* 0x000fe20000000f00 */
[----:B------:R-:W-:Y:S02]  /*4990*/  FFMA.FTZ R24, R20, R24, R21 ;  /* 0x0000001814187223 */ /* 0x000fe40000010015 */
[----:B------:R-:W-:Y:S01]  /*49a0*/  IMAD R18, R16, c[0x0][0x1d8], RZ ;  /* 0x0000760010127a24 */ /* 0x000fe200078e02ff */
[----:B------:R-:W-:Y:S01]  /*49b0*/  MOV R16, R8 ;  /* 0x0000000800107202 */ /* 0x000fe20000000f00 */
[----:B------:R-:W-:Y:S02]  /*49c0*/  FFMA.FTZ R27, R23, R12, -R27 ;  /* 0x0000000c171b7223 */ /* 0x000fe4000001081b */
[----:B------:R-:W-:-:S02]  /*49d0*/  IMAD R19, R3, c[0x0][0x1dc], R18 ;  /* 0x0000770003137a24 */ /* 0x000fc400078e0212 */
[----:B------:R-:W-:-:S05]  /*49e0*/  IMAD.WIDE.U32 R16, R3, c[0x0][0x1d8], R16 ;  /* 0x0000760003107a25 */ /* 0x000fca00078e0010 */
[----:B------:R-:W-:Y:S01]  /*49f0*/  IADD3 R19, R17, R19, RZ ;  /* 0x0000001311137210 */ /* 0x000fe20007ffe0ff */
[----:B------:R-:W-:Y:S01]  /*4a00*/  FMUL.FTZ R17, R27, UR12 ;  /* 0x0000000c1b117c20 */ /* 0x000fe20008410000 */
[----:B------:R-:W-:-:S04]  /*4a10*/  LEA R18, P0, R16, c[0x0][0x160], 0x1 ;  /* 0x0000580010127a11 */ /* 0x000fc800078008ff */
[----:B------:R-:W-:Y:S01]  /*4a20*/  LEA.HI.X R19, R16, c[0x0][0x164], R19, 0x1, P0 ;  /* 0x0000590010137a11 */ /* 0x000fe200000f0c13 */
[----:B------:R-:W-:-:S04]  /*4a30*/  FFMA.FTZ R16, R22, R13, -R24 ;  /* 0x0000000d16107223 */ /* 0x000fc80000010818 */
[----:B------:R-:W-:-:S05]  /*4a40*/  FMUL.FTZ R16, R16, UR12 ;  /* 0x0000000c10107c20 */ /* 0x000fca0008410000 */
[----:B------:R-:W-:-:S05]  /*4a50*/  F2FP.BF16.PACK_AB R17, R16, R17 ;  /* 0x000000111011723e */ /* 0x000fca00000010ff */
[----:B------:R0:W-:Y:S02]  /*4a60*/  STG.E [R18.64], R17 ;  /* 0x0000001112007986 */ /* 0x0001e4000c10190e */
.L_x_106:
[----:B------:R-:W-:Y:S05]  /*4a70*/  BSYNC B0 ;  /* 0x0000000000007941 */ /* 0x000fea0003800000 */
.L_x_105:
[----:B------:R-:W-:Y:S01]  /*4a80*/  PRMT R35, RZ, 0x7610, R35 ;  /* 0x00007610ff237816 */ /* 0x000fe20000000023 */
[----:B------:R-:W-:Y:S01]  /*4a90*/  FADD.FTZ R25, R25, -UR17 ;  /* 0x8000001119197e21 */ /* 0x000fe20008010000 */
[--C-:B------:R-:W-:Y:S02]  /*4aa0*/  PRMT R23, RZ, 0x5410, R42.reuse ;  /* 0x00005410ff177816 */ /* 0x100fe4000000002a */
[----:B------:R-:W-:Y:S01]  /*4ab0*/  PRMT R42, RZ, 0x7610, R42 ;  /* 0x00007610ff2a7816 */ /* 0x000fe2000000002a */
[----:B------:R-:W-:Y:S01]  /*4ac0*/  FADD.FTZ R24, R35, -UR17 ;  /* 0x8000001123187e21 */ /* 0x000fe20008010000 */
[----:B------:R-:W-:Y:S01]  /*4ad0*/  PRMT R22, RZ, 0x5410, R32 ;  /* 0x00005410ff167816 */ /* 0x000fe20000000020 */
[----:B------:R-:W-:Y:S02]  /*4ae0*/  FMUL.FTZ R25, R25, UR12 ;  /* 0x0000000c19197c20 */ /* 0x000fe40008410000 */
[----:B------:R-:W-:Y:S01]  /*4af0*/  FMUL.FTZ R24, R24, UR12 ;  /* 0x0000000c18187c20 */ /* 0x000fe20008410000 */
[----:B------:R-:W-:Y:S05]  /*4b00*/  @!P6 BRA `(.L_x_107) ;  /* 0x000001200000e947 */ /* 0x000fea0003800000 */
[----:B0-----:R-:W-:Y:S02]  /*4b10*/  FFMA.FTZ R17, R25, R12, R14 ;  /* 0x0000000c19117223 */ /* 0x001fe4000001000e */
        /* <DEDUP_REMOVED lines=17> */
.L_x_107:
[----:B------:R-:W-:Y:S01]  /*4c30*/  LOP3.LUT P0, RZ, R4, 0x2, RZ, 0xc0, !PT ;  /* 0x0000000204ff7812 */ /* 0x000fe2000780c0ff */
[----:B------:R-:W-:-:S12]  /*4c40*/  BSSY B0, `(.L_x_108) ;  /* 0x0000012000007945 */ /* 0x000fd80003800000 */
[----:B------:R-:W-:Y:S05]  /*4c50*/  @!P0 BRA `(.L_x_109) ;  /* 0x0000010000008947 */ /* 0x000fea0003800000 */
[----:B------:R-:W-:Y:S01]  /*4c60*/  MOV R16, R8 ;  /* 0x0000000800107202 */ /* 0x000fe20000000f00 */
[----:B0-----:R-:W-:Y:S01]  /*4c70*/  IMAD R19, R61, c[0x0][0x1d8], RZ ;  /* 0x000076003d137a24 */ /* 0x001fe200078e02ff */
[----:B------:R-:W-:Y:S01]  /*4c80*/  MOV R17, R11 ;  /* 0x0000000b00117202 */ /* 0x000fe20000000f00 */
[----:B------:R-:W-:Y:S02]  /*4c90*/  FFMA.FTZ R25, R20, R25, R21 ;  /* 0x0000001914197223 */ /* 0x000fe40000010015 */
[C---:B------:R-:W-:Y:S02]  /*4ca0*/  IMAD R19, R56.reuse, c[0x0][0x1dc], R19 ;  /* 0x0000770038137a24 */ /* 0x040fe400078e0213 */
[----:B------:R-:W-:-:S04]  /*4cb0*/  IMAD.WIDE.U32 R16, R56, c[0x0][0x1d8], R16 ;  /* 0x0000760038107a25 */ /* 0x000fc800078e0010 */
[----:B------:R-:W-:Y:S01]  /*4cc0*/  FFMA.FTZ R24, R20, R24, R21 ;  /* 0x0000001814187223 */ /* 0x000fe20000010015 */
[----:B------:R-:W-:Y:S01]  /*4cd0*/  IADD3 R19, R17, R19, RZ ;  /* 0x0000001311137210 */ /* 0x000fe20007ffe0ff */
[----:B------:R-:W-:Y:S01]  /*4ce0*/  FFMA.FTZ R25, R23, R12, -R25 ;  /* 0x0000000c17197223 */ /* 0x000fe20000010819 */
[----:B------:R-:W-:-:S03]  /*4cf0*/  LEA R18, P0, R16, c[0x0][0x160], 0x1 ;  /* 0x0000580010127a11 */ /* 0x000fc600078008ff */
[----:B------:R-:W-:Y:S01]  /*4d00*/  FMUL.FTZ R17, R25, UR12 ;  /* 0x0000000c19117c20 */ /* 0x000fe20008410000 */
[----:B------:R-:W-:Y:S01]  /*4d10*/  LEA.HI.X R19, R16, c[0x0][0x164], R19, 0x1, P0 ;  /* 0x0000590010137a11 */ /* 0x000fe200000f0c13 */
[----:B------:R-:W-:-:S04]  /*4d20*/  FFMA.FTZ R16, R42, R13, -R24 ;  /* 0x0000000d2a107223 */ /* 0x000fc80000010818 */
[----:B------:R-:W-:-:S05]  /*4d30*/  FMUL.FTZ R16, R16, UR12 ;  /* 0x0000000c10107c20 */ /* 0x000fca0008410000 */
[----:B------:R-:W-:-:S05]  /*4d40*/  F2FP.BF16.PACK_AB R17, R16, R17 ;  /* 0x000000111011723e */ /* 0x000fca00000010ff */
[----:B------:R0:W-:Y:S02]  /*4d50*/  STG.E [R18.64], R17 ;  /* 0x0000001112007986 */ /* 0x0001e4000c10190e */
.L_x_109:
[----:B------:R-:W-:Y:S05]  /*4d60*/  BSYNC B0 ;  /* 0x0000000000007941 */ /* 0x000fea0003800000 */
.L_x_108:
[----:B------:R-:W-:Y:S01]  /*4d70*/  ISETP.NE.AND P6, PT, RZ, UR16, PT ;  /* 0x00000010ff007c0c */ /* 0x000fe2000bfc5270 */
[----:B------:R-:W-:Y:S01]  /*4d80*/  FADD.FTZ R25, R22, -UR17 ;  /* 0x8000001116197e21 */ /* 0x000fe20008010000 */
[----:B------:R-:W-:Y:S02]  /*4d90*/  PRMT R32, RZ, 0x7610, R32 ;  /* 0x00007610ff207816 */ /* 0x000fe40000000020 */
[--C-:B------:R-:W-:Y:S01]  /*4da0*/  PRMT R23, RZ, 0x5410, R41.reuse ;  /* 0x00005410ff177816 */ /* 0x100fe20000000029 */
[----:B------:R-:W-:Y:S01]  /*4db0*/  FMUL.FTZ R25, R25, UR12 ;  /* 0x0000000c19197c20 */ /* 0x000fe20008410000 */
[----:B------:R-:W-:Y:S01]  /*4dc0*/  PRMT R26, RZ, 0x7610, R41 ;  /* 0x00007610ff1a7816 */ /* 0x000fe20000000029 */
[----:B------:R-:W-:Y:S01]  /*4dd0*/  FADD.FTZ R24, R32, -UR17 ;  /* 0x8000001120187e21 */ /* 0x000fe20008010000 */
[----:B------:R-:W-:-:S03]  /*4de0*/  PRMT R22, RZ, 0x5410, R33 ;  /* 0x00005410ff167816 */ /* 0x000fc60000000021 */
[----:B------:R-:W-:Y:S02]  /*4df0*/  FMUL.FTZ R24, R24, UR12 ;  /* 0x0000000c18187c20 */ /* 0x000fe40008410000 */
        /* <DEDUP_REMOVED lines=19> */
.L_x_110:
[----:B------:R-:W-:Y:S01]  /*4f30*/  BSSY B0, `(.L_x_111) ;  /* 0x0000012000007945 */ /* 0x000fe20003800000 */
        /* <DEDUP_REMOVED lines=17> */
.L_x_112:
[----:B------:R-:W-:Y:S05]  /*5050*/  BSYNC B0 ;  /* 0x0000000000007941 */ /* 0x000fea0003800000 */
.L_x_111:
        /* <DEDUP_REMOVED lines=27> */
.L_x_113:
        /* <DEDUP_REMOVED lines=18> */
.L_x_115:
[----:B------:R-:W-:Y:S05]  /*5330*/  BSYNC B0 ;  /* 0x0000000000007941 */ /* 0x000fea0003800000 */
.L_x_114:
        /* <DEDUP_REMOVED lines=27> */
.L_x_116:
        /* <DEDUP_REMOVED lines=18> */
.L_x_118:
[----:B------:R-:W-:Y:S05]  /*5610*/  BSYNC B0 ;  /* 0x0000000000007941 */ /* 0x000fea0003800000 */
.L_x_117:
[----:B------:R-:W-:Y:S01]  /*5620*/  PRMT R31, RZ, 0x7610, R31 ;  /* 0x00007610ff1f7816 */ /* 0x000fe2000000001f */
[----:B------:R-:W-:Y:S01]  /*5630*/  FADD.FTZ R25, R22, -UR17 ;  /* 0x8000001116197e21 */ /* 0x000fe20008010000 */
[--C-:B------:R-:W-:Y:S01]  /*5640*/  PRMT R23, RZ, 0x5410, R38.reuse ;  /* 0x00005410ff177816 */ /* 0x100fe20000000026 */
[----:B------:R-:W-:Y:S01]  /*5650*/  IMAD R7, R2, c[0x0][0x1fc], R7 ;  /* 0x00007f0002077a24 */ /* 0x000fe200078e0207 */
[----:B------:R-:W-:Y:S01]  /*5660*/  PRMT R38, RZ, 0x7610, R38 ;  /* 0x00007610ff267816 */ /* 0x000fe20000000026 */
[----:B------:R-:W-:Y:S01]  /*5670*/  FADD.FTZ R24, R31, -UR17 ;  /* 0x800000111f187e21 */ /* 0x000fe20008010000 */
[----:B------:R-:W-:Y:S01]  /*5680*/  PRMT R22, RZ, 0x5410, R5 ;  /* 0x00005410ff167816 */ /* 0x000fe20000000005 */
[----:B------:R-:W-:Y:S02]  /*5690*/  FMUL.FTZ R25, R25, UR12 ;  /* 0x0000000c19197c20 */ /* 0x000fe40008410000 */
[----:B------:R-:W-:Y:S01]  /*56a0*/  FMUL.FTZ R24, R24, UR12 ;  /* 0x0000000c18187c20 */ /* 0x000fe20008410000 */
[----:B------:R-:W-:Y:S05]  /*56b0*/  @!P6 BRA `(.L_x_119) ;  /* 0x000001200000e947 */ /* 0x000fea0003800000 */
[----:B------:R-:W-:Y:S02]  /*56c0*/  FFMA.FTZ R16, R25, R12, R14 ;  /* 0x0000000c19107223 */ /* 0x000fe4000001000e */
[----:B0-----:R-:W-:-:S02]  /*56d0*/  FFMA.FTZ R17, R24, R13, R15 ;  /* 0x0000000d18117223 */ /* 0x001fc4000001000f */
        /* <DEDUP_REMOVED lines=16> */
.L_x_119:
        /* <DEDUP_REMOVED lines=18> */
.L_x_121:
[----:B------:R-:W-:Y:S05]  /*5900*/  BSYNC B0 ;  /* 0x0000000000007941 */ /* 0x000fea0003800000 */
.L_x_120:
[----:B------:R-:W-:Y:S01]  /*5910*/  PRMT R16, RZ, 0x7610, R5 ;  /* 0x00007610ff107816 */ /* 0x000fe20000000005 */
[----:B------:R-:W-:Y:S01]  /*5920*/  FADD.FTZ R22, R22, -UR17 ;  /* 0x8000001116167e21 */ /* 0x000fe20008010000 */
[----:B------:R-:W-:Y:S02]  /*5930*/  IADD3 R29, R7, 0xc0, RZ ;  /* 0x000000c0071d7810 */ /* 0x000fe40007ffe0ff */
[--C-:B------:R-:W-:Y:S01]  /*5940*/  PRMT R5, RZ, 0x5410, R37.reuse ;  /* 0x00005410ff057816 */ /* 0x100fe20000000025 */
[----:B------:R-:W-:Y:S01]  /*5950*/  FADD.FTZ R16, R16, -UR17 ;  /* 0x8000001110107e21 */ /* 0x000fe20008010000 */
[----:B------:R-:W-:Y:S01]  /*5960*/  PRMT R24, RZ, 0x7610, R37 ;  /* 0x00007610ff187816 */ /* 0x000fe20000000025 */
[----:B------:R-:W-:Y:S01]  /*5970*/  FMUL.FTZ R7, R22, UR12 ;  /* 0x0000000c16077c20 */ /* 0x000fe20008410000 */
[----:B------:R-:W-:Y:S01]  /*5980*/  SHF.R.S32.HI R30, RZ, 0x1f, R29 ;  /* 0x0000001fff1e7819 */ /* 0x000fe2000001141d */
        /* <DEDUP_REMOVED lines=20> */
.L_x_122:
[----:B------:R-:W-:Y:S01]  /*5ad0*/  ISETP.GE.U32.AND P0, PT, R29, c[0x0][0x1e0], PT ;  /* 0x000078001d007a0c */ /* 0x000fe20003f06070 */
[----:B------:R-:W-:Y:S03]  /*5ae0*/  BSSY B0, `(.L_x_123) ;  /* 0x0000015000007945 */ /* 0x000fe60003800000 */
[----:B------:R-:W-:-:S04]  /*5af0*/  ISETP.GE.AND.EX P0, PT, R30, c[0x0][0x1e4], PT, P0 ;  /* 0x000079001e007a0c */ /* 0x000fc80003f06300 */
[----:B------:R-:W-:-:S13]  /*5b00*/  ISETP.LT.U32.AND P0, PT, R0, 0x1e0, !P0 ;  /* 0x000001e00000780c */ /* 0x000fda0004701070 */
[----:B------:R-:W-:Y:S05]  /*5b10*/  @!P0 BRA `(.L_x_124) ;  /* 0x0000011000008947 */ /* 0x000fea0003800000 */
[----:B------:R-:W-:Y:S01]  /*5b20*/  SHF.R.S32.HI R16, RZ, 0x1f, R51 ;  /* 0x0000001fff107819 */ /* 0x000fe20000011433 */
[C-C-:B------:R-:W-:Y:S01]  /*5b30*/  FFMA.FTZ R7, R20.reuse, R7, R21.reuse ;  /* 0x0000000714077223 */ /* 0x140fe20000010015 */
[----:B0-----:R-:W-:Y:S01]  /*5b40*/  MOV R17, R11 ;  /* 0x0000000b00117202 */ /* 0x001fe20000000f00 */
[----:B------:R-:W-:Y:S02]  /*5b50*/  FFMA.FTZ R22, R20, R22, R21 ;  /* 0x0000001614167223 */ /* 0x000fe40000010015 */
[----:B------:R-:W-:Y:S01]  /*5b60*/  IMAD R18, R16, c[0x0][0x1d8], RZ ;  /* 0x0000760010127a24 */ /* 0x000fe200078e02ff */
[----:B------:R-:W-:Y:S01]  /*5b70*/  MOV R16, R8 ;  /* 0x0000000800107202 */ /* 0x000fe20000000f00 */
[----:B------:R-:W-:Y:S02]  /*5b80*/  FFMA.FTZ R7, R5, R12, -R7 ;  /* 0x0000000c05077223 */ /* 0x000fe40000010807 */
[C---:B------:R-:W-:Y:S02]  /*5b90*/  IMAD R19, R51.reuse, c[0x0][0x1dc], R18 ;  /* 0x0000770033137a24 */ /* 0x040fe400078e0212 */
[----:B------:R-:W-:-:S04]  /*5ba0*/  IMAD.WIDE.U32 R16, R51, c[0x0][0x1d8], R16 ;  /* 0x0000760033107a25 */ /* 0x000fc800078e0010 */
[----:B------:R-:W-:Y:S01]  /*5bb0*/  FFMA.FTZ R5, R24, R13, -R22 ;  /* 0x0000000d18057223 */ /* 0x000fe20000010816 */
[----:B------:R-:W-:Y:S02]  /*5bc0*/  IADD3 R19, R17, R19, RZ ;  /* 0x0000001311137210 */ /* 0x000fe40007ffe0ff */
[----:B------:R-:W-:Y:S01]  /*5bd0*/  LEA R18, P0, R16, c[0x0][0x160], 0x1 ;  /* 0x0000580010127a11 */ /* 0x000fe200078008ff */
[----:B------:R-:W-:-:S03]  /*5be0*/  FMUL.FTZ R5, R5, UR12 ;  /* 0x0000000c05057c20 */ /* 0x000fc60008410000 */
[----:B------:R-:W-:Y:S01]  /*5bf0*/  LEA.HI.X R19, R16, c[0x0][0x164], R19, 0x1, P0 ;  /* 0x0000590010137a11 */ /* 0x000fe200000f0c13 */
[----:B------:R-:W-:-:S05]  /*5c00*/  FMUL.FTZ R16, R7, UR12 ;  /* 0x0000000c07107c20 */ /* 0x000fca0008410000 */
[----:B------:R-:W-:-:S05]  /*5c10*/  F2FP.BF16.PACK_AB R5, R5, R16 ;  /* 0x000000100505723e */ /* 0x000fca00000010ff */
[----:B------:R0:W-:Y:S02]  /*5c20*/  STG.E [R18.64], R5 ;  /* 0x0000000512007986 */ /* 0x0001e4000c10190e */
.L_x_124:
[----:B------:R-:W-:Y:S05]  /*5c30*/  BSYNC B0 ;  /* 0x0000000000007941 */ /* 0x000fea0003800000 */
.L_x_123:
[--C-:B0-----:R-:W-:Y:S02]  /*5c40*/  PRMT R5, RZ, 0x5410, R6.reuse ;  /* 0x00005410ff057816 */ /* 0x101fe40000000006 */
[----:B------:R-:W-:Y:S02]  /*5c50*/  PRMT R6, RZ, 0x7610, R6 ;  /* 0x00007610ff067816 */ /* 0x000fe40000000006 */
[----:B------:R-:W-:Y:S01]  /*5c60*/  ISETP.GE.U32.AND P0, PT, R47, c[0x0][0x1e0], PT ;  /* 0x000078002f007a0c */ /* 0x000fe20003f06070 */
[----:B------:R-:W-:Y:S01]  /*5c70*/  FADD.FTZ R7, R5, -UR17 ;  /* 0x8000001105077e21 */ /* 0x000fe20008010000 */
[--C-:B------:R-:W-:Y:S01]  /*5c80*/  PRMT R5, RZ, 0x5410, R36.reuse ;  /* 0x00005410ff057816 */ /* 0x100fe20000000024 */
[----:B------:R-:W-:Y:S01]  /*5c90*/  FADD.FTZ R6, R6, -UR17 ;  /* 0x8000001106067e21 */ /* 0x000fe20008010000 */
[----:B------:R-:W-:Y:S01]  /*5ca0*/  ISETP.GE.AND.EX P0, PT, R48, c[0x0][0x1e4], PT, P0 ;  /* 0x0000790030007a0c */ /* 0x000fe20003f06300 */
[----:B------:R-:W-:Y:S01]  /*5cb0*/  FMUL.FTZ R25, R7, UR12 ;  /* 0x0000000c07197c20 */ /* 0x000fe20008410000 */
[----:B------:R-:W-:Y:S01]  /*5cc0*/  PRMT R36, RZ, 0x7610, R36 ;  /* 0x00007610ff247816 */ /* 0x000fe20000000024 */
[----:B------:R-:W-:Y:S01]  /*5cd0*/  FMUL.FTZ R24, R6, UR12 ;  /* 0x0000000c06187c20 */ /* 0x000fe20008410000 */
[----:B------:R-:W-:Y:S01]  /*5ce0*/  ISETP.GT.U32.OR P0, PT, R0, 0x1df, P0 ;  /* 0x000001df0000780c */ /* 0x000fe20000704470 */
[----:B------:R-:W-:Y:S11]  /*5cf0*/  @!P6 BRA `(.L_x_125) ;  /* 0x000001200000e947 */ /* 0x000ff60003800000 */
        /* <DEDUP_REMOVED lines=18> */
.L_x_125:
[----:B------:R-:W-:Y:S01]  /*5e20*/  BSSY B0, `(.L_x_126) ;  /* 0x0000011000007945 */ /* 0x000fe20003800000 */
[----:B------:R-:W-:Y:S05]  /*5e30*/  @P0 BRA `(.L_x_127) ;  /* 0x000000f000000947 */ /* 0x000fea0003800000 */
        /* <DEDUP_REMOVED lines=8> */
[----:B------:R-:W-:Y:S01]  /*5ec0*/  FMUL.FTZ R5, R6, UR12 ;  /* 0x0000000c06057c20 */ /* 0x000fe20008410000 */
[----:B------:R-:W-:Y:S01]  /*5ed0*/  LEA R6, P0, R8, c[0x0][0x160], 0x1 ;  /* 0x0000580008067a11 */ /* 0x000fe200078008ff */
[----:B------:R-:W-:Y:S01]  /*5ee0*/  FMUL.FTZ R20, R20, UR12 ;  /* 0x0000000c14147c20 */ /* 0x000fe20008410000 */
[----:B------:R-:W-:-:S04]  /*5ef0*/  IADD3 R7, R9, R7, RZ ;  /* 0x0000000709077210 */ /* 0x000fc80007ffe0ff */
[----:B------:R-:W-:Y:S02]  /*5f00*/  LEA.HI.X R7, R8, c[0x0][0x164], R7, 0x1, P0 ;  /* 0x0000590008077a11 */ /* 0x000fe400000f0c07 */
[----:B------:R-:W-:-:S05]  /*5f10*/  F2FP.BF16.PACK_AB R5, R20, R5 ;  /* 0x000000051405723e */ /* 0x000fca00000010ff */
[----:B------:R0:W-:Y:S02]  /*5f20*/  STG.E [R6.64], R5 ;  /* 0x0000000506007986 */ /* 0x0001e4000c10190e */
.L_x_127:
[----:B------:R-:W-:Y:S05]  /*5f30*/  BSYNC B0 ;  /* 0x0000000000007941 */ /* 0x000fea0003800000 */
.L_x_126:
[----:B------:R-:W-:Y:S01]  /*5f40*/  ULDC UR4, c[0x0][0x10] ;  /* 0x0000040000047ab9 */ /* 0x000fe20000000800 */
[----:B------:R-:W-:Y:S01]  /*5f50*/  IADD3 R44, R44, 0x1, RZ ;  /* 0x000000012c2c7810 */ /* 0x000fe20007ffe0ff */
[----:B------:R-:W-:-:S04]  /*5f60*/  UIADD3 UR7, UR7, UR4, URZ ;  /* 0x0000000407077290 */ /* 0x000fc8000fffe03f */
[----:B------:R-:W-:-:S06]  /*5f70*/  UISETP.GE.AND UP0, UPT, UR7, UR6, UPT ;  /* 0x000000060700728c */ /* 0x000fcc000bf06270 */
[----:B------:R-:W-:-:S13]  /*5f80*/  PLOP3.LUT P0, PT, PT, PT, UP0, 0x80, 0x0 ;  /* 0x000000000000781c */ /* 0x000fda0003f0f008 */
[----:B------:R-:W-:Y:S01]  /*5f90*/  @P0 CALL.REL.NOINC `(.L_x_77) ;  /* 0x0000001000000944 */ /* 0x000fe20003c00000 */
[----:B------:R-:W-:Y:S05]  /*5fa0*/  BRA `(.L_x_128) ;  /* 0xffffa46000007947 */ /* 0x000fea000383ffff */
.L_x_77:
[----:B-1----:R-:W-:Y:S01]  /*5fb0*/  ISETP.NE.AND P1, PT, R0, RZ, PT ;  /* 0x000000ff0000720c */ /* 0x002fe20003f25270 */
[----:B------:R-:W-:Y:S01]  /*5fc0*/  HFMA2.MMA R25, -RZ, RZ, 0, 2.384185791015625e-07 ;  /* 0x00000004ff197435 */ /* 0x000fe200000001ff */
[----:B0-----:R-:W-:Y:S01]  /*5fd0*/  MOV R6, c[0x0][0xc] ;  /* 0x0000030000067a02 */ /* 0x001fe20000000f00 */
[----:B------:R-:W-:Y:S01]  /*5fe0*/  BSSY B0, `(.L_x_129) ;  /* 0x000000f000007945 */ /* 0x000fe20003800000 */
[----:B------:R-:W-:Y:S02]  /*5ff0*/  MOV R4, c[0x0][0x10] ;  /* 0x0000040000047a02 */ /* 0x000fe40000000f00 */
[----:B------:R-:W-:Y:S02]  /*6000*/  ISETP.NE.AND P0, PT, R6, 0x1, PT ;  /* 0x000000010600780c */ /* 0x000fe40003f05270 */
[----:B------:R-:W-:-:S04]  /*6010*/  SHF.L.U32 R2, R4, 0x1, RZ ;  /* 0x0000000104027819 */ /* 0x000fc800000006ff */
[----:B------:R-:W-:-:S05]  /*6020*/  SEL R2, R2, RZ, P0 ;  /* 0x000000ff02027207 */ /* 0x000fca0000000000 */
        /* <DEDUP_REMOVED lines=10> */
.L_x_130:
[----:B------:R-:W-:Y:S05]  /*60d0*/  BSYNC B0 ;  /* 0x0000000000007941 */ /* 0x000fea0003800000 */
.L_x_129:
[----:B------:R-:W1:Y:S01]  /*60e0*/  S2UR UR4, SR_CTAID.X ;  /* 0x00000000000479c3 */ /* 0x000e620000002500 */
[----:B0-----:R-:W-:Y:S02]  /*60f0*/  IADD3 R5, R6, -0x1, RZ ;  /* 0xffffffff06057810 */ /* 0x001fe40007ffe0ff */
[----:B------:R-:W-:-:S05]  /*6100*/  IADD3 R4, R4, -0x1, RZ ;  /* 0xffffffff04047810 */ /* 0x000fca0007ffe0ff */
[----:B------:R-:W0:Y:S01]  /*6110*/  S2UR UR5, SR_CTAID.Y ;  /* 0x00000000000579c3 */ /* 0x000e220000002600 */
[----:B-1----:R-:W-:-:S04]  /*6120*/  ISETP.NE.AND P0, PT, R5, UR4, PT ;  /* 0x0000000405007c0c */ /* 0x002fc8000bf05270 */
[----:B0-----:R-:W-:-:S13]  /*6130*/  ISETP.NE.OR P0, PT, R4, UR5, P0 ;  /* 0x0000000504007c0c */ /* 0x001fda0008705670 */
[----:B------:R-:W-:Y:S05]  /*6140*/  @P0 EXIT ;  /* 0x000000000000094d */ /* 0x000fea0003800000 */
[----:B------:R-:W-:Y:S05]  /*6150*/  @P1 BRA `(.L_x_131) ;  /* 0x0000008000001947 */ /* 0x000fea0003800000 */
[----:B------:R-:W-:-:S05]  /*6160*/  IMAD R4, R6, c[0x0][0x10], RZ ;  /* 0x0000040006047a24 */ /* 0x000fca00078e02ff */
[----:B------:R-:W-:-:S13]  /*6170*/  ISETP.NE.AND P0, PT, R4, -0x1, PT ;  /* 0xffffffff0400780c */ /* 0x000fda0003f05270 */
[----:B------:R-:W-:Y:S05]  /*6180*/  @!P0 BRA `(.L_x_131) ;  /* 0x0000005000008947 */ /* 0x000fea0003800000 */
.L_x_132:
[----:B------:R-:W2:Y:S01]  /*6190*/  LDG.E.STRONG.GPU R5, [R2.64] ;  /* 0x0000000e02057981 */ /* 0x000ea2000c1ef900 */
[----:B------:R-:W-:Y:S01]  /*61a0*/  YIELD ;  /* 0x0000000000007946 */ /* 0x000fe20003800000 */
[----:B--2---:R-:W-:Y:S01]  /*61b0*/  ISETP.NE.AND P0, PT, R5, R4, PT ;  /* 0x000000040500720c */ /* 0x004fe20003f05270 */
[----:B------:R-:W-:-:S12]  /*61c0*/  CCTL.IVALL ;  /* 0x00000000ff00798f */ /* 0x000fd80002000000 */
[----:B------:R-:W-:Y:S05]  /*61d0*/  @P0 BRA `(.L_x_132) ;  /* 0xffffffb000000947 */ /* 0x000fea000383ffff */
.L_x_131:
[----:B------:R-:W-:Y:S02]  /*61e0*/  WARPSYNC 0xffffffff ;  /* 0xffffffff00007948 */ /* 0x000fe40003800000 */
[----:B------:R-:W-:Y:S01]  /*61f0*/  MOV R19, c[0x0][0x1dc] ;  /* 0x0000770000137a02 */ /* 0x000fe20000000f00 */
[----:B------:R-:W-:Y:S03]  /*6200*/  BAR.SYNC.DEFER_BLOCKING 0x0 ;  /* 0x0000000000007b1d */ /* 0x000fe60000010000 */
[----:B------:R-:W-:-:S04]  /*6210*/  LEA.HI R2, P0, R19, c[0x0][0x1d8], RZ, 0x1 ;  /* 0x0000760013027a11 */ /* 0x000fc800078108ff */
[----:B------:R-:W-:-:S04]  /*6220*/  IADD3.X R3, RZ, c[0x0][0x1dc], RZ, P0, !PT ;  /* 0x00007700ff037a10 */ /* 0x000fc800007fe4ff */
        /* <DEDUP_REMOVED lines=20> */
.L_x_133:
        /* <DEDUP_REMOVED lines=23> */
.L_x_134:
        /* <DEDUP_REMOVED lines=10> */
.L_x_3289:


//--------------------- .text._Z35group_norm_nhwc_bwd_one_pass_kernelI11Bf16IOFp32WLi512ELi30ELi480EEv26Group_norm_nhwc_bwd_params --------------------------
	.section	.text._Z35group_norm_nhwc_bwd_one_pass_kernelI11Bf16IOFp32WLi512ELi30ELi480EEv26Group_norm_nhwc_bwd_params,"ax",@progbits
	.sectioninfo	@"SHI_REGISTERS=128"
	.align	128
        .global         _Z35group_norm_nhwc_bwd_one_pass_kernelI11Bf16IOFp32WLi512ELi30ELi480EEv26Group_norm_nhwc_bwd_params
        .type           _Z35group_norm_nhwc_bwd_one_pass_kernelI11Bf16IOFp32WLi512ELi30ELi480EEv26Group_norm_nhwc_bwd_params,@function
        .size           _Z35group_norm_nhwc_bwd_one_pass_kernelI11Bf16IOFp32WLi512ELi30ELi480EEv26Group_norm_nhwc_bwd_params,(.L_x_3290 - _Z35group_norm_nhwc_bwd_one_pass_kernelI11Bf16IOFp32WLi512ELi30ELi480EEv26Group_norm_nhwc_bwd_params)
        .other          _Z35group_norm_nhwc_bwd_one_pass_kernelI11Bf16IOFp32WLi512ELi30ELi480EEv26Group_norm_nhwc_bwd_params,@"STO_CUDA_ENTRY STV_DEFAULT"
_Z35group_norm_nhwc_bwd_one_pass_kernelI11Bf16IOFp32WLi512ELi30ELi480EEv26Group_norm_nhwc_bwd_params:
.text._Z35group_norm_nhwc_bwd_one_pass_kernelI11Bf16IOFp32WLi512ELi30ELi480EEv26Group_norm_nhwc_bwd_params:
        /* <DEDUP_REMOVED lines=10> */
[C---:B-12---:R-:W-:Y:S01]  /*00a0*/  IMAD.WIDE.U32 R4, R3.reuse, -0x77777777, RZ ;  /* 0x8888888903047825 */ /* 0x046fe200078e00ff */
[----:B------:R-:W-:Y:S01]  /*00b0*/  MOV R87, c[0x0][0x1dc] ;  /* 0x0000770000577a02 */ /* 0x000fe20000000f00 */
[----:B------:R-:W-:Y:S01]  /*00c0*/  HFMA2.MMA R124, -RZ, RZ, 0, 1.78813934326171875e-07 ;  /* 0x00000003ff7c7435 */ /* 0x000fe200000001ff */
[----:B------:R-:W-:Y:S01]  /*00d0*/  ISETP.GE.U32.AND P1, PT, R3, 0x1e0, PT ;  /* 0x000001e00300780c */ /* 0x000fe20003f26070 */
[----:B------:R-:W0:Y:S01]  /*00e0*/  S2R R125, SR_LANEID ;  /* 0x00000000007d7919 */ /* 0x000e220000000000 */
[----:B------:R-:W-:Y:S01]  /*00f0*/  SHF.R.U32.HI R5, RZ, 0x3, R5 ;  /* 0x00000003ff057819 */ /* 0x000fe20000011605 */
[----:B------:R-:W-:Y:S01]  /*0100*/  HFMA2.MMA R84, -RZ, RZ, 0, 0 ;  /* 0x00000000ff547435 */ /* 0x000fe200000001ff */
[----:B------:R-:W-:Y:S01]  /*0110*/  LEA.HI R87, P0, R87, c[0x0][0x1d8], RZ, 0x1 ;  /* 0x0000760057577a11 */ /* 0x000fe200078108ff */
[----:B------:R-:W-:Y:S01]  /*0120*/  ULDC.U8 UR9, c[0x0][0x1f4] ;  /* 0x00007d0000097ab9 */ /* 0x000fe20000000000 */
[----:B------:R-:W-:Y:S01]  /*0130*/  LOP3.LUT R6, R6, 0xffffff7f, RZ, 0xc0, !PT ;  /* 0xffffff7f06067812 */ /* 0x000fe200078ec0ff */
[----:B------:R-:W-:Y:S01]  /*0140*/  IMAD R4, R2, c[0x0][0x1fc], R5 ;  /* 0x00007f0002047a24 */ /* 0x000fe200078e0205 */
[----:B------:R-:W-:Y:S01]  /*0150*/  IADD3.X R90, RZ, c[0x0][0x1dc], RZ, P0, !PT ;  /* 0x00007700ff5a7a10 */ /* 0x000fe200007fe4ff */
[----:B------:R-:W-:-:S02]  /*0160*/  IMAD R91, R124, c[0x0][0x1dc], RZ ;  /* 0x000077007c5b7a24 */ /* 0x000fc400078e02ff */
[----:B------:R-:W-:Y:S01]  /*0170*/  IMAD.WIDE.U32 R8, R124, c[0x0][0x1d8], RZ ;  /* 0x000076007c087a25 */ /* 0x000fe200078e00ff */
[C---:B------:R-:W-:Y:S02]  /*0180*/  ISETP.LT.U32.AND P0, PT, R4.reuse, c[0x0][0x1e0], PT ;  /* 0x0000780004007a0c */ /* 0x040fe40003f01070 */
[----:B------:R-:W-:Y:S01]  /*0190*/  SHF.R.S32.HI R123, RZ, 0x1f, R4 ;  /* 0x0000001fff7b7819 */ /* 0x000fe20000011404 */
[----:B------:R-:W-:Y:S01]  /*01a0*/  IMAD R85, R5, -0xf, R3 ;  /* 0xfffffff105557824 */ /* 0x000fe200078e0203 */
[----:B------:R-:W-:Y:S01]  /*01b0*/  IADD3 R107, R4, 0x20, RZ ;  /* 0x00000020046b7810 */ /* 0x000fe20007ffe0ff */
[----:B------:R-:W-:Y:S01]  /*01c0*/  IMAD R5, R2, c[0x0][0x10], R0 ;  /* 0x0000040002057a24 */ /* 0x000fe200078e0200 */
[----:B------:R-:W-:Y:S02]  /*01d0*/  ISETP.LT.AND.EX P0, PT, R123, c[0x0][0x1e4], !P1, P0 ;  /* 0x000079007b007a0c */ /* 0x000fe40004f01300 */
[----:B------:R-:W-:Y:S02]  /*01e0*/  ISETP.LT.U32.AND P5, PT, R107, c[0x0][0x1e0], PT ;  /* 0x000078006b007a0c */ /* 0x000fe40003fa1070 */
[----:B------:R-:W-:-:S02]  /*01f0*/  SHF.R.S32.HI R118, RZ, 0x1f, R107 ;  /* 0x0000001fff767819 */ /* 0x000fc4000001146b */
[----:B------:R-:W-:Y:S02]  /*0200*/  IADD3 R105, R4, 0x40, RZ ;  /* 0x0000004004697810 */ /* 0x000fe40007ffe0ff */
[----:B------:R-:W-:Y:S02]  /*0210*/  ISETP.LT.AND.EX P6, PT, R118, c[0x0][0x1e4], !P1, P5 ;  /* 0x0000790076007a0c */ /* 0x000fe40004fc1350 */
[----:B------:R-:W-:Y:S02]  /*0220*/  ISETP.LT.U32.AND P4, PT, R105, c[0x0][0x1e0], PT ;  /* 0x0000780069007a0c */ /* 0x000fe40003f81070 */
[----:B------:R-:W-:Y:S02]  /*0230*/  SHF.R.S32.HI R117, RZ, 0x1f, R105 ;  /* 0x0000001fff757819 */ /* 0x000fe40000011469 */
[----:B------:R-:W-:Y:S02]  /*0240*/  @P0 LOP3.LUT R6, R6, 0x80, RZ, 0xfc, !PT ;  /* 0x0000008006060812 */ /* 0x000fe400078efcff */
[----:B------:R-:W-:-:S02]  /*0250*/  IADD3 R104, R4, 0x60, RZ ;  /* 0x0000006004687810 */ /* 0x000fc40007ffe0ff */
[----:B------:R-:W-:Y:S02]  /*0260*/  ISETP.LT.AND.EX P5, PT, R117, c[0x0][0x1e4], !P1, P4 ;  /* 0x0000790075007a0c */ /* 0x000fe40004fa1340 */
[----:B------:R-:W-:Y:S02]  /*0270*/  LOP3.LUT R6, R6, 0xffffffbf, RZ, 0xc0, !PT ;  /* 0xffffffbf06067812 */ /* 0x000fe400078ec0ff */
[----:B------:R-:W-:Y:S02]  /*0280*/  IADD3 R91, R9, R91, RZ ;  /* 0x0000005b095b7210 */ /* 0x000fe40007ffe0ff */
[----:B------:R-:W-:Y:S02]  /*0290*/  ISETP.LT.U32.AND P3, PT, R104, c[0x0][0x1e0], PT ;  /* 0x0000780068007a0c */ /* 0x000fe40003f61070 */
[----:B------:R-:W-:Y:S02]  /*02a0*/  SHF.R.S32.HI R116, RZ, 0x1f, R104 ;  /* 0x0000001fff747819 */ /* 0x000fe40000011468 */
[----:B------:R-:W-:-:S02]  /*02b0*/  @P6 LOP3.LUT R6, R6, 0x40, RZ, 0xfc, !PT ;  /* 0x0000004006066812 */ /* 0x000fc400078efcff */
[----:B------:R-:W-:Y:S02]  /*02c0*/  LEA.HI R88, P2, R91, R8, RZ, 0x1 ;  /* 0x000000085b587211 */ /* 0x000fe400078508ff */
[----:B------:R-:W-:Y:S02]  /*02d0*/  IADD3 R103, R4, 0x80, RZ ;  /* 0x0000008004677810 */ /* 0x000fe40007ffe0ff */
[----:B------:R-:W-:Y:S02]  /*02e0*/  ISETP.LT.AND.EX P4, PT, R116, c[0x0][0x1e4], !P1, P3 ;  /* 0x0000790074007a0c */ /* 0x000fe40004f81330 */
[----:B------:R-:W-:Y:S02]  /*02f0*/  LOP3.LUT R6, R6, 0xffffffdf, RZ, 0xc0, !PT ;  /* 0xffffffdf06067812 */ /* 0x000fe400078ec0ff */
[----:B------:R-:W-:Y:S02]  /*0300*/  IADD3.X R91, RZ, R91, RZ, P2, !PT ;  /* 0x0000005bff5b7210 */ /* 0x000fe400017fe4ff */
[----:B------:R-:W-:-:S02]  /*0310*/  ISETP.LT.U32.AND P2, PT, R103, c[0x0][0x1e0], PT ;  /* 0x0000780067007a0c */ /* 0x000fc40003f41070 */
[----:B------:R-:W-:Y:S02]  /*0320*/  SHF.R.S32.HI R115, RZ, 0x1f, R103 ;  /* 0x0000001fff737819 */ /* 0x000fe40000011467 */
[----:B------:R-:W-:Y:S02]  /*0330*/  @P5 LOP3.LUT R6, R6, 0x20, RZ, 0xfc, !PT ;  /* 0x0000002006065812 */ /* 0x000fe400078efcff */
[----:B------:R-:W-:Y:S02]  /*0340*/  IADD3 R102, R4, 0xa0, RZ ;  /* 0x000000a004667810 */ /* 0x000fe40007ffe0ff */
[----:B------:R-:W-:Y:S02]  /*0350*/  ISETP.LT.AND.EX P3, PT, R115, c[0x0][0x1e4], !P1, P2 ;  /* 0x0000790073007a0c */ /* 0x000fe40004f61320 */
[----:B------:R-:W-:Y:S02]  /*0360*/  LOP3.LUT R6, R6, 0xffffffef, RZ, 0xc0, !PT ;  /* 0xffffffef06067812 */ /* 0x000fe400078ec0ff */
[----:B------:R-:W-:-:S02]  /*0370*/  ISETP.LT.U32.AND P0, PT, R102, c[0x0][0x1e0], PT ;  /* 0x0000780066007a0c */ /* 0x000fc40003f01070 */
[----:B------:R-:W-:Y:S02]  /*0380*/  SHF.R.S32.HI R114, RZ, 0x1f, R102 ;  /* 0x0000001fff727819 */ /* 0x000fe40000011466 */
[----:B------:R-:W-:Y:S02]  /*0390*/  @P4 LOP3.LUT R6, R6, 0x10, RZ, 0xfc, !PT ;  /* 0x0000001006064812 */ /* 0x000fe400078efcff */
[----:B------:R-:W-:Y:S02]  /*03a0*/  IADD3 R101, R4, 0xc0, RZ ;  /* 0x000000c004657810 */ /* 0x000fe40007ffe0ff */
[----:B------:R-:W-:Y:S02]  /*03b0*/  ISETP.LT.AND.EX P2, PT, R114, c[0x0][0x1e4], !P1, P0 ;  /* 0x0000790072007a0c */ /* 0x000fe40004f41300 */
[----:B------:R-:W-:Y:S02]  /*03c0*/  LOP3.LUT R6, R6, 0xfffffff7, RZ, 0xc0, !PT ;  /* 0xfffffff706067812 */ /* 0x000fe400078ec0ff */
[----:B------:R-:W-:-:S02]  /*03d0*/  SHF.R.S32.HI R113, RZ, 0x1f, R101 ;  /* 0x0000001fff717819 */ /* 0x000fc40000011465 */
[----:B------:R-:W-:Y:S02]  /*03e0*/  ISETP.LT.U32.AND P0, PT, R101, c[0x0][0x1e0], PT ;  /* 0x0000780065007a0c */ /* 0x000fe40003f01070 */
[----:B------:R-:W-:Y:S02]  /*03f0*/  @P3 LOP3.LUT R6, R6, 0x8, RZ, 0xfc, !PT ;  /* 0x0000000806063812 */ /* 0x000fe400078efcff */
[----:B------:R-:W-:Y:S02]  /*0400*/  ISETP.LT.AND.EX P0, PT, R113, c[0x0][0x1e4], !P1, P0 ;  /* 0x0000790071007a0c */ /* 0x000fe40004f01300 */
[----:B------:R-:W-:Y:S02]  /*0410*/  LOP3.LUT R6, R6, 0xfffffffb, RZ, 0xc0, !PT ;  /* 0xfffffffb06067812 */ /* 0x000fe400078ec0ff */
[----:B------:R-:W-:Y:S02]  /*0420*/  IADD3 R100, R4, 0xe0, RZ ;  /* 0x000000e004647810 */ /* 0x000fe40007ffe0ff */
[----:B------:R-:W-:-:S02]  /*0430*/  @P2 LOP3.LUT R6, R6, 0x4, RZ, 0xfc, !PT ;  /* 0x0000000406062812 */ /* 0x000fc400078efcff */
[C---:B------:R-:W-:Y:S02]  /*0440*/  IADD3 R99, R4.reuse, 0x100, RZ ;  /* 0x0000010004637810 */ /* 0x040fe40007ffe0ff */
[C---:B------:R-:W-:Y:S02]  /*0450*/  IADD3 R98, R4.reuse, 0x120, RZ ;  /* 0x0000012004627810 */ /* 0x040fe40007ffe0ff */
[----:B------:R-:W-:Y:S02]  /*0460*/  IADD3 R97, R4, 0x140, RZ ;  /* 0x0000014004617810 */ /* 0x000fe40007ffe0ff */
[----:B------:R-:W-:Y:S02]  /*0470*/  LOP3.LUT R6, R6, 0xfffffffd, RZ, 0xc0, !PT ;  /* 0xfffffffd06067812 */ /* 0x000fe400078ec0ff */
[----:B------:R-:W-:Y:S02]  /*0480*/  IADD3 R96, R4, 0x160, RZ ;  /* 0x0000016004607810 */ /* 0x000fe40007ffe0ff */
[----:B------:R-:W-:-:S02]  /*0490*/  SHF.R.S32.HI R8, RZ, 0x1f, R3 ;  /* 0x0000001fff087819 */ /* 0x000fc40000011403 */
[----:B------:R-:W-:Y:S02]  /*04a0*/  SHF.R.S32.HI R112, RZ, 0x1f, R100 ;  /* 0x0000001fff707819 */ /* 0x000fe40000011464 */
[----:B------:R-:W-:Y:S02]  /*04b0*/  SHF.R.S32.HI R111, RZ, 0x1f, R99 ;  /* 0x0000001fff6f7819 */ /* 0x000fe40000011463 */
[----:B------:R-:W-:Y:S02]  /*04c0*/  SHF.R.S32.HI R110, RZ, 0x1f, R98 ;  /* 0x0000001fff6e7819 */ /* 0x000fe40000011462 */
[----:B------:R-:W-:Y:S02]  /*04d0*/  SHF.R.S32.HI R109, RZ, 0x1f, R97 ;  /* 0x0000001fff6d7819 */ /* 0x000fe40000011461 */
[----:B------:R-:W-:Y:S02]  /*04e0*/  ISETP.LT.U32.AND P5, PT, R100, c[0x0][0x1e0], PT ;  /* 0x0000780064007a0c */ /* 0x000fe40003fa1070 */
[----:B------:R-:W-:-:S02]  /*04f0*/  @P0 LOP3.LUT R6, R6, 0x2, RZ, 0xfc, !PT ;  /* 0x0000000206060812 */ /* 0x000fc400078efcff */
[----:B------:R-:W-:Y:S02]  /*0500*/  ISETP.LT.U32.AND P4, PT, R99, c[0x0][0x1e0], PT ;  /* 0x0000780063007a0c */ /* 0x000fe40003f81070 */
[----:B------:R-:W-:Y:S02]  /*0510*/  ISETP.LT.U32.AND P3, PT, R98, c[0x0][0x1e0], PT ;  /* 0x0000780062007a0c */ /* 0x000fe40003f61070 */
[----:B------:R-:W-:Y:S02]  /*0520*/  ISETP.LT.U32.AND P2, PT, R97, c[0x0][0x1e0], PT ;  /* 0x0000780061007a0c */ /* 0x000fe40003f41070 */
[----:B------:R-:W-:Y:S02]  /*0530*/  SHF.R.S64 R87, R87, 0x1, R90 ;  /* 0x0000000157577819 */ /* 0x000fe4000000105a */
[----:B------:R-:W-:Y:S02]  /*0540*/  SHF.R.S64 R88, R88, 0x1, R91 ;  /* 0x0000000158587819 */ /* 0x000fe4000000105b */
[----:B------:R-:W-:-:S02]  /*0550*/  SHF.R.S32.HI R108, RZ, 0x1f, R96 ;  /* 0x0000001fff6c7819 */ /* 0x000fc40000011460 */
[----:B------:R-:W-:Y:S02]  /*0560*/  ISETP.LT.U32.AND P0, PT, R96, c[0x0][0x1e0], PT ;  /* 0x0000780060007a0c */ /* 0x000fe40003f01070 */
[----:B------:R-:W-:Y:S02]  /*0570*/  LEA.HI R8, R8, R3, RZ, 0x5 ;  /* 0x0000000308087211 */ /* 0x000fe400078f28ff */
[----:B------:R-:W-:Y:S02]  /*0580*/  SHF.R.S32.HI R90, RZ, 0x1, R90 ;  /* 0x00000001ff5a7819 */ /* 0x000fe4000001145a */
[C---:B------:R-:W-:Y:S02]  /*0590*/  IADD3 R95, R4.reuse, 0x180, RZ ;  /* 0x00000180045f7810 */ /* 0x040fe40007ffe0ff */
[C---:B------:R-:W-:Y:S02]  /*05a0*/  IADD3 R94, R4.reuse, 0x1a0, RZ ;  /* 0x000001a0045e7810 */ /* 0x040fe40007ffe0ff */
[----:B------:R-:W-:-:S02]  /*05b0*/  IADD3 R93, R4, 0x1c0, RZ ;  /* 0x000001c0045d7810 */ /* 0x000fc40007ffe0ff */
[----:B------:R-:W-:Y:S02]  /*05c0*/  IADD3 R92, R4, 0x1e0, RZ ;  /* 0x000001e0045c7810 */ /* 0x000fe40007ffe0ff */
[----:B------:R-:W-:Y:S02]  /*05d0*/  SHF.R.S32.HI R91, RZ, 0x1, R91 ;  /* 0x00000001ff5b7819 */ /* 0x000fe4000001145b */
[----:B------:R-:W-:Y:S02]  /*05e0*/  ISETP.LT.AND.EX P5, PT, R112, c[0x0][0x1e4], !P1, P5 ;  /* 0x0000790070007a0c */ /* 0x000fe40004fa1350 */
[----:B------:R-:W-:Y:S02]  /*05f0*/  ISETP.LT.AND.EX P4, PT, R111, c[0x0][0x1e4], !P1, P4 ;  /* 0x000079006f007a0c */ /* 0x000fe40004f81340 */
[----:B------:R-:W-:Y:S02]  /*0600*/  ISETP.LT.AND.EX P3, PT, R110, c[0x0][0x1e4], !P1, P3 ;  /* 0x000079006e007a0c */ /* 0x000fe40004f61330 */
[----:B------:R-:W-:-:S02]  /*0610*/  ISETP.LT.AND.EX P2, PT, R109, c[0x0][0x1e4], !P1, P2 ;  /* 0x000079006d007a0c */ /* 0x000fc40004f41320 */
[----:B------:R-:W-:Y:S02]  /*0620*/  ISETP.LT.AND.EX P1, PT, R108, c[0x0][0x1e4], !P1, P0 ;  /* 0x000079006c007a0c */ /* 0x000fe40004f21300 */
[----:B------:R-:W-:Y:S02]  /*0630*/  MOV R5, R0 ;  /* 0x0000000000057202 */ /* 0x000fe40000000f00 */
[----:B------:R-:W-:Y:S02]  /*0640*/  LOP3.LUT R124, R124, c[0x0][0xc], RZ, 0xc0, !PT ;  /* 0x000003007c7c7a12 */ /* 0x000fe400078ec0ff */
[----:B------:R-:W-:Y:S02]  /*0650*/  SHF.R.S32.HI R89, RZ, 0x5, R8 ;  /* 0x00000005ff597819 */ /* 0x000fe40000011408 */
[----:B------:R-:W-:Y:S02]  /*0660*/  SHF.L.U32 R85, R85, 0x1, RZ ;  /* 0x0000000155557819 */ /* 0x000fe400000006ff */
[----:B------:R-:W-:-:S02]  /*0670*/  SHF.L.U64.HI R90, R87, 0x2, R90 ;  /* 0x00000002575a7819 */ /* 0x000fc4000001025a */
[----:B------:R-:W-:Y:S02]  /*0680*/  SHF.R.S32.HI R122, RZ, 0x1f, R95 ;  /* 0x0000001fff7a7819 */ /* 0x000fe4000001145f */
[----:B------:R-:W-:Y:S02]  /*0690*/  SHF.R.S32.HI R121, RZ, 0x1f, R94 ;  /* 0x0000001fff797819 */ /* 0x000fe4000001145e */
[----:B------:R-:W-:Y:S02]  /*06a0*/  SHF.R.S32.HI R120, RZ, 0x1f, R93 ;  /* 0x0000001fff787819 */ /* 0x000fe4000001145d */
[----:B------:R-:W-:Y:S02]  /*06b0*/  SHF.R.S32.HI R119, RZ, 0x1f, R92 ;  /* 0x0000001fff777819 */ /* 0x000fe4000001145c */
[----:B0-----:R-:W-:Y:S02]  /*06c0*/  SHF.L.U64.HI R91, R88, 0x2, R91 ;  /* 0x00000002585b7819 */ /* 0x001fe4000001025b */
.L_x_218:
[----:B------:R-:W-:Y:S01]  /*06d0*/  IABS R10, c[0x0][0x1f0] ;  /* 0x00007c00000a7a13 */ /* 0x000fe20000000000 */
[----:B------:R-:W-:Y:S01]  /*06e0*/  CS2R R66, SRZ ;  /* 0x0000000000427805 */ /* 0x000fe2000001ff00 */
[----:B------:R-:W-:Y:S01]  /*06f0*/  IABS R12, R5 ;  /* 0x00000005000c7213 */ /* 0x000fe20000000000 */
[----:B------:R-:W-:Y:S01]  /*0700*/  CS2R R82, SRZ ;  /* 0x0000000000527805 */ /* 0x000fe2000001ff00 */
[----:B0-----:R-:W0:Y:S01]  /*0710*/  I2F.RP R7, R10 ;  /* 0x0000000a00077306 */ /* 0x001e220000209400 */
[----:B------:R-:W-:-:S02]  /*0720*/  P2R R16, PR, RZ, 0x8 ;  /* 0x00000008ff107803 */ /* 0x000fc40000000000 */
[----:B------:R-:W-:Y:S01]  /*0730*/  P2R R15, PR, RZ, 0x4 ;  /* 0x00000004ff0f7803 */ /* 0x000fe20000000000 */
[----:B------:R-:W-:Y:S01]  /*0740*/  CS2R R64, SRZ ;  /* 0x0000000000407805 */ /* 0x000fe2000001ff00 */
[----:B------:R-:W-:Y:S01]  /*0750*/  CS2R R80, SRZ ;  /* 0x0000000000507805 */ /* 0x000fe2000001ff00 */
[C---:B------:R-:W-:Y:S02]  /*0760*/  LOP3.LUT P2, RZ, R6.reuse, 0x40, RZ, 0xc0, !PT ;  /* 0x0000004006ff7812 */ /* 0x040fe4000784c0ff */
[----:B------:R-:W-:Y:S02]  /*0770*/  P2R R14, PR, RZ, 0x2 ;  /* 0x00000002ff0e7803 */ /* 0x000fe40000000000 */
[----:B------:R-:W-:Y:S01]  /*0780*/  LOP3.LUT P1, RZ, R6, 0x20, RZ, 0xc0, !PT ;  /* 0x0000002006ff7812 */ /* 0x000fe2000782c0ff */
        /* <DEDUP_REMOVED lines=14> */
[----:B------:R-:W-:Y:S02]  /*0870*/  IADD3 R8, R7, -R10, RZ ;  /* 0x8000000a07087210 */ /* 0x000fe40007ffe0ff */
[----:B------:R-:W-:-:S04]  /*0880*/  ISETP.GT.U32.AND P0, PT, R10, R7, PT ;  /* 0x000000070a00720c */ /* 0x000fc80003f04070 */
[----:B------:R-:W-:Y:S02]  /*0890*/  SEL R8, R8, R7, !P0 ;  /* 0x0000000708087207 */ /* 0x000fe40004000000 */
[----:B------:R-:W-:Y:S02]  /*08a0*/  ISETP.GE.U32.AND P0, PT, R7, R10, PT ;  /* 0x0000000a0700720c */ /* 0x000fe40003f06070 */
[----:B------:R-:W-:-:S11]  /*08b0*/  LOP3.LUT R7, R5, c[0x0][0x1f0], RZ, 0x3c, !PT ;  /* 0x00007c0005077a12 */ /* 0x000fd600078e3cff */
[----:B------:R-:W-:Y:S02]  /*08c0*/  @P0 IADD3 R9, R9, 0x1, RZ ;  /* 0x0000000109090810 */ /* 0x000fe40007ffe0ff */
[----:B------:R-:W-:-:S13]  /*08d0*/  ISETP.GE.AND P0, PT, R5, RZ, PT ;  /* 0x000000ff0500720c */ /* 0x000fda0003f06270 */
[----:B------:R-:W-:Y:S02]  /*08e0*/  @!P0 IADD3 R8, -R8, RZ, RZ ;  /* 0x000000ff08088210 */ /* 0x000fe40007ffe1ff */
[----:B------:R-:W-:Y:S02]  /*08f0*/  ISETP.GE.AND P0, PT, R7, RZ, PT ;  /* 0x000000ff0700720c */ /* 0x000fe40003f06270 */
[----:B------:R-:W-:-:S11]  /*0900*/  LOP3.LUT R7, RZ, c[0x0][0x1f0], RZ, 0x33, !PT ;  /* 0x00007c00ff077a12 */ /* 0x000fd600078e33ff */
[----:B------:R-:W-:Y:S02]  /*0910*/  @!P0 IADD3 R9, -R9, RZ, RZ ;  /* 0x000000ff09098210 */ /* 0x000fe40007ffe1ff */
[----:B------:R-:W-:-:S04]  /*0920*/  ISETP.NE.AND P0, PT, RZ, c[0x0][0x1f0], PT ;  /* 0x00007c00ff007a0c */ /* 0x000fc80003f05270 */
[C---:B------:R-:W-:Y:S02]  /*0930*/  SEL R86, R7.reuse, R8, !P0 ;  /* 0x0000000807567207 */ /* 0x040fe40004000000 */
[----:B------:R-:W-:Y:S02]  /*0940*/  SEL R7, R7, R9, !P0 ;  /* 0x0000000907077207 */ /* 0x000fe40004000000 */
[----:B------:R-:W-:Y:S01]  /*0950*/  SHF.R.S32.HI R9, RZ, 0x1f, R85 ;  /* 0x0000001fff097819 */ /* 0x000fe20000011455 */
[----:B------:R-:W-:-:S05]  /*0960*/  IMAD R106, R86, 0x1e, RZ ;  /* 0x0000001e566a7824 */ /* 0x000fca00078e02ff */
[----:B------:R-:W-:-:S04]  /*0970*/  IADD3 R18, P0, R85, R106, RZ ;  /* 0x0000006a55127210 */ /* 0x000fc80007f1e0ff */
[----:B------:R-:W-:Y:S01]  /*0980*/  LEA.HI.X.SX32 R19, R106, R9, 0x1, P0 ;  /* 0x000000096a137211 */ /* 0x000fe200000f0eff */
[----:B------:R-:W-:-:S04]  /*0990*/  IMAD.WIDE.U32 R8, R3, -0x77777777, RZ ;  /* 0x8888888903087825 */ /* 0x000fc800078e00ff */
[----:B------:R-:W-:Y:S01]  /*09a0*/  IMAD.WIDE.U32 R18, R7, c[0x0][0x1e8], R18 ;  /* 0x00007a0007127a25 */ /* 0x000fe200078e0012 */
[----:B------:R-:W-:-:S05]  /*09b0*/  SHF.R.U32.HI R9, RZ, 0x3, R9 ;  /* 0x00000003ff097819 */ /* 0x000fca0000011609 */
[----:B------:R-:W-:-:S05]  /*09c0*/  IMAD R17, R2, c[0x0][0x1fc], R9 ;  /* 0x00007f0002117a24 */ /* 0x000fca00078e0209 */
[----:B------:R-:W-:-:S04]  /*09d0*/  IADD3 R8, R17, 0x180, RZ ;  /* 0x0000018011087810 */ /* 0x000fc80007ffe0ff */
[----:B------:R-:W-:Y:S02]  /*09e0*/  SHF.R.S32.HI R9, RZ, 0x1f, R8 ;  /* 0x0000001fff097819 */ /* 0x000fe40000011408 */
[----:B------:R-:W-:Y:S02]  /*09f0*/  ISETP.GE.U32.AND P0, PT, R8, c[0x0][0x1e0], PT ;  /* 0x0000780008007a0c */ /* 0x000fe40003f06070 */
[----:B------:R-:W-:Y:S02]  /*0a00*/  SHF.R.S32.HI R8, RZ, 0x1f, R7 ;  /* 0x0000001fff087819 */ /* 0x000fe40000011407 */
[----:B------:R-:W-:-:S03]  /*0a10*/  ISETP.GE.AND.EX P0, PT, R9, c[0x0][0x1e4], PT, P0 ;  /* 0x0000790009007a0c */ /* 0x000fc60003f06300 */
[----:B------:R-:W-:Y:S01]  /*0a20*/  IMAD R8, R8, c[0x0][0x1e8], RZ ;  /* 0x00007a0008087a24 */ /* 0x000fe200078e02ff */
[----:B------:R-:W-:-:S03]  /*0a30*/  ISETP.LT.U32.AND P6, PT, R3, 0x1e0, !P0 ;  /* 0x000001e00300780c */ /* 0x000fc600047c1070 */
[----:B------:R-:W-:-:S05]  /*0a40*/  IMAD R21, R7, c[0x0][0x1ec], R8 ;  /* 0x00007b0007157a24 */ /* 0x000fca00078e0208 */
[----:B------:R-:W-:-:S05]  /*0a50*/  IADD3 R21, R19, R21, RZ ;  /* 0x0000001513157210 */ /* 0x000fca0007ffe0ff */
[----:B------:R-:W-:Y:S01]  /*0a60*/  @P6 IMAD R8, R122, c[0x0][0x1d8], RZ ;  /* 0x000076007a086a24 */ /* 0x000fe200078e02ff */
[----:B------:R-:W-:-:S03]  /*0a70*/  @P6 MOV R20, R18 ;  /* 0x0000001200146202 */ /* 0x000fc60000000f00 */
[C---:B------:R-:W-:Y:S02]  /*0a80*/  @P6 IMAD R7, R95.reuse, c[0x0][0x1dc], R8 ;  /* 0x000077005f076a24 */ /* 0x040fe400078e0208 */
[----:B------:R-:W-:-:S05]  /*0a90*/  @P6 IMAD.WIDE.U32 R8, R95, c[0x0][0x1d8], R20 ;  /* 0x000076005f086a25 */ /* 0x000fca00078e0014 */
[----:B------:R-:W-:Y:S02]  /*0aa0*/  @P6 IADD3 R7, R9, R7, RZ ;  /* 0x0000000709076210 */ /* 0x000fe40007ffe0ff */
[C---:B------:R-:W-:Y:S02]  /*0ab0*/  @P6 SHF.L.U32 R10, R8.reuse, 0x1, RZ ;  /* 0x00000001080a6819 */ /* 0x040fe400000006ff */
[----:B------:R-:W-:Y:S02]  /*0ac0*/  @P6 SHF.L.U64.HI R8, R8, 0x1, R7 ;  /* 0x0000000108086819 */ /* 0x000fe40000010207 */
[----:B------:R-:W-:Y:S02]  /*0ad0*/  @P6 IADD3 R12, P0, R10, c[0x0][0x180], RZ ;  /* 0x000060000a0c6a10 */ /* 0x000fe40007f1e0ff */
[----:B------:R-:W-:Y:S02]  /*0ae0*/  IADD3 R7, R17, 0x1a0, RZ ;  /* 0x000001a011077810 */ /* 0x000fe40007ffe0ff */
[----:B------:R-:W-:-:S02]  /*0af0*/  @P6 IADD3.X R13, R8, c[0x0][0x184], RZ, P0, !PT ;  /* 0x00006100080d6a10 */ /* 0x000fc400007fe4ff */
[----:B------:R-:W-:-:S03]  /*0b00*/  @P6 IADD3 R10, P0, R10, c[0x0][0x178], RZ ;  /* 0x00005e000a0a6a10 */ /* 0x000fc60007f1e0ff */
[----:B------:R0:W5:Y:S01]  /*0b10*/  @P6 LDG.E R66, [R12.64] ;  /* 0x000000060c426981 */ /* 0x000162000c1e1900 */
[----:B------:R-:W-:Y:S02]  /*0b20*/  @P6 IADD3.X R11, R8, c[0x0][0x17c], RZ, P0, !PT ;  /* 0x00005f00080b6a10 */ /* 0x000fe400007fe4ff */
[----:B------:R-:W-:Y:S02]  /*0b30*/  SHF.R.S32.HI R8, RZ, 0x1f, R7 ;  /* 0x0000001fff087819 */ /* 0x000fe40000011407 */
[----:B------:R-:W-:Y:S01]  /*0b40*/  ISETP.GE.U32.AND P0, PT, R7, c[0x0][0x1e0], PT ;  /* 0x0000780007007a0c */ /* 0x000fe20003f06070 */
[----:B------:R1:W5:Y:S03]  /*0b50*/  @P6 LDG.E R83, [R10.64] ;  /* 0x000000060a536981 */ /* 0x000366000c1e1900 */
[----:B------:R-:W-:-:S04]  /*0b60*/  ISETP.GE.AND.EX P0, PT, R8, c[0x0][0x1e4], PT, P0 ;  /* 0x0000790008007a0c */ /* 0x000fc80003f06300 */
[----:B------:R-:W-:-:S13]  /*0b70*/  ISETP.LT.U32.AND P0, PT, R3, 0x1e0, !P0 ;  /* 0x000001e00300780c */ /* 0x000fda0004701070 */
[----:B------:R-:W-:Y:S01]  /*0b80*/  @P0 MOV R8, R18 ;  /* 0x0000001200080202 */ /* 0x000fe20000000f00 */
[----:B------:R-:W-:Y:S01]  /*0b90*/  @P0 IMAD R7, R121, c[0x0][0x1d8], RZ ;  /* 0x0000760079070a24 */ /* 0x000fe200078e02ff */
[----:B------:R-:W-:-:S03]  /*0ba0*/  @P0 MOV R9, R21 ;  /* 0x0000001500090202 */ /* 0x000fc60000000f00 */
[C---:B------:R-:W-:Y:S02]  /*0bb0*/  @P0 IMAD R7, R94.reuse, c[0x0][0x1dc], R7 ;  /* 0x000077005e070a24 */ /* 0x040fe400078e0207 */
[----:B------:R-:W-:-:S05]  /*0bc0*/  @P0 IMAD.WIDE.U32 R8, R94, c[0x0][0x1d8], R8 ;  /* 0x000076005e080a25 */ /* 0x000fca00078e0008 */
[----:B------:R-:W-:Y:S02]  /*0bd0*/  @P0 IADD3 R7, R9, R7, RZ ;  /* 0x0000000709070210 */ /* 0x000fe40007ffe0ff */
[C---:B------:R-:W-:Y:S02]  /*0be0*/  @P0 SHF.L.U32 R22, R8.reuse, 0x1, RZ ;  /* 0x0000000108160819 */ /* 0x040fe400000006ff */
[----:B------:R-:W-:Y:S02]  /*0bf0*/  @P0 SHF.L.U64.HI R7, R8, 0x1, R7 ;  /* 0x0000000108070819 */ /* 0x000fe40000010207 */
[C---:B------:R-:W-:Y:S02]  /*0c00*/  @P0 IADD3 R8, P3, R22.reuse, c[0x0][0x180], RZ ;  /* 0x0000600016080a10 */ /* 0x040fe40007f7e0ff */
[----:B------:R-:W-:Y:S02]  /*0c10*/  @P0 IADD3 R22, P6, R22, c[0x0][0x178], RZ ;  /* 0x00005e0016160a10 */ /* 0x000fe40007fde0ff */
[----:B------:R-:W-:-:S02]  /*0c20*/  @P0 IADD3.X R9, R7, c[0x0][0x184], RZ, P3, !PT ;  /* 0x0000610007090a10 */ /* 0x000fc40001ffe4ff */
[----:B------:R-:W-:Y:S02]  /*0c30*/  @P0 IADD3.X R23, R7, c[0x0][0x17c], RZ, P6, !PT ;  /* 0x00005f0007170a10 */ /* 0x000fe400037fe4ff */
[----:B------:R-:W-:Y:S01]  /*0c40*/  LOP3.LUT P3, RZ, R6, 0x80, RZ, 0xc0, !PT ;  /* 0x0000008006ff7812 */ /* 0x000fe2000786c0ff */
[----:B------:R2:W5:Y:S04]  /*0c50*/  @P0 LDG.E R67, [R8.64] ;  /* 0x0000000608430981 */ /* 0x000568000c1e1900 */
[----:B------:R3:W5:Y:S02]  /*0c60*/  @P0 LDG.E R82, [R22.64] ;  /* 0x0000000616520981 */ /* 0x000764000c1e1900 */
[----:B---3--:R-:W-:-:S05]  /*0c70*/  MOV R22, 0x8 ;  /* 0x0000000800167802 */ /* 0x008fca0000000f00 */
[----:B------:R-:W-:-:S06]  /*0c80*/  IMAD.WIDE R22, R5, R22, c[0x0][0x198] ;  /* 0x0000660005167625 */ /* 0x000fcc00078e0216 */
[----:B------:R-:W3:Y:S01]  /*0c90*/  LDG.E.64 R22, [R22.64] ;  /* 0x0000000616167981 */ /* 0x000ee2000c1e1b00 */
[----:B------:R-:W-:-:S04]  /*0ca0*/  IADD3 R7, R17, 0x1c0, RZ ;  /* 0x000001c011077810 */ /* 0x000fc80007ffe0ff */
[----:B------:R-:W-:Y:S02]  /*0cb0*/  SHF.R.S32.HI R24, RZ, 0x1f, R7 ;  /* 0x0000001fff187819 */ /* 0x000fe40000011407 */
[----:B------:R-:W-:-:S04]  /*0cc0*/  ISETP.GE.U32.AND P0, PT, R7, c[0x0][0x1e0], PT ;  /* 0x0000780007007a0c */ /* 0x000fc80003f06070 */
[----:B------:R-:W-:-:S04]  /*0cd0*/  ISETP.GE.AND.EX P0, PT, R24, c[0x0][0x1e4], PT, P0 ;  /* 0x0000790018007a0c */ /* 0x000fc80003f06300 */
[----:B------:R-:W-:-:S13]  /*0ce0*/  ISETP.LT.U32.AND P0, PT, R3, 0x1e0, !P0 ;  /* 0x000001e00300780c */ /* 0x000fda0004701070 */
[----:B-1----:R-:W-:Y:S01]  /*0cf0*/  @P0 IMAD R10, R120, c[0x0][0x1d8], RZ ;  /* 0x00007600780a0a24 */ /* 0x002fe200078e02ff */
[----:B------:R-:W-:-:S03]  /*0d00*/  @P0 MOV R11, R21 ;  /* 0x00000015000b0202 */ /* 0x000fc60000000f00 */
[----:B------:R-:W-:Y:S01]  /*0d10*/  @P0 IMAD R7, R93, c[0x0][0x1dc], R10 ;  /* 0x000077005d070a24 */ /* 0x000fe200078e020a */
[----:B------:R-:W-:-:S05]  /*0d20*/  @P0 MOV R10, R18 ;  /* 0x00000012000a0202 */ /* 0x000fca0000000f00 */
[----:B------:R-:W-:-:S05]  /*0d30*/  @P0 IMAD.WIDE.U32 R10, R93, c[0x0][0x1d8], R10 ;  /* 0x000076005d0a0a25 */ /* 0x000fca00078e000a */
[----:B------:R-:W-:Y:S02]  /*0d40*/  @P0 IADD3 R7, R11, R7, RZ ;  /* 0x000000070b070210 */ /* 0x000fe40007ffe0ff */
[C---:B------:R-:W-:Y:S02]  /*0d50*/  @P0 SHF.L.U32 R11, R10.reuse, 0x1, RZ ;  /* 0x000000010a0b0819 */ /* 0x040fe400000006ff */
[----:B------:R-:W-:Y:S02]  /*0d60*/  @P0 SHF.L.U64.HI R7, R10, 0x1, R7 ;  /* 0x000000010a070819 */ /* 0x000fe40000010207 */
[----:B--2---:R-:W-:-:S04]  /*0d70*/  @P0 IADD3 R8, P6, R11, c[0x0][0x180], RZ ;  /* 0x000060000b080a10 */ /* 0x004fc80007fde0ff */
[----:B------:R-:W-:Y:S02]  /*0d80*/  @P0 IADD3.X R9, R7, c[0x0][0x184], RZ, P6, !PT ;  /* 0x0000610007090a10 */ /* 0x000fe400037fe4ff */
[----:B------:R-:W-:Y:S02]  /*0d90*/  @P0 IADD3 R10, P6, R11, c[0x0][0x178], RZ ;  /* 0x00005e000b0a0a10 */ /* 0x000fe40007fde0ff */
[----:B------:R-:W-:Y:S01]  /*0da0*/  IADD3 R17, R17, 0x1e0, RZ ;  /* 0x000001e011117810 */ /* 0x000fe20007ffe0ff */
[----:B------:R1:W5:Y:S01]  /*0db0*/  @P0 LDG.E R64, [R8.64] ;  /* 0x0000000608400981 */ /* 0x000362000c1e1900 */
[----:B------:R-:W-:Y:S02]  /*0dc0*/  @P0 IADD3.X R11, R7, c[0x0][0x17c], RZ, P6, !PT ;  /* 0x00005f00070b0a10 */ /* 0x000fe400037fe4ff */
[----:B------:R-:W-:-:S03]  /*0dd0*/  SHF.R.S32.HI R7, RZ, 0x1f, R17 ;  /* 0x0000001fff077819 */ /* 0x000fc60000011411 */
[----:B------:R2:W5:Y:S01]  /*0de0*/  @P0 LDG.E R81, [R10.64] ;  /* 0x000000060a510981 */ /* 0x000562000c1e1900 */
[----:B------:R-:W-:-:S04]  /*0df0*/  ISETP.GE.U32.AND P0, PT, R17, c[0x0][0x1e0], PT ;  /* 0x0000780011007a0c */ /* 0x000fc80003f06070 */
[----:B------:R-:W-:-:S04]  /*0e00*/  ISETP.GE.AND.EX P0, PT, R7, c[0x0][0x1e4], PT, P0 ;  /* 0x0000790007007a0c */ /* 0x000fc80003f06300 */
[----:B------:R-:W-:-:S13]  /*0e10*/  ISETP.LT.U32.AND P0, PT, R3, 0x1e0, !P0 ;  /* 0x000001e00300780c */ /* 0x000fda0004701070 */
[----:B0-----:R-:W-:Y:S01]  /*0e20*/  @P0 MOV R12, R18 ;  /* 0x00000012000c0202 */ /* 0x001fe20000000f00 */
[----:B------:R-:W-:Y:S01]  /*0e30*/  @P0 IMAD R7, R119, c[0x0][0x1d8], RZ ;  /* 0x0000760077070a24 */ /* 0x000fe200078e02ff */
[----:B------:R-:W-:-:S03]  /*0e40*/  @P0 MOV R13, R21 ;  /* 0x00000015000d0202 */ /* 0x000fc60000000f00 */
[C---:B------:R-:W-:Y:S02]  /*0e50*/  @P0 IMAD R7, R92.reuse, c[0x0][0x1dc], R7 ;  /* 0x000077005c070a24 */ /* 0x040fe400078e0207 */
[----:B------:R-:W-:-:S05]  /*0e60*/  @P0 IMAD.WIDE.U32 R12, R92, c[0x0][0x1d8], R12 ;  /* 0x000076005c0c0a25 */ /* 0x000fca00078e000c */
[----:B------:R-:W-:Y:S02]  /*0e70*/  @P0 IADD3 R7, R13, R7, RZ ;  /* 0x000000070d070210 */ /* 0x000fe40007ffe0ff */
[C---:B--2---:R-:W-:Y:S02]  /*0e80*/  @P0 SHF.L.U32 R10, R12.reuse, 0x1, RZ ;  /* 0x000000010c0a0819 */ /* 0x044fe400000006ff */
[----:B------:R-:W-:Y:S02]  /*0e90*/  @P0 SHF.L.U64.HI R12, R12, 0x1, R7 ;  /* 0x000000010c0c0819 */ /* 0x000fe40000010207 */
[----:B-1----:R-:W-:-:S04]  /*0ea0*/  @P0 IADD3 R8, P6, R10, c[0x0][0x180], RZ ;  /* 0x000060000a080a10 */ /* 0x002fc80007fde0ff */
[----:B------:R-:W-:Y:S02]  /*0eb0*/  @P0 IADD3.X R9, R12, c[0x0][0x184], RZ, P6, !PT ;  /* 0x000061000c090a10 */ /* 0x000fe400037fe4ff */
[----:B------:R-:W-:-:S03]  /*0ec0*/  @P0 IADD3 R10, P6, R10, c[0x0][0x178], RZ ;  /* 0x00005e000a0a0a10 */ /* 0x000fc60007fde0ff */
[----:B------:R0:W5:Y:S01]  /*0ed0*/  @P0 LDG.E R65, [R8.64] ;  /* 0x0000000608410981 */ /* 0x000162000c1e1900 */
[----:B------:R-:W-:-:S05]  /*0ee0*/  @P0 IADD3.X R11, R12, c[0x0][0x17c], RZ, P6, !PT ;  /* 0x00005f000c0b0a10 */ /* 0x000fca00037fe4ff */
[----:B------:R1:W5:Y:S01]  /*0ef0*/  @P0 LDG.E R80, [R10.64] ;  /* 0x000000060a500981 */ /* 0x000362000c1e1900 */
[----:B------:R-:W-:Y:S01]  /*0f00*/  @P3 IMAD R13, R123, c[0x0][0x1d8], RZ ;  /* 0x000076007b0d3a24 */ /* 0x000fe200078e02ff */
[----:B0-----:R-:W-:Y:S02]  /*0f10*/  @P3 MOV R8, R18 ;  /* 0x0000001200083202 */ /* 0x001fe40000000f00 */
[----:B------:R-:W-:Y:S01]  /*0f20*/  @P3 MOV R9, R21 ;  /* 0x0000001500093202 */ /* 0x000fe20000000f00 */
[----:B------:R-:W-:Y:S01]  /*0f30*/  @P3 IMAD R13, R4, c[0x0][0x1dc], R13 ;  /* 0x00007700040d3a24 */ /* 0x000fe200078e020d */
[----:B------:R-:W-:-:S03]  /*0f40*/  MOV R7, 0x3f800000 ;  /* 0x3f80000000077802 */ /* 0x000fc60000000f00 */
[----:B------:R-:W-:-:S05]  /*0f50*/  @P3 IMAD.WIDE.U32 R8, R4, c[0x0][0x1d8], R8 ;  /* 0x0000760004083a25 */ /* 0x000fca00078e0008 */
[----:B------:R-:W-:Y:S02]  /*0f60*/  @P3 IADD3 R9, R9, R13, RZ ;  /* 0x0000000d09093210 */ /* 0x000fe40007ffe0ff */
[C---:B------:R-:W-:Y:S02]  /*0f70*/  @P3 SHF.L.U32 R58, R8.reuse, 0x1, RZ ;  /* 0x00000001083a3819 */ /* 0x040fe400000006ff */
[----:B------:R-:W-:Y:S02]  /*0f80*/  @P3 SHF.L.U64.HI R8, R8, 0x1, R9 ;  /* 0x0000000108083819 */ /* 0x000fe40000010209 */
[----:B------:R-:W-:Y:S01]  /*0f90*/  @P2 MOV R9, R21 ;  /* 0x0000001500092202 */ /* 0x000fe20000000f00 */
[----:B---3--:R-:W-:-:S05]  /*0fa0*/  FFMA.FTZ R12, -R22, R22, R23 ;  /* 0x00000016160c7223 */ /* 0x008fca0000010117 */
[----:B------:R-:W-:-:S13]  /*0fb0*/  FSETP.GTU.FTZ.AND P0, PT, R12, RZ, PT ;  /* 0x000000ff0c00720b */ /* 0x000fda0003f1c000 */
[----:B------:R-:W-:-:S04]  /*0fc0*/  @P0 FADD.FTZ R12, R12, c[0x0][0x1a0] ;  /* 0x000068000c0c0621 */ /* 0x000fc80000010000 */
[----:B------:R0:W2:Y:S01]  /*0fd0*/  @P0 MUFU.RSQ R7, R12 ;  /* 0x0000000c00070308 */ /* 0x0000a20000001400 */
[----:B------:R-:W-:-:S04]  /*0fe0*/  @P3 IADD3 R60, P0, R58, c[0x0][0x180], RZ ;  /* 0x000060003a3c3a10 */ /* 0x000fc80007f1e0ff */
[----:B------:R-:W-:Y:S02]  /*0ff0*/  @P3 IADD3.X R61, R8, c[0x0][0x184], RZ, P0, !PT ;  /* 0x00006100083d3a10 */ /* 0x000fe400007fe4ff */
[----:B------:R-:W-:-:S04]  /*1000*/  @P3 IADD3 R58, P0, R58, c[0x0][0x178], RZ ;  /* 0x00005e003a3a3a10 */ /* 0x000fc80007f1e0ff */
[----:B------:R-:W-:Y:S01]  /*1010*/  @P3 IADD3.X R59, R8, c[0x0][0x17c], RZ, P0, !PT ;  /* 0x00005f00083b3a10 */ /* 0x000fe200007fe4ff */
[----:B------:R-:W-:-:S04]  /*1020*/  @P2 IMAD R8, R118, c[0x0][0x1d8], RZ ;  /* 0x0000760076082a24 */ /* 0x000fc800078e02ff */
[----:B-1----:R-:W-:Y:S01]  /*1030*/  @P2 IMAD R11, R107, c[0x0][0x1dc], R8 ;  /* 0x000077006b0b2a24 */ /* 0x002fe200078e0208 */
[----:B------:R-:W-:-:S05]  /*1040*/  @P2 MOV R8, R18 ;  /* 0x0000001200082202 */ /* 0x000fca0000000f00 */
[----:B------:R-:W-:-:S05]  /*1050*/  @P2 IMAD.WIDE.U32 R8, R107, c[0x0][0x1d8], R8 ;  /* 0x000076006b082a25 */ /* 0x000fca00078e0008 */
[----:B------:R-:W-:Y:S02]  /*1060*/  @P2 IADD3 R9, R9, R11, RZ ;  /* 0x0000000b09092210 */ /* 0x000fe40007ffe0ff */
[C---:B------:R-:W-:Y:S02]  /*1070*/  @P2 SHF.L.U32 R56, R8.reuse, 0x1, RZ ;  /* 0x0000000108382819 */ /* 0x040fe400000006ff */
[----:B------:R-:W-:Y:S02]  /*1080*/  @P2 SHF.L.U64.HI R10, R8, 0x1, R9 ;  /* 0x00000001080a2819 */ /* 0x000fe40000010209 */
[----:B------:R-:W-:-:S04]  /*1090*/  @P2 IADD3 R8, P0, R56, c[0x0][0x180], RZ ;  /* 0x0000600038082a10 */ /* 0x000fc80007f1e0ff */
[----:B------:R-:W-:Y:S02]  /*10a0*/  @P2 IADD3.X R9, R10, c[0x0][0x184], RZ, P0, !PT ;  /* 0x000061000a092a10 */ /* 0x000fe400007fe4ff */
[----:B------:R-:W-:-:S04]  /*10b0*/  @P2 IADD3 R56, P0, R56, c[0x0][0x178], RZ ;  /* 0x00005e0038382a10 */ /* 0x000fc80007f1e0ff */
[----:B------:R-:W-:Y:S01]  /*10c0*/  @P2 IADD3.X R57, R10, c[0x0][0x17c], RZ, P0, !PT ;  /* 0x00005f000a392a10 */ /* 0x000fe200007fe4ff */
[----:B------:R-:W-:Y:S01]  /*10d0*/  @P1 IMAD R10, R117, c[0x0][0x1d8], RZ ;  /* 0x00007600750a1a24 */ /* 0x000fe200078e02ff */
[----:B------:R-:W-:-:S03]  /*10e0*/  @P1 MOV R11, R21 ;  /* 0x00000015000b1202 */ /* 0x000fc60000000f00 */
[----:B------:R-:W-:Y:S01]  /*10f0*/  @P1 IMAD R13, R105, c[0x0][0x1dc], R10 ;  /* 0x00007700690d1a24 */ /* 0x000fe200078e020a */
[----:B------:R-:W-:Y:S02]  /*1100*/  @P1 MOV R10, R18 ;  /* 0x00000012000a1202 */ /* 0x000fe40000000f00 */
[----:B------:R-:W-:-:S03]  /*1110*/  LOP3.LUT P3, RZ, R6, 0x10, RZ, 0xc0, !PT ;  /* 0x0000001006ff7812 */ /* 0x000fc6000786c0ff */
[----:B------:R-:W-:-:S05]  /*1120*/  @P1 IMAD.WIDE.U32 R10, R105, c[0x0][0x1d8], R10 ;  /* 0x00007600690a1a25 */ /* 0x000fca00078e000a */
[----:B------:R-:W-:Y:S02]  /*1130*/  @P1 IADD3 R11, R11, R13, RZ ;  /* 0x0000000d0b0b1210 */ /* 0x000fe40007ffe0ff */
[C---:B------:R-:W-:Y:S02]  /*1140*/  @P1 SHF.L.U32 R52, R10.reuse, 0x1, RZ ;  /* 0x000000010a341819 */ /* 0x040fe400000006ff */
[----:B------:R-:W-:Y:S02]  /*1150*/  @P1 SHF.L.U64.HI R10, R10, 0x1, R11 ;  /* 0x000000010a0a1819 */ /* 0x000fe4000001020b */
[----:B------:R-:W-:Y:S01]  /*1160*/  @P1 IADD3 R54, P0, R52, c[0x0][0x180], RZ ;  /* 0x0000600034361a10 */ /* 0x000fe20007f1e0ff */
[----:B------:R-:W-:-:S03]  /*1170*/  @P3 IMAD R11, R116, c[0x0][0x1d8], RZ ;  /* 0x00007600740b3a24 */ /* 0x000fc600078e02ff */
[----:B------:R-:W-:Y:S02]  /*1180*/  @P1 IADD3.X R55, R10, c[0x0][0x184], RZ, P0, !PT ;  /* 0x000061000a371a10 */ /* 0x000fe400007fe4ff */
[----:B------:R-:W-:Y:S01]  /*1190*/  @P1 IADD3 R52, P0, R52, c[0x0][0x178], RZ ;  /* 0x00005e0034341a10 */ /* 0x000fe20007f1e0ff */
[----:B------:R-:W-:Y:S01]  /*11a0*/  @P3 IMAD R13, R104, c[0x0][0x1dc], R11 ;  /* 0x00007700680d3a24 */ /* 0x000fe200078e020b */
[----:B------:R-:W-:Y:S02]  /*11b0*/  @P3 MOV R11, R21 ;  /* 0x00000015000b3202 */ /* 0x000fe40000000f00 */
[----:B------:R-:W-:Y:S02]  /*11c0*/  @P1 IADD3.X R53, R10, c[0x0][0x17c], RZ, P0, !PT ;  /* 0x00005f000a351a10 */ /* 0x000fe400007fe4ff */
[----:B------:R-:W-:-:S05]  /*11d0*/  @P3 MOV R10, R18 ;  /* 0x00000012000a3202 */ /* 0x000fca0000000f00 */
[----:B------:R-:W-:Y:S01]  /*11e0*/  @P3 IMAD.WIDE.U32 R10, R104, c[0x0][0x1d8], R10 ;  /* 0x00007600680a3a25 */ /* 0x000fe200078e000a */
[----:B------:R-:W-:-:S04]  /*11f0*/  LOP3.LUT P2, RZ, R6, 0x8, RZ, 0xc0, !PT ;  /* 0x0000000806ff7812 */ /* 0x000fc8000784c0ff */
        /* <DEDUP_REMOVED lines=10> */
[----:B------:R-:W-:-:S05]  /*12a0*/  @P2 MOV R10, R18 ;  /* 0x00000012000a2202 */ /* 0x000fca0000000f00 */
[----:B------:R-:W-:Y:S01]  /*12b0*/  @P2 IMAD.WIDE.U32 R10, R103, c[0x0][0x1d8], R10 ;  /* 0x00007600670a2a25 */ /* 0x000fe200078e000a */
[----:B------:R-:W-:-:S04]  /*12c0*/  LOP3.LUT P1, RZ, R6, 0x4, RZ, 0xc0, !PT ;  /* 0x0000000406ff7812 */ /* 0x000fc8000782c0ff */
[----:B------:R-:W-:Y:S02]  /*12d0*/  @P2 IADD3 R11, R11, R13, RZ ;  /* 0x0000000d0b0b2210 */ /* 0x000fe40007ffe0ff */
[C---:B------:R-:W-:Y:S02]  /*12e0*/  @P2 SHF.L.U32 R46, R10.reuse, 0x1, RZ ;  /* 0x000000010a2e2819 */ /* 0x040fe400000006ff */
[----:B0-----:R-:W-:Y:S02]  /*12f0*/  @P2 SHF.L.U64.HI R12, R10, 0x1, R11 ;  /* 0x000000010a0c2819 */ /* 0x001fe4000001020b */
[----:B------:R-:W-:-:S04]  /*1300*/  @P2 IADD3 R10, P0, R46, c[0x0][0x180], RZ ;  /* 0x000060002e0a2a10 */ /* 0x000fc80007f1e0ff */
[----:B------:R-:W-:Y:S02]  /*1310*/  @P2 IADD3.X R11, R12, c[0x0][0x184], RZ, P0, !PT ;  /* 0x000061000c0b2a10 */ /* 0x000fe400007fe4ff */
[----:B------:R-:W-:Y:S01]  /*1320*/  @P2 IADD3 R46, P0, R46, c[0x0][0x178], RZ ;  /* 0x00005e002e2e2a10 */ /* 0x000fe20007f1e0ff */
[----:B------:R-:W-:-:S03]  /*1330*/  @P1 IMAD R13, R114, c[0x0][0x1d8], RZ ;  /* 0x00007600720d1a24 */ /* 0x000fc600078e02ff */
[----:B------:R-:W-:Y:S02]  /*1340*/  @P2 IADD3.X R47, R12, c[0x0][0x17c], RZ, P0, !PT ;  /* 0x00005f000c2f2a10 */ /* 0x000fe400007fe4ff */
[----:B------:R-:W-:Y:S01]  /*1350*/  ISETP.NE.AND P2, PT, R15, RZ, PT ;  /* 0x000000ff0f00720c */ /* 0x000fe20003f45270 */
[----:B------:R-:W-:Y:S01]  /*1360*/  @P1 IMAD R15, R102, c[0x0][0x1dc], R13 ;  /* 0x00007700660f1a24 */ /* 0x000fe200078e020d */
[----:B------:R-:W-:Y:S02]  /*1370*/  @P1 MOV R12, R18 ;  /* 0x00000012000c1202 */ /* 0x000fe40000000f00 */
        /* <DEDUP_REMOVED lines=15> */
[----:B------:R-:W-:-:S04]  /*1470*/  ISETP.NE.AND P1, PT, R14, RZ, PT ;  /* 0x000000ff0e00720c */ /* 0x000fc80003f25270 */
        /* <DEDUP_REMOVED lines=10> */
[----:B------:R-:W-:Y:S02]  /*1520*/  @P5 MOV R14, R18 ;  /* 0x00000012000e5202 */ /* 0x000fe40000000f00 */
[----:B------:R-:W-:-:S02]  /*1530*/  P2R R68, PR, RZ, 0x40 ;  /* 0x00000040ff447803 */ /* 0x000fc40000000000 */
[----:B------:R-:W-:Y:S01]  /*1540*/  LOP3.LUT P6, RZ, R6, 0x8, RZ, 0xc0, !PT ;  /* 0x0000000806ff7812 */ /* 0x000fe200078cc0ff */
[----:B------:R-:W-:-:S03]  /*1550*/  @P5 IMAD.WIDE.U32 R14, R100, c[0x0][0x1d8], R14 ;  /* 0x00007600640e5a25 */ /* 0x000fc600078e000e */
[----:B------:R-:W-:Y:S02]  /*1560*/  P2R R69, PR, RZ, 0x40 ;  /* 0x00000040ff457803 */ /* 0x000fe40000000000 */
[----:B------:R-:W-:Y:S02]  /*1570*/  LOP3.LUT P6, RZ, R6, 0x10, RZ, 0xc0, !PT ;  /* 0x0000001006ff7812 */ /* 0x000fe400078cc0ff */
[----:B------:R-:W-:Y:S02]  /*1580*/  @P5 IADD3 R15, R15, R17, RZ ;  /* 0x000000110f0f5210 */ /* 0x000fe40007ffe0ff */
[C---:B------:R-:W-:Y:S02]  /*1590*/  @P5 SHF.L.U32 R36, R14.reuse, 0x1, RZ ;  /* 0x000000010e245819 */ /* 0x040fe400000006ff */
[----:B------:R-:W-:Y:S02]  /*15a0*/  P2R R70, PR, RZ, 0x40 ;  /* 0x00000040ff467803 */ /* 0x000fe40000000000 */
[----:B------:R-:W-:-:S02]  /*15b0*/  @P5 SHF.L.U64.HI R14, R14, 0x1, R15 ;  /* 0x000000010e0e5819 */ /* 0x000fc4000001020f */
[----:B------:R-:W-:Y:S02]  /*15c0*/  @P5 IADD3 R38, P0, R36, c[0x0][0x180], RZ ;  /* 0x0000600024265a10 */ /* 0x000fe40007f1e0ff */
[----:B------:R-:W-:Y:S02]  /*15d0*/  LOP3.LUT P6, RZ, R6, 0x20, RZ, 0xc0, !PT ;  /* 0x0000002006ff7812 */ /* 0x000fe400078cc0ff */
[----:B------:R-:W-:Y:S02]  /*15e0*/  @P5 IADD3.X R39, R14, c[0x0][0x184], RZ, P0, !PT ;  /* 0x000061000e275a10 */ /* 0x000fe400007fe4ff */
[----:B------:R-:W-:Y:S02]  /*15f0*/  P2R R23, PR, RZ, 0x40 ;  /* 0x00000040ff177803 */ /* 0x000fe40000000000 */
[----:B------:R-:W-:Y:S02]  /*1600*/  @P5 IADD3 R36, P0, R36, c[0x0][0x178], RZ ;  /* 0x00005e0024245a10 */ /* 0x000fe40007f1e0ff */
[----:B------:R-:W-:-:S02]  /*1610*/  LOP3.LUT P6, RZ, R6, 0x40, RZ, 0xc0, !PT ;  /* 0x0000004006ff7812 */ /* 0x000fc400078cc0ff */
[----:B------:R-:W-:Y:S01]  /*1620*/  @P5 IADD3.X R37, R14, c[0x0][0x17c], RZ, P0, !PT ;  /* 0x00005f000e255a10 */ /* 0x000fe200007fe4ff */
[----:B------:R-:W-:Y:S01]  /*1630*/  @P4 IMAD R14, R111, c[0x0][0x1d8], RZ ;  /* 0x000076006f0e4a24 */ /* 0x000fe200078e02ff */
[----:B------:R-:W-:Y:S02]  /*1640*/  P2R R71, PR, RZ, 0x40 ;  /* 0x00000040ff477803 */ /* 0x000fe40000000000 */
[----:B------:R-:W-:Y:S01]  /*1650*/  LOP3.LUT P6, RZ, R6, 0x80, RZ, 0xc0, !PT ;  /* 0x0000008006ff7812 */ /* 0x000fe200078cc0ff */
[----:B------:R-:W-:Y:S01]  /*1660*/  @P4 IMAD R17, R99, c[0x0][0x1dc], R14 ;  /* 0x0000770063114a24 */ /* 0x000fe200078e020e */
[----:B------:R-:W-:Y:S02]  /*1670*/  @P4 MOV R14, R18 ;  /* 0x00000012000e4202 */ /* 0x000fe40000000f00 */
[----:B------:R-:W-:Y:S01]  /*1680*/  @P4 MOV R15, R21 ;  /* 0x00000015000f4202 */ /* 0x000fe20000000f00 */
[----:B------:R-:W-:Y:S01]  /*1690*/  CS2R R62, SRZ ;  /* 0x00000000003e7805 */ /* 0x000fe2000001ff00 */
[----:B------:R-:W-:Y:S01]  /*16a0*/  CS2R R78, SRZ ;  /* 0x00000000004e7805 */ /* 0x000fe2000001ff00 */
[----:B------:R-:W-:-:S02]  /*16b0*/  ISETP.NE.AND P3, PT, R16, RZ, PT ;  /* 0x000000ff1000720c */ /* 0x000fc40003f65270 */
[----:B------:R-:W-:-:S04]  /*16c0*/  @P4 IMAD.WIDE.U32 R14, R99, c[0x0][0x1d8], R14 ;  /* 0x00007600630e4a25 */ /* 0x000fc800078e000e */
[----:B------:R0:W5:Y:S01]  /*16d0*/  @P6 LDG.E R62, [R60.64] ;  /* 0x000000063c3e6981 */ /* 0x000162000c1e1900 */
[----:B------:R-:W-:-:S03]  /*16e0*/  @P4 IADD3 R15, R15, R17, RZ ;  /* 0x000000110f0f4210 */ /* 0x000fc60007ffe0ff */
[----:B------:R0:W5:Y:S01]  /*16f0*/  @P6 LDG.E R79, [R58.64] ;  /* 0x000000063a4f6981 */ /* 0x000162000c1e1900 */
[----:B------:R-:W-:Y:S02]  /*1700*/  ISETP.NE.AND P6, PT, R71, RZ, PT ;  /* 0x000000ff4700720c */ /* 0x000fe40003fc5270 */
[C---:B------:R-:W-:Y:S02]  /*1710*/  @P4 SHF.L.U32 R34, R14.reuse, 0x1, RZ ;  /* 0x000000010e224819 */ /* 0x040fe400000006ff */
[----:B------:R-:W-:Y:S02]  /*1720*/  @P4 SHF.L.U64.HI R16, R14, 0x1, R15 ;  /* 0x000000010e104819 */ /* 0x000fe4000001020f */
[----:B------:R-:W-:Y:S01]  /*1730*/  @P4 IADD3 R14, P0, R34, c[0x0][0x180], RZ ;  /* 0x00006000220e4a10 */ /* 0x000fe20007f1e0ff */
[----:B------:R-:W-:-:S03]  /*1740*/  @P3 IMAD R17, R110, c[0x0][0x1d8], RZ ;  /* 0x000076006e113a24 */ /* 0x000fc600078e02ff */
[----:B------:R-:W-:Y:S02]  /*1750*/  @P4 IADD3.X R15, R16, c[0x0][0x184], RZ, P0, !PT ;  /* 0x00006100100f4a10 */ /* 0x000fe400007fe4ff */
[----:B------:R-:W-:Y:S01]  /*1760*/  @P4 IADD3 R34, P0, R34, c[0x0][0x178], RZ ;  /* 0x00005e0022224a10 */ /* 0x000fe20007f1e0ff */
[----:B------:R1:W5:Y:S01]  /*1770*/  @P6 LDG.E R63, [R8.64] ;  /* 0x00000006083f6981 */ /* 0x000362000c1e1900 */
[----:B------:R-:W-:Y:S01]  /*1780*/  @P3 IMAD R25, R98, c[0x0][0x1dc], R17 ;  /* 0x0000770062193a24 */ /* 0x000fe200078e0211 */
[----:B------:R-:W-:Y:S02]  /*1790*/  @P3 MOV R17, R21 ;  /* 0x0000001500113202 */ /* 0x000fe40000000f00 */
[----:B------:R0:W5:Y:S01]  /*17a0*/  @P6 LDG.E R78, [R56.64] ;  /* 0x00000006384e6981 */ /* 0x000162000c1e1900 */
[----:B------:R-:W-:Y:S02]  /*17b0*/  @P4 IADD3.X R35, R16, c[0x0][0x17c], RZ, P0, !PT ;  /* 0x00005f0010234a10 */ /* 0x000fe400007fe4ff */
[----:B------:R-:W-:-:S02]  /*17c0*/  ISETP.NE.AND P6, PT, R23, RZ, PT ;  /* 0x000000ff1700720c */ /* 0x000fc40003fc5270 */
[----:B------:R-:W-:Y:S01]  /*17d0*/  @P3 MOV R16, R18 ;  /* 0x0000001200103202 */ /* 0x000fe20000000f00 */
[----:B-1----:R-:W-:Y:S01]  /*17e0*/  CS2R R8, SRZ ;  /* 0x0000000000087805 */ /* 0x002fe2000001ff00 */
[----:B------:R-:W-:-:S03]  /*17f0*/  CS2R R76, SRZ ;  /* 0x00000000004c7805 */ /* 0x000fc6000001ff00 */
[----:B------:R-:W-:-:S05]  /*1800*/  @P3 IMAD.WIDE.U32 R16, R98, c[0x0][0x1d8], R16 ;  /* 0x0000760062103a25 */ /* 0x000fca00078e0010 */
[----:B------:R-:W-:Y:S01]  /*1810*/  @P3 IADD3 R17, R17, R25, RZ ;  /* 0x0000001911113210 */ /* 0x000fe20007ffe0ff */
[----:B------:R0:W5:Y:S01]  /*1820*/  @P6 LDG.E R8, [R54.64] ;  /* 0x0000000636086981 */ /* 0x000162000c1e1900 */
[----:B------:R-:W-:-:S03]  /*1830*/  @P3 SHF.L.U32 R30, R16, 0x1, RZ ;  /* 0x00000001101e3819 */ /* 0x000fc600000006ff */
[----:B------:R0:W5:Y:S01]  /*1840*/  @P6 LDG.E R77, [R52.64] ;  /* 0x00000006344d6981 */ /* 0x000162000c1e1900 */
[----:B------:R-:W-:Y:S02]  /*1850*/  ISETP.NE.AND P6, PT, R70, RZ, PT ;  /* 0x000000ff4600720c */ /* 0x000fe40003fc5270 */
[----:B------:R-:W-:Y:S02]  /*1860*/  @P3 SHF.L.U64.HI R16, R16, 0x1, R17 ;  /* 0x0000000110103819 */ /* 0x000fe40000010211 */
[----:B------:R-:W-:Y:S02]  /*1870*/  @P3 IADD3 R32, P0, R30, c[0x0][0x180], RZ ;  /* 0x000060001e203a10 */ /* 0x000fe40007f1e0ff */
[----:B------:R-:W-:Y:S02]  /*1880*/  MOV R23, RZ ;  /* 0x000000ff00177202 */ /* 0x000fe40000000f00 */
[----:B------:R-:W-:Y:S02]  /*1890*/  @P3 IADD3.X R33, R16, c[0x0][0x184], RZ, P0, !PT ;  /* 0x0000610010213a10 */ /* 0x000fe400007fe4ff */
[----:B------:R-:W-:-:S03]  /*18a0*/  @P3 IADD3 R30, P0, R30, c[0x0][0x178], RZ ;  /* 0x00005e001e1e3a10 */ /* 0x000fc60007f1e0ff */
[----:B------:R0:W5:Y:S01]  /*18b0*/  @P6 LDG.E R23, [R50.64] ;  /* 0x0000000632176981 */ /* 0x000162000c1e1900 */
[----:B------:R-:W-:Y:S01]  /*18c0*/  @P3 IADD3.X R31, R16, c[0x0][0x17c], RZ, P0, !PT ;  /* 0x00005f00101f3a10 */ /* 0x000fe200007fe4ff */
[----:B------:R-:W-:Y:S02]  /*18d0*/  @P2 IMAD R16, R109, c[0x0][0x1d8], RZ ;  /* 0x000076006d102a24 */ /* 0x000fe400078e02ff */
[----:B------:R0:W5:Y:S01]  /*18e0*/  @P6 LDG.E R76, [R48.64] ;  /* 0x00000006304c6981 */ /* 0x000162000c1e1900 */
[----:B------:R-:W-:Y:S01]  /*18f0*/  ISETP.NE.AND P6, PT, R69, RZ, PT ;  /* 0x000000ff4500720c */ /* 0x000fe20003fc5270 */
[----:B------:R-:W-:Y:S01]  /*1900*/  @P2 IMAD R25, R97, c[0x0][0x1dc], R16 ;  /* 0x0000770061192a24 */ /* 0x000fe200078e0210 */
[----:B------:R-:W-:Y:S02]  /*1910*/  @P2 MOV R16, R18 ;  /* 0x0000001200102202 */ /* 0x000fe40000000f00 */
[----:B------:R-:W-:Y:S01]  /*1920*/  @P2 MOV R17, R21 ;  /* 0x0000001500112202 */ /* 0x000fe20000000f00 */
[----:B------:R-:W-:Y:S01]  /*1930*/  @P1 IMAD R27, R108, c[0x0][0x1d8], RZ ;  /* 0x000076006c1b1a24 */ /* 0x000fe200078e02ff */
[----:B------:R-:W-:-:S03]  /*1940*/  CS2R R74, SRZ ;  /* 0x00000000004a7805 */ /* 0x000fc6000001ff00 */
[----:B------:R-:W-:Y:S01]  /*1950*/  @P2 IMAD.WIDE.U32 R16, R97, c[0x0][0x1d8], R16 ;  /* 0x0000760061102a25 */ /* 0x000fe200078e0010 */
[----:B------:R-:W-:-:S03]  /*1960*/  @P1 MOV R26, R18 ;  /* 0x00000012001a1202 */ /* 0x000fc60000000f00 */
[----:B------:R-:W-:Y:S01]  /*1970*/  @P1 IMAD R29, R96, c[0x0][0x1dc], R27 ;  /* 0x00007700601d1a24 */ /* 0x000fe200078e021b */
[----:B------:R-:W-:Y:S01]  /*1980*/  @P2 IADD3 R25, R17, R25, RZ ;  /* 0x0000001911192210 */ /* 0x000fe20007ffe0ff */
[----:B------:R1:W5:Y:S01]  /*1990*/  @P6 LDG.E R9, [R10.64] ;  /* 0x000000060a096981 */ /* 0x000362000c1e1900 */
[----:B------:R-:W-:Y:S02]  /*19a0*/  @P1 MOV R27, R21 ;  /* 0x00000015001b1202 */ /* 0x000fe40000000f00 */
[----:B------:R-:W-:Y:S01]  /*19b0*/  @P2 SHF.L.U32 R24, R16, 0x1, RZ ;  /* 0x0000000110182819 */ /* 0x000fe200000006ff */
[----:B------:R0:W5:Y:S01]  /*19c0*/  @P6 LDG.E R75, [R46.64] ;  /* 0x000000062e4b6981 */ /* 0x000162000c1e1900 */
[----:B------:R-:W-:Y:S01]  /*19d0*/  ISETP.NE.AND P6, PT, R68, RZ, PT ;  /* 0x000000ff4400720c */ /* 0x000fe20003fc5270 */
[----:B------:R-:W-:Y:S01]  /*19e0*/  @P1 IMAD.WIDE.U32 R26, R96, c[0x0][0x1d8], R26 ;  /* 0x00007600601a1a25 */ /* 0x000fe200078e001a */
[----:B------:R-:W-:Y:S02]  /*19f0*/  @P2 SHF.L.U64.HI R25, R16, 0x1, R25 ;  /* 0x0000000110192819 */ /* 0x000fe40000010219 */
[----:B------:R-:W-:Y:S01]  /*1a00*/  @P2 IADD3 R16, P0, R24, c[0x0][0x180], RZ ;  /* 0x0000600018102a10 */ /* 0x000fe20007f1e0ff */
[----:B-1----:R-:W-:Y:S01]  /*1a10*/  CS2R R10, SRZ ;  /* 0x00000000000a7805 */ /* 0x002fe2000001ff00 */
[----:B------:R-:W-:-:S02]  /*1a20*/  @P1 IADD3 R29, R27, R29, RZ ;  /* 0x0000001d1b1d1210 */ /* 0x000fc40007ffe0ff */
[C---:B------:R-:W-:Y:S02]  /*1a30*/  @P2 IADD3.X R17, R25.reuse, c[0x0][0x184], RZ, P0, !PT ;  /* 0x0000610019112a10 */ /* 0x040fe400007fe4ff */
[----:B------:R-:W-:Y:S02]  /*1a40*/  @P2 IADD3 R24, P0, R24, c[0x0][0x178], RZ ;  /* 0x00005e0018182a10 */ /* 0x000fe40007f1e0ff */
[C---:B------:R-:W-:Y:S01]  /*1a50*/  @P1 SHF.L.U32 R28, R26.reuse, 0x1, RZ ;  /* 0x000000011a1c1819 */ /* 0x040fe200000006ff */
[----:B------:R1:W5:Y:S01]  /*1a60*/  @P6 LDG.E R11, [R12.64] ;  /* 0x000000060c0b6981 */ /* 0x000362000c1e1900 */
[----:B------:R-:W-:Y:S02]  /*1a70*/  @P2 IADD3.X R25, R25, c[0x0][0x17c], RZ, P0, !PT ;  /* 0x00005f0019192a10 */ /* 0x000fe400007fe4ff */
[----:B------:R-:W-:Y:S02]  /*1a80*/  @P1 SHF.L.U64.HI R29, R26, 0x1, R29 ;  /* 0x000000011a1d1819 */ /* 0x000fe4000001021d */
[----:B------:R-:W-:Y:S01]  /*1a90*/  @P1 IADD3 R26, P0, R28, c[0x0][0x180], RZ ;  /* 0x000060001c1a1a10 */ /* 0x000fe20007f1e0ff */
[----:B-1----:R-:W-:-:S03]  /*1aa0*/  CS2R R12, SRZ ;  /* 0x00000000000c7805 */ /* 0x002fc6000001ff00 */
[C---:B------:R-:W-:Y:S02]  /*1ab0*/  @P1 IADD3.X R27, R29.reuse, c[0x0][0x184], RZ, P0, !PT ;  /* 0x000061001d1b1a10 */ /* 0x040fe400007fe4ff */
[----:B------:R-:W-:Y:S01]  /*1ac0*/  @P1 IADD3 R28, P0, R28, c[0x0][0x178], RZ ;  /* 0x00005e001c1c1a10 */ /* 0x000fe20007f1e0ff */
[----:B------:R-:W-:Y:S01]  /*1ad0*/  CS2R R72, SRZ ;  /* 0x0000000000487805 */ /* 0x000fe2000001ff00 */
[----:B------:R-:W-:Y:S01]  /*1ae0*/  CS2R R70, SRZ ;  /* 0x0000000000467805 */ /* 0x000fe2000001ff00 */
[----:B------:R1:W5:Y:S01]  /*1af0*/  @P4 LDG.E R13, [R14.64] ;  /* 0x000000060e0d4981 */ /* 0x000362000c1e1900 */
[----:B------:R-:W-:Y:S01]  /*1b00*/  CS2R R68, SRZ ;  /* 0x0000000000447805 */ /* 0x000fe2000001ff00 */
[----:B------:R-:W-:Y:S02]  /*1b10*/  @P1 IADD3.X R29, R29, c[0x0][0x17c], RZ, P0, !PT ;  /* 0x00005f001d1d1a10 */ /* 0x000fe400007fe4ff */
[----:B------:R0:W5:Y:S04]  /*1b20*/  @P6 LDG.E R73, [R40.64] ;  /* 0x0000000628496981 */ /* 0x000168000c1e1900 */
[----:B------:R0:W5:Y:S01]  /*1b30*/  @P5 LDG.E R12, [R38.64] ;  /* 0x00000006260c5981 */ /* 0x000162000c1e1900 */
[----:B-1----:R-:W-:-:S03]  /*1b40*/  CS2R R14, SRZ ;  /* 0x00000000000e7805 */ /* 0x002fc6000001ff00 */
[----:B------:R0:W5:Y:S04]  /*1b50*/  @P5 LDG.E R72, [R36.64] ;  /* 0x0000000624485981 */ /* 0x000168000c1e1900 */
[----:B------:R0:W5:Y:S04]  /*1b60*/  @P4 LDG.E R71, [R34.64] ;  /* 0x0000000622474981 */ /* 0x000168000c1e1900 */
[----:B------:R0:W5:Y:S04]  /*1b70*/  @P3 LDG.E R14, [R32.64] ;  /* 0x00000006200e3981 */ /* 0x000168000c1e1900 */
[----:B------:R0:W5:Y:S04]  /*1b80*/  @P3 LDG.E R70, [R30.64] ;  /* 0x000000061e463981 */ /* 0x000168000c1e1900 */
[----:B------:R0:W5:Y:S01]  /*1b90*/  @P1 LDG.E R68, [R28.64] ;  /* 0x000000061c441981 */ /* 0x000162000c1e1900 */
[----:B------:R-:W-:-:S03]  /*1ba0*/  LOP3.LUT P0, RZ, R6, 0x4, RZ, 0xc0, !PT ;  /* 0x0000000406ff7812 */ /* 0x000fc6000780c0ff */
[----:B------:R1:W5:Y:S01]  /*1bb0*/  @P2 LDG.E R15, [R16.64] ;  /* 0x00000006100f2981 */ /* 0x000362000c1e1900 */
[----:B------:R-:W-:Y:S03]  /*1bc0*/  BSSY B0, `(.L_x_136) ;  /* 0x0000013000007945 */ /* 0x000fe60003800000 */
[----:B------:R3:W5:Y:S06]  /*1bd0*/  @P2 LDG.E R69, [R24.64] ;  /* 0x0000000618452981 */ /* 0x00076c000c1e1900 */
[----:B------:R0:W5:Y:S04]  /*1be0*/  @P0 LDG.E R10, [R44.64] ;  /* 0x000000062c0a0981 */ /* 0x000168000c1e1900 */
[----:B------:R0:W5:Y:S01]  /*1bf0*/  @P0 LDG.E R74, [R42.64] ;  /* 0x000000062a4a0981 */ /* 0x000162000c1e1900 */
[----:B------:R-:W-:-:S02]  /*1c00*/  ISETP.GT.U32.AND P0, PT, R3, 0x1df, PT ;  /* 0x000001df0300780c */ /* 0x000fc40003f04070 */
[----:B-1----:R-:W-:Y:S01]  /*1c10*/  MOV R16, RZ ;  /* 0x000000ff00107202 */ /* 0x002fe20000000f00 */
[----:B---3--:R-:W-:-:S05]  /*1c20*/  CS2R R24, SRZ ;  /* 0x0000000000187805 */ /* 0x008fca000001ff00 */
[----:B------:R1:W5:Y:S02]  /*1c30*/  @P1 LDG.E R16, [R26.64] ;  /* 0x000000061a101981 */ /* 0x000364000c1e1900 */
[----:B-1----:R-:W-:-:S03]  /*1c40*/  CS2R R26, SRZ ;  /* 0x00000000001a7805 */ /* 0x002fc6000001ff00 */
[----:B------:R-:W-:Y:S05]  /*1c50*/  @P0 BRA `(.L_x_137) ;  /* 0x0000009000000947 */ /* 0x000fea0003800000 */
[----:B0-2---:R-:W-:Y:S02]  /*1c60*/  ISETP.NE.AND P0, PT, RZ, UR9, PT ;  /* 0x00000009ff007c0c */ /* 0x005fe4000bf05270 */
[----:B------:R-:W-:-:S04]  /*1c70*/  IADD3 R106, R85, R106, RZ ;  /* 0x0000006a556a7210 */ /* 0x000fc80007ffe0ff */
[----:B------:R-:W-:-:S07]  /*1c80*/  SHF.R.S32.HI R17, RZ, 0x1f, R106 ;  /* 0x0000001fff117819 */ /* 0x000fce000001146a */
[----:B------:R-:W-:-:S04]  /*1c90*/  @P0 LEA R24, P6, R106, c[0x0][0x190], 0x2 ;  /* 0x000064006a180a11 */ /* 0x000fc800078c10ff */
[----:B------:R-:W-:Y:S01]  /*1ca0*/  @P0 LEA.HI.X R25, R106, c[0x0][0x194], R17, 0x2, P6 ;  /* 0x000065006a190a11 */ /* 0x000fe200030f1411 */
[----:B------:R-:W-:-:S04]  /*1cb0*/  HFMA2.MMA R17, -RZ, RZ, 0, 2.384185791015625e-07 ;  /* 0x00000004ff117435 */ /* 0x000fc800000001ff */
[----:B------:R0:W5:Y:S06]  /*1cc0*/  @P0 LDG.E.64 R26, [R24.64] ;  /* 0x00000006181a0981 */ /* 0x00016c000c1e1b00 */
[----:B0-----:R-:W-:-:S06]  /*1cd0*/  IMAD.WIDE R24, R106, R17, c[0x0][0x188] ;  /* 0x000062006a187625 */ /* 0x001fcc00078e0211 */
[----:B------:R-:W5:Y:S02]  /*1ce0*/  LDG.E.64 R24, [R24.64] ;  /* 0x0000000618187981 */ /* 0x000f64000c1e1b00 */
.L_x_137:
[----:B0-2---:R-:W-:Y:S05]  /*1cf0*/  BSYNC B0 ;  /* 0x0000000000007941 */ /* 0x005fea0003800000 */
.L_x_136:
[----:B------:R-:W-:Y:S02]  /*1d00*/  ISETP.NE.AND P0, PT, RZ, UR9, PT ;  /* 0x00000009ff007c0c */ /* 0x000fe4000bf05270 */
[--C-:B-----5:R-:W-:Y:S02]  /*1d10*/  PRMT R31, RZ, 0x5410, R62.reuse ;  /* 0x00005410ff1f7816 */ /* 0x120fe4000000003e */
[----:B------:R-:W-:Y:S02]  /*1d20*/  PRMT R33, RZ, 0x7610, R62 ;  /* 0x00007610ff217816 */ /* 0x000fe4000000003e */
[----:B------:R-:W-:Y:S01]  /*1d30*/  PRMT R35, RZ, 0x5410, R63 ;  /* 0x00005410ff237816 */ /* 0x000fe2000000003f */
[C---:B------:R-:W-:Y:S01]  /*1d40*/  FADD.FTZ R32, -R22.reuse, R31 ;  /* 0x0000001f16207221 */ /* 0x040fe20000010100 */
[----:B------:R-:W-:Y:S01]  /*1d50*/  PRMT R37, RZ, 0x7610, R63 ;  /* 0x00007610ff257816 */ /* 0x000fe2000000003f */
[----:B------:R-:W-:Y:S01]  /*1d60*/  FADD.FTZ R34, -R22, R33 ;  /* 0x0000002116227221 */ /* 0x000fe20000010100 */
[----:B------:R-:W-:Y:S01]  /*1d70*/  LOP3.LUT R6, R6, 0xfffffeff, RZ, 0xc0, !PT ;  /* 0xfffffeff06067812 */ /* 0x000fe200078ec0ff */
[-C--:B------:R-:W-:Y:S01]  /*1d80*/  FMUL.FTZ R41, R32, R7.reuse ;  /* 0x0000000720297220 */ /* 0x080fe20000410000 */
[----:B------:R-:W-:Y:S01]  /*1d90*/  PRMT R29, RZ, 0x5410, R79 ;  /* 0x00005410ff1d7816 */ /* 0x000fe2000000004f */
[C---:B------:R-:W-:Y:S01]  /*1da0*/  FADD.FTZ R44, -R22.reuse, R35 ;  /* 0x00000023162c7221 */ /* 0x040fe20000010100 */
[----:B------:R-:W-:Y:S01]  /*1db0*/  PRMT R30, RZ, 0x7610, R79 ;  /* 0x00007610ff1e7816 */ /* 0x000fe2000000004f */
[----:B------:R-:W-:Y:S01]  /*1dc0*/  FADD.FTZ R46, -R22, R37 ;  /* 0x00000025162e7221 */ /* 0x000fe20000010100 */
[--C-:B------:R-:W-:Y:S01]  /*1dd0*/  PRMT R17, RZ, 0x5410, R78.reuse ;  /* 0x00005410ff117816 */ /* 0x100fe2000000004e */
[----:B------:R-:W-:Y:S01]  /*1de0*/  FMUL.FTZ R32, R34, R7 ;  /* 0x0000000722207220 */ /* 0x000fe20000410000 */
[----:B------:R-:W-:-:S02]  /*1df0*/  PRMT R28, RZ, 0x7610, R78 ;  /* 0x00007610ff1c7816 */ /* 0x000fc4000000004e */
[----:B------:R-:W-:Y:S01]  /*1e00*/  @P0 LOP3.LUT R6, R6, 0x100, RZ, 0xfc, !PT ;  /* 0x0000010006060812 */ /* 0x000fe200078efcff */
        /* <DEDUP_REMOVED lines=19> */
.L_x_138:
[----:B------:R-:W-:Y:S02]  /*1f40*/  FMUL.FTZ R31, R29, R24 ;  /* 0x000000181d1f7220 */ /* 0x000fe40000410000 */
[----:B------:R-:W-:Y:S02]  /*1f50*/  FMUL.FTZ R33, R44, R7 ;  /* 0x000000072c217220 */ /* 0x000fe40000410000 */
[C---:B------:R-:W-:Y:S02]  /*1f60*/  FFMA.FTZ R35, R41.reuse, R31, RZ ;  /* 0x0000001f29237223 */ /* 0x040fe400000100ff */
        /* <DEDUP_REMOVED lines=23> */
.L_x_139:
[----:B------:R-:W-:Y:S02]  /*20e0*/  FADD.FTZ R38, RZ, R29 ;  /* 0x0000001dff267221 */ /* 0x000fe40000010000 */
[----:B------:R-:W-:Y:S02]  /*20f0*/  FFMA.FTZ R37, R32, R36, R35 ;  /* 0x0000002420257223 */ /* 0x000fe40000010023 */
[----:B------:R-:W-:Y:S02]  /*2100*/  FADD.FTZ R39, R36, R31 ;  /* 0x0000001f24277221 */ /* 0x000fe40000010000 */
[----:B------:R-:W-:Y:S02]  /*2110*/  FFMA.FTZ R29, R33, R17, R48 ;  /* 0x00000011211d7223 */ /* 0x000fe40000010030 */
[----:B------:R-:W-:-:S02]  /*2120*/  FMUL.FTZ R36, R17, R24 ;  /* 0x0000001811247220 */ /* 0x000fc40000410000 */
[----:B------:R-:W-:Y:S02]  /*2130*/  FADD.FTZ R31, R38, R17 ;  /* 0x00000011261f7221 */ /* 0x000fe40000010000 */
[----:B------:R-:W-:Y:S02]  /*2140*/  FFMA.FTZ R17, R32, R30, RZ ;  /* 0x0000001e20117223 */ /* 0x000fe400000100ff */
[----:B------:R-:W-:Y:S02]  /*2150*/  FADD.FTZ R35, RZ, R30 ;  /* 0x0000001eff237221 */ /* 0x000fe40000010000 */
[----:B------:R-:W-:Y:S01]  /*2160*/  FFMA.FTZ R30, R33, R36, R37 ;  /* 0x00000024211e7223 */ /* 0x000fe20000010025 */
[----:B------:R-:W-:Y:S01]  /*2170*/  PRMT R37, RZ, 0x7610, R8 ;  /* 0x00007610ff257816 */ /* 0x000fe20000000008 */
[----:B------:R-:W-:Y:S02]  /*2180*/  FMUL.FTZ R33, R28, R25 ;  /* 0x000000191c217220 */ /* 0x000fe40000410000 */
[----:B------:R-:W-:-:S02]  /*2190*/  FFMA.FTZ R17, R34, R28, R17 ;  /* 0x0000001c22117223 */ /* 0x000fc40000010011 */
[----:B------:R-:W-:Y:S01]  /*21a0*/  FADD.FTZ R28, R35, R28 ;  /* 0x0000001c231c7221 */ /* 0x000fe20000010000 */
[----:B------:R-:W-:Y:S01]  /*21b0*/  PRMT R35, RZ, 0x5410, R8 ;  /* 0x00005410ff237816 */ /* 0x000fe20000000008 */
[----:B------:R-:W-:Y:S01]  /*21c0*/  FFMA.FTZ R46, R34, R33, R30 ;  /* 0x00000021222e7223 */ /* 0x000fe2000001001e */
[----:B------:R-:W-:Y:S01]  /*21d0*/  PRMT R34, RZ, 0x5410, R77 ;  /* 0x00005410ff227816 */ /* 0x000fe2000000004d */
[C---:B------:R-:W-:Y:S02]  /*21e0*/  FADD.FTZ R32, -R22.reuse, R37 ;  /* 0x0000002516207221 */ /* 0x040fe40000010100 */
[----:B------:R-:W-:Y:S01]  /*21f0*/  FADD.FTZ R30, -R22, R35 ;  /* 0x00000023161e7221 */ /* 0x000fe20000010100 */
[----:B------:R-:W-:Y:S01]  /*2200*/  PRMT R35, RZ, 0x7610, R77 ;  /* 0x00007610ff237816 */ /* 0x000fe2000000004d */
[----:B------:R-:W-:Y:S02]  /*2210*/  FADD.FTZ R36, R39, R36 ;  /* 0x0000002427247221 */ /* 0x000fe40000010000 */
[----:B------:R-:W-:-:S02]  /*2220*/  FMUL.FTZ R45, R30, R7 ;  /* 0x000000071e2d7220 */ /* 0x000fc40000410000 */
        /* <DEDUP_REMOVED lines=20> */
.L_x_140:
[----:B------:R-:W-:Y:S02]  /*2370*/  FMUL.FTZ R37, R34, R24 ;  /* 0x0000001822257220 */ /* 0x000fe40000410000 */
[----:B------:R-:W-:Y:S02]  /*2380*/  FADD.FTZ R36, R33, R36 ;  /* 0x0000002421247221 */ /* 0x000fe40000010000 */
[----:B------:R-:W-:Y:S02]  /*2390*/  FFMA.FTZ R33, R45, R37, R46 ;  /* 0x000000252d217223 */ /* 0x000fe4000001002e */
[----:B------:R-:W-:Y:S02]  /*23a0*/  FMUL.FTZ R30, R35, R25 ;  /* 0x00000019231e7220 */ /* 0x000fe40000410000 */
[----:B------:R-:W-:-:S02]  /*23b0*/  FFMA.FTZ R29, R45, R34, R29 ;  /* 0x000000222d1d7223 */ /* 0x000fc4000001001d */
[----:B------:R-:W-:Y:S01]  /*23c0*/  FFMA.FTZ R45, R32, R30, R33 ;  /* 0x0000001e202d7223 */ /* 0x000fe20000010021 */
[----:B------:R-:W-:Y:S01]  /*23d0*/  PRMT R33, RZ, 0x5410, R23 ;  /* 0x00005410ff217816 */ /* 0x000fe20000000017 */
[----:B------:R-:W-:Y:S02]  /*23e0*/  FADD.FTZ R28, R28, R35 ;  /* 0x000000231c1c7221 */ /* 0x000fe40000010000 */
[----:B------:R-:W-:Y:S01]  /*23f0*/  FFMA.FTZ R17, R32, R35, R17 ;  /* 0x0000002320117223 */ /* 0x000fe20000010011 */
[----:B------:R-:W-:Y:S01]  /*2400*/  PRMT R35, RZ, 0x7610, R23 ;  /* 0x00007610ff237816 */ /* 0x000fe20000000017 */
[----:B------:R-:W-:Y:S02]  /*2410*/  FADD.FTZ R31, R31, R34 ;  /* 0x000000221f1f7221 */ /* 0x000fe40000010000 */
[C---:B------:R-:W-:Y:S01]  /*2420*/  FADD.FTZ R32, -R22.reuse, R33 ;  /* 0x0000002116207221 */ /* 0x040fe20000010100 */
[----:B------:R-:W-:Y:S01]  /*2430*/  PRMT R33, RZ, 0x7610, R76 ;  /* 0x00007610ff217816 */ /* 0x000fe2000000004c */
[----:B------:R-:W-:-:S02]  /*2440*/  FADD.FTZ R34, -R22, R35 ;  /* 0x0000002316227221 */ /* 0x000fc40000010100 */
[----:B------:R-:W-:Y:S01]  /*2450*/  FADD.FTZ R37, R36, R37 ;  /* 0x0000002524257221 */ /* 0x000fe20000010000 */
[----:B------:R-:W-:Y:S01]  /*2460*/  PRMT R36, RZ, 0x5410, R76 ;  /* 0x00005410ff247816 */ /* 0x000fe2000000004c */
[-C--:B------:R-:W-:Y:S02]  /*2470*/  FMUL.FTZ R47, R32, R7.reuse ;  /* 0x00000007202f7220 */ /* 0x080fe40000410000 */
        /* <DEDUP_REMOVED lines=20> */
.L_x_141:
[----:B------:R-:W-:Y:S01]  /*25c0*/  FMUL.FTZ R34, R36, R24 ;  /* 0x0000001824227220 */ /* 0x000fe20000410000 */
[----:B------:R-:W-:Y:S01]  /*25d0*/  PRMT R38, RZ, 0x5410, R75 ;  /* 0x00005410ff267816 */ /* 0x000fe2000000004b */
[----:B------:R-:W-:Y:S02]  /*25e0*/  FADD.FTZ R37, R30, R37 ;  /* 0x000000251e257221 */ /* 0x000fe40000010000 */
[----:B------:R-:W-:Y:S02]  /*25f0*/  FFMA.FTZ R35, R47, R34, R45 ;  /* 0x000000222f237223 */ /* 0x000fe4000001002d */
[----:B------:R-:W-:Y:S02]  /*2600*/  FMUL.FTZ R30, R33, R25 ;  /* 0x00000019211e7220 */ /* 0x000fe40000410000 */
[----:B------:R-:W-:-:S02]  /*2610*/  FADD.FTZ R28, R28, R33 ;  /* 0x000000211c1c7221 */ /* 0x000fc40000010000 */
[C---:B------:R-:W-:Y:S02]  /*2620*/  FFMA.FTZ R17, R32.reuse, R33, R17 ;  /* 0x0000002120117223 */ /* 0x040fe40000010011 */
[----:B------:R-:W-:Y:S01]  /*2630*/  FFMA.FTZ R44, R32, R30, R35 ;  /* 0x0000001e202c7223 */ /* 0x000fe20000010023 */
[--C-:B------:R-:W-:Y:S01]  /*2640*/  PRMT R35, RZ, 0x5410, R9.reuse ;  /* 0x00005410ff237816 */ /* 0x100fe20000000009 */
[----:B------:R-:W-:Y:S01]  /*2650*/  FADD.FTZ R33, R37, R34 ;  /* 0x0000002225217221 */ /* 0x000fe20000010000 */
[----:B------:R-:W-:Y:S01]  /*2660*/  PRMT R37, RZ, 0x7610, R9 ;  /* 0x00007610ff257816 */ /* 0x000fe20000000009 */
[----:B------:R-:W-:Y:S01]  /*2670*/  FADD.FTZ R31, R31, R36 ;  /* 0x000000241f1f7221 */ /* 0x000fe20000010000 */
[----:B------:R-:W-:Y:S01]  /*2680*/  PRMT R32, RZ, 0x7610, R75 ;  /* 0x00007610ff207816 */ /* 0x000fe2000000004b */
[----:B------:R-:W-:Y:S02]  /*2690*/  FFMA.FTZ R29, R47, R36, R29 ;  /* 0x000000242f1d7223 */ /* 0x000fe4000001001d */
[----:B------:R-:W-:-:S02]  /*26a0*/  FADD.FTZ R34, -R22, R35 ;  /* 0x0000002316227221 */ /* 0x000fc40000010100 */
[----:B------:R-:W-:Y:S02]  /*26b0*/  FADD.FTZ R36, -R22, R37 ;  /* 0x0000002516247221 */ /* 0x000fe40000010100 */
        /* <DEDUP_REMOVED lines=21> */
.L_x_142:
[----:B------:R-:W-:Y:S01]  /*2810*/  FMUL.FTZ R35, R38, R24 ;  /* 0x0000001826237220 */ /* 0x000fe20000410000 */
[--C-:B------:R-:W-:Y:S01]  /*2820*/  PRMT R39, RZ, 0x7610, R10.reuse ;  /* 0x00007610ff277816 */ /* 0x100fe2000000000a */
[----:B------:R-:W-:Y:S01]  /*2830*/  FADD.FTZ R30, R30, R33 ;  /* 0x000000211e1e7221 */ /* 0x000fe20000010000 */
[----:B------:R-:W-:Y:S01]  /*2840*/  PRMT R33, RZ, 0x5410, R10 ;  /* 0x00005410ff217816 */ /* 0x000fe2000000000a */
[----:B------:R-:W-:Y:S01]  /*2850*/  FFMA.FTZ R37, R45, R35, R44 ;  /* 0x000000232d257223 */ /* 0x000fe2000001002c */
[--C-:B------:R-:W-:Y:S01]  /*2860*/  PRMT R40, RZ, 0x5410, R74.reuse ;  /* 0x00005410ff287816 */ /* 0x100fe2000000004a */
[----:B------:R-:W-:Y:S01]  /*2870*/  FADD.FTZ R35, R30, R35 ;  /* 0x000000231e237221 */ /* 0x000fe20000010000 */
[----:B------:R-:W-:Y:S01]  /*2880*/  PRMT R36, RZ, 0x7610, R74 ;  /* 0x00007610ff247816 */ /* 0x000fe2000000004a */
[----:B------:R-:W-:-:S02]  /*2890*/  FADD.FTZ R31, R31, R38 ;  /* 0x000000261f1f7221 */ /* 0x000fc40000010000 */
[----:B------:R-:W-:Y:S02]  /*28a0*/  FFMA.FTZ R29, R45, R38, R29 ;  /* 0x000000262d1d7223 */ /* 0x000fe4000001001d */
[C---:B------:R-:W-:Y:S02]  /*28b0*/  FADD.FTZ R30, -R22.reuse, R33 ;  /* 0x00000021161e7221 */ /* 0x040fe40000010100 */
[----:B------:R-:W-:Y:S02]  /*28c0*/  FADD.FTZ R38, -R22, R39 ;  /* 0x0000002716267221 */ /* 0x000fe40000010100 */
[----:B------:R-:W-:Y:S02]  /*28d0*/  FMUL.FTZ R33, R30, R7 ;  /* 0x000000071e217220 */ /* 0x000fe40000410000 */
[----:B------:R-:W-:Y:S02]  /*28e0*/  FMUL.FTZ R30, R32, R25 ;  /* 0x00000019201e7220 */ /* 0x000fe40000410000 */
[----:B------:R-:W-:Y:S01]  /*28f0*/  FMUL.FTZ R38, R38, R7 ;  /* 0x0000000726267220 */ /* 0x000fe20000410000 */
        /* <DEDUP_REMOVED lines=19> */
.L_x_143:
[----:B------:R-:W-:Y:S02]  /*2a30*/  FMUL.FTZ R42, R40, R24 ;  /* 0x00000018282a7220 */ /* 0x000fe40000410000 */
[----:B------:R-:W-:Y:S02]  /*2a40*/  FADD.FTZ R35, R30, R35 ;  /* 0x000000231e237221 */ /* 0x000fe40000010000 */
[C---:B------:R-:W-:Y:S01]  /*2a50*/  FFMA.FTZ R39, R34.reuse, R30, R37 ;  /* 0x0000001e22277223 */ /* 0x040fe20000010025 */
[----:B------:R-:W-:Y:S01]  /*2a60*/  PRMT R30, RZ, 0x7610, R73 ;  /* 0x00007610ff1e7816 */ /* 0x000fe20000000049 */
[----:B------:R-:W-:Y:S01]  /*2a70*/  FFMA.FTZ R37, R34, R32, R17 ;  /* 0x0000002022257223 */ /* 0x000fe20000010011 */
[----:B------:R-:W-:Y:S01]  /*2a80*/  PRMT R17, RZ, 0x5410, R11 ;  /* 0x00005410ff117816 */ /* 0x000fe2000000000b */
[----:B------:R-:W-:-:S02]  /*2a90*/  FADD.FTZ R41, R28, R32 ;  /* 0x000000201c297221 */ /* 0x000fc40000010000 */
[----:B------:R-:W-:Y:S01]  /*2aa0*/  FADD.FTZ R28, R35, R42 ;  /* 0x0000002a231c7221 */ /* 0x000fe20000010000 */
[----:B------:R-:W-:Y:S01]  /*2ab0*/  PRMT R35, RZ, 0x7610, R11 ;  /* 0x00007610ff237816 */ /* 0x000fe2000000000b */
[C---:B------:R-:W-:Y:S01]  /*2ac0*/  FADD.FTZ R32, -R22.reuse, R17 ;  /* 0x0000001116207221 */ /* 0x040fe20000010100 */
[----:B------:R-:W-:Y:S01]  /*2ad0*/  PRMT R17, RZ, 0x5410, R73 ;  /* 0x00005410ff117816 */ /* 0x000fe20000000049 */
[----:B------:R-:W-:Y:S02]  /*2ae0*/  FFMA.FTZ R39, R33, R42, R39 ;  /* 0x0000002a21277223 */ /* 0x000fe40000010027 */
[----:B------:R-:W-:Y:S02]  /*2af0*/  FADD.FTZ R34, -R22, R35 ;  /* 0x0000002316227221 */ /* 0x000fe40000010100 */
[----:B------:R-:W-:Y:S02]  /*2b00*/  FMUL.FTZ R35, R32, R7 ;  /* 0x0000000720237220 */ /* 0x000fe40000410000 */
        /* <DEDUP_REMOVED lines=21> */
.L_x_144:
[----:B------:R-:W-:Y:S02]  /*2c60*/  FFMA.FTZ R39, R38, R43, R39 ;  /* 0x0000002b26277223 */ /* 0x000fe40000010027 */
[----:B------:R-:W-:Y:S02]  /*2c70*/  FMUL.FTZ R34, R17, R24 ;  /* 0x0000001811227220 */ /* 0x000fe40000410000 */
[----:B------:R-:W-:Y:S02]  /*2c80*/  FADD.FTZ R43, R43, R28 ;  /* 0x0000001c2b2b7221 */ /* 0x000fe40000010000 */
[----:B------:R-:W-:Y:S01]  /*2c90*/  FFMA.FTZ R28, R33, R40, R29 ;  /* 0x00000028211c7223 */ /* 0x000fe2000001001d */
[--C-:B------:R-:W-:Y:S01]  /*2ca0*/  PRMT R33, RZ, 0x5410, R12.reuse ;  /* 0x00005410ff217816 */ /* 0x100fe2000000000c */
[----:B------:R-:W-:Y:S01]  /*2cb0*/  FFMA.FTZ R29, R35, R34, R39 ;  /* 0x00000022231d7223 */ /* 0x000fe20000010027 */
[----:B------:R-:W-:Y:S01]  /*2cc0*/  PRMT R39, RZ, 0x7610, R12 ;  /* 0x00007610ff277816 */ /* 0x000fe2000000000c */
[----:B------:R-:W-:-:S02]  /*2cd0*/  FADD.FTZ R42, R31, R40 ;  /* 0x000000281f2a7221 */ /* 0x000fc40000010000 */
[C---:B------:R-:W-:Y:S02]  /*2ce0*/  FADD.FTZ R40, -R22.reuse, R33 ;  /* 0x0000002116287221 */ /* 0x040fe40000010100 */
[----:B------:R-:W-:Y:S01]  /*2cf0*/  FADD.FTZ R46, -R22, R39 ;  /* 0x00000027162e7221 */ /* 0x000fe20000010100 */
[----:B------:R-:W-:Y:S01]  /*2d00*/  PRMT R39, RZ, 0x7610, R72 ;  /* 0x00007610ff277816 */ /* 0x000fe20000000048 */
[----:B------:R-:W-:Y:S01]  /*2d10*/  FADD.FTZ R31, R43, R34 ;  /* 0x000000222b1f7221 */ /* 0x000fe20000010000 */
[----:B------:R-:W-:Y:S01]  /*2d20*/  PRMT R34, RZ, 0x5410, R72 ;  /* 0x00005410ff227816 */ /* 0x000fe20000000048 */
        /* <DEDUP_REMOVED lines=22> */
.L_x_145:
[----:B------:R-:W-:Y:S02]  /*2e90*/  FMUL.FTZ R46, R34, R24 ;  /* 0x00000018222e7220 */ /* 0x000fe40000410000 */
[----:B------:R-:W-:Y:S02]  /*2ea0*/  FADD.FTZ R45, R44, R31 ;  /* 0x0000001f2c2d7221 */ /* 0x000fe40000010000 */
[----:B------:R-:W-:Y:S02]  /*2eb0*/  FFMA.FTZ R43, R32, R44, R29 ;  /* 0x0000002c202b7223 */ /* 0x000fe4000001001d */
[----:B------:R-:W-:Y:S02]  /*2ec0*/  FFMA.FTZ R29, R38, R36, R37 ;  /* 0x00000024261d7223 */ /* 0x000fe40000010025 */
[----:B------:R-:W-:Y:S01]  /*2ed0*/  FADD.FTZ R31, R41, R36 ;  /* 0x00000024291f7221 */ /* 0x000fe20000010000 */
[--C-:B------:R-:W-:Y:S01]  /*2ee0*/  PRMT R41, RZ, 0x5410, R13.reuse ;  /* 0x00005410ff297816 */ /* 0x100fe2000000000d */
[----:B------:R-:W-:Y:S01]  /*2ef0*/  FADD.FTZ R36, R45, R46 ;  /* 0x0000002e2d247221 */ /* 0x000fe20000010000 */
[----:B------:R-:W-:Y:S01]  /*2f00*/  PRMT R45, RZ, 0x7610, R13 ;  /* 0x00007610ff2d7816 */ /* 0x000fe2000000000d */
[----:B------:R-:W-:Y:S01]  /*2f10*/  FFMA.FTZ R37, R33, R46, R43 ;  /* 0x0000002e21257223 */ /* 0x000fe2000001002b */
[----:B------:R-:W-:Y:S01]  /*2f20*/  PRMT R43, RZ, 0x5410, R71 ;  /* 0x00005410ff2b7816 */ /* 0x000fe20000000047 */
[C---:B------:R-:W-:Y:S01]  /*2f30*/  FADD.FTZ R38, -R22.reuse, R41 ;  /* 0x0000002916267221 */ /* 0x040fe20000010100 */
[----:B------:R-:W-:Y:S01]  /*2f40*/  PRMT R46, RZ, 0x7610, R71 ;  /* 0x00007610ff2e7816 */ /* 0x000fe20000000047 */
[----:B------:R-:W-:-:S02]  /*2f50*/  FADD.FTZ R48, -R22, R45 ;  /* 0x0000002d16307221 */ /* 0x000fc40000010100 */
[----:B------:R-:W-:Y:S02]  /*2f60*/  FMUL.FTZ R41, R38, R7 ;  /* 0x0000000726297220 */ /* 0x000fe40000410000 */
[----:B------:R-:W-:Y:S02]  /*2f70*/  FMUL.FTZ R45, R39, R25 ;  /* 0x00000019272d7220 */ /* 0x000fe40000410000 */
        /* <DEDUP_REMOVED lines=20> */
.L_x_146:
[----:B------:R-:W-:Y:S02]  /*30c0*/  FFMA.FTZ R37, R40, R45, R37 ;  /* 0x0000002d28257223 */ /* 0x000fe40000010025 */
[----:B------:R-:W-:Y:S02]  /*30d0*/  FMUL.FTZ R38, R43, R24 ;  /* 0x000000182b267220 */ /* 0x000fe40000410000 */
[----:B------:R-:W-:Y:S02]  /*30e0*/  FADD.FTZ R49, R45, R36 ;  /* 0x000000242d317221 */ /* 0x000fe40000010000 */
[----:B------:R-:W-:Y:S01]  /*30f0*/  FFMA.FTZ R35, R35, R17, R28 ;  /* 0x0000001123237223 */ /* 0x000fe2000001001c */
[----:B------:R-:W-:Y:S01]  /*3100*/  PRMT R28, RZ, 0x7610, R70 ;  /* 0x00007610ff1c7816 */ /* 0x000fe20000000046 */
[----:B------:R-:W-:Y:S01]  /*3110*/  FADD.FTZ R45, R42, R17 ;  /* 0x000000112a2d7221 */ /* 0x000fe20000010000 */
[--C-:B------:R-:W-:Y:S01]  /*3120*/  PRMT R17, RZ, 0x5410, R14.reuse ;  /* 0x00005410ff117816 */ /* 0x100fe2000000000e */
[----:B------:R-:W-:Y:S01]  /*3130*/  FFMA.FTZ R47, R41, R38, R37 ;  /* 0x00000026292f7223 */ /* 0x000fe20000010025 */
[----:B------:R-:W-:Y:S01]  /*3140*/  PRMT R37, RZ, 0x7610, R14 ;  /* 0x00007610ff257816 */ /* 0x000fe2000000000e */
[----:B------:R-:W-:-:S02]  /*3150*/  FADD.FTZ R36, R49, R38 ;  /* 0x0000002631247221 */ /* 0x000fc40000010000 */
[C---:B------:R-:W-:Y:S01]  /*3160*/  FADD.FTZ R38, -R22.reuse, R17 ;  /* 0x0000001116267221 */ /* 0x040fe20000010100 */
[----:B------:R-:W-:Y:S01]  /*3170*/  PRMT R17, RZ, 0x5410, R70 ;  /* 0x00005410ff117816 */ /* 0x000fe20000000046 */
        /* <DEDUP_REMOVED lines=23> */
.L_x_147:
[----:B------:R-:W-:Y:S01]  /*32f0*/  FFMA.FTZ R42, R32, R30, R29 ;  /* 0x0000001e202a7223 */ /* 0x000fe2000001001d */
[----:B------:R-:W-:Y:S01]  /*3300*/  PRMT R29, RZ, 0x5410, R15 ;  /* 0x00005410ff1d7816 */ /* 0x000fe2000000000f */
[----:B------:R-:W-:Y:S02]  /*3310*/  FFMA.FTZ R47, R48, R49, R47 ;  /* 0x00000031302f7223 */ /* 0x000fe4000001002f */
[----:B------:R-:W-:Y:S01]  /*3320*/  FADD.FTZ R44, R31, R30 ;  /* 0x0000001e1f2c7221 */ /* 0x000fe20000010000 */
[----:B------:R-:W-:Y:S01]  /*3330*/  PRMT R31, RZ, 0x7610, R15 ;  /* 0x00007610ff1f7816 */ /* 0x000fe2000000000f */
[----:B------:R-:W-:Y:S01]  /*3340*/  FMUL.FTZ R50, R17, R24 ;  /* 0x0000001811327220 */ /* 0x000fe20000410000 */
[----:B------:R-:W-:Y:S01]  /*3350*/  PRMT R30, RZ, 0x7610, R69 ;  /* 0x00007610ff1e7816 */ /* 0x000fe20000000045 */
[----:B------:R-:W-:-:S02]  /*3360*/  FADD.FTZ R49, R49, R36 ;  /* 0x0000002431317221 */ /* 0x000fc40000010000 */
[----:B------:R-:W-:Y:S02]  /*3370*/  FFMA.FTZ R47, R37, R50, R47 ;  /* 0x00000032252f7223 */ /* 0x000fe4000001002f */
[----:B------:R-:W-:Y:S02]  /*3380*/  FADD.FTZ R36, R49, R50 ;  /* 0x0000003231247221 */ /* 0x000fe40000010000 */
[C---:B------:R-:W-:Y:S01]  /*3390*/  FADD.FTZ R32, -R22.reuse, R29 ;  /* 0x0000001d16207221 */ /* 0x040fe20000010100 */
[----:B------:R-:W-:Y:S01]  /*33a0*/  PRMT R29, RZ, 0x5410, R69 ;  /* 0x00005410ff1d7816 */ /* 0x000fe20000000045 */
        /* <DEDUP_REMOVED lines=18> */
[----:B-1----:R-:W-:Y:S02]  /*34d0*/  FMUL.FTZ R30, R30, R57 ;  /* 0x000000391e1e7220 */ /* 0x002fe40000410000 */
[----:B------:R-:W-:Y:S02]  /*34e0*/  FADD.FTZ R57, -R57, 1 ;  /* 0x3f80000039397421 */ /* 0x000fe40000010100 */
[----:B------:R-:W-:Y:S02]  /*34f0*/  FMUL.FTZ R29, R29, R54 ;  /* 0x000000361d1d7220 */ /* 0x000fe40000410000 */
[----:B------:R-:W-:-:S04]  /*3500*/  FFMA.FTZ R57, R50, R57, 1 ;  /* 0x3f80000032397423 */ /* 0x000fc80000010039 */
[----:B------:R-:W-:Y:S02]  /*3510*/  FMUL.FTZ R30, R30, R57 ;  /* 0x000000391e1e7220 */ /* 0x000fe40000410000 */
.L_x_148:
[----:B------:R-:W-:Y:S01]  /*3520*/  FFMA.FTZ R52, R33, R34, R35 ;  /* 0x0000002221347223 */ /* 0x000fe20000010023 */
[--C-:B------:R-:W-:Y:S01]  /*3530*/  PRMT R33, RZ, 0x5410, R16.reuse ;  /* 0x00005410ff217816 */ /* 0x100fe20000000010 */
[----:B------:R-:W-:Y:S01]  /*3540*/  FFMA.FTZ R47, R38, R49, R47 ;  /* 0x00000031262f7223 */ /* 0x000fe2000001002f */
[----:B------:R-:W-:Y:S01]  /*3550*/  PRMT R35, RZ, 0x7610, R16 ;  /* 0x00007610ff237816 */ /* 0x000fe20000000010 */
[----:B------:R-:W-:Y:S02]  /*3560*/  FMUL.FTZ R54, R29, R24 ;  /* 0x000000181d367220 */ /* 0x000fe40000410000 */
[----:B------:R-:W-:Y:S02]  /*3570*/  FADD.FTZ R50, R45, R34 ;  /* 0x000000222d327221 */ /* 0x000fe40000010000 */
[----:B------:R-:W-:Y:S01]  /*3580*/  FADD.FTZ R49, R49, R36 ;  /* 0x0000002431317221 */ /* 0x000fe20000010000 */
[----:B------:R-:W-:Y:S01]  /*3590*/  PRMT R36, RZ, 0x5410, R68 ;  /* 0x00005410ff247816 */ /* 0x000fe20000000044 */
[----:B------:R-:W-:-:S02]  /*35a0*/  FADD.FTZ R34, -R22, R33 ;  /* 0x0000002116227221 */ /* 0x000fc40000010100 */
[----:B------:R-:W-:Y:S01]  /*35b0*/  FADD.FTZ R56, -R22, R35 ;  /* 0x0000002316387221 */ /* 0x000fe20000010100 */
[----:B------:R-:W-:Y:S01]  /*35c0*/  PRMT R35, RZ, 0x7610, R68 ;  /* 0x00007610ff237816 */ /* 0x000fe20000000044 */
[----:B------:R-:W-:Y:S02]  /*35d0*/  FFMA.FTZ R45, R31, R54, R47 ;  /* 0x000000361f2d7223 */ /* 0x000fe4000001002f */
[----:B------:R-:W-:Y:S02]  /*35e0*/  FADD.FTZ R47, R49, R54 ;  /* 0x00000036312f7221 */ /* 0x000fe40000010000 */
        /* <DEDUP_REMOVED lines=22> */
.L_x_149:
[----:B------:R-:W-:Y:S02]  /*3750*/  FFMA.FTZ R49, R32, R54, R45 ;  /* 0x0000003620317223 */ /* 0x000fe4000001002d */
[----:B------:R-:W-:Y:S02]  /*3760*/  FMUL.FTZ R56, R36, R24 ;  /* 0x0000001824387220 */ /* 0x000fe40000410000 */
[----:B------:R-:W-:Y:S02]  /*3770*/  FADD.FTZ R51, R54, R47 ;  /* 0x0000002f36337221 */ /* 0x000fe40000010000 */
[----:B------:R-:W-:Y:S01]  /*3780*/  FFMA.FTZ R45, R40, R39, R42 ;  /* 0x00000027282d7223 */ /* 0x000fe2000001002a */
[----:B------:R-:W-:Y:S01]  /*3790*/  PRMT R42, RZ, 0x5410, R83 ;  /* 0x00005410ff2a7816 */ /* 0x000fe20000000053 */
[----:B------:R-:W-:Y:S02]  /*37a0*/  FFMA.FTZ R47, R33, R56, R49 ;  /* 0x00000038212f7223 */ /* 0x000fe40000010031 */
[----:B------:R-:W-:-:S02]  /*37b0*/  FMUL.FTZ R40, R35, R25 ;  /* 0x0000001923287220 */ /* 0x000fc40000410000 */
[----:B------:R-:W-:Y:S01]  /*37c0*/  FADD.FTZ R49, R44, R39 ;  /* 0x000000272c317221 */ /* 0x000fe20000010000 */
[----:B------:R-:W-:Y:S01]  /*37d0*/  PRMT R39, RZ, 0x5410, R66 ;  /* 0x00005410ff277816 */ /* 0x000fe20000000042 */
[----:B------:R-:W-:Y:S02]  /*37e0*/  FADD.FTZ R51, R51, R56 ;  /* 0x0000003833337221 */ /* 0x000fe40000010000 */
[----:B------:R-:W-:Y:S01]  /*37f0*/  FFMA.FTZ R52, R41, R43, R52 ;  /* 0x0000002b29347223 */ /* 0x000fe20000010034 */
[----:B------:R-:W-:Y:S01]  /*3800*/  PRMT R41, RZ, 0x7610, R66 ;  /* 0x00007610ff297816 */ /* 0x000fe20000000042 */
[----:B------:R-:W-:Y:S02]  /*3810*/  FFMA.FTZ R54, R34, R40, R47 ;  /* 0x0000002822367223 */ /* 0x000fe4000001002f */
[----:B------:R-:W-:Y:S02]  /*3820*/  FADD.FTZ R47, R40, R51 ;  /* 0x00000033282f7221 */ /* 0x000fe40000010000 */
[----:B------:R-:W-:-:S02]  /*3830*/  FADD.FTZ R40, -R22, R39 ;  /* 0x0000002716287221 */ /* 0x000fc40000010100 */
[----:B------:R-:W-:Y:S01]  /*3840*/  FADD.FTZ R44, -R22, R41 ;  /* 0x00000029162c7221 */ /* 0x000fe20000010100 */
        /* <DEDUP_REMOVED lines=22> */
.L_x_150:
[----:B------:R-:W-:Y:S02]  /*39b0*/  FMUL.FTZ R56, R42, R24 ;  /* 0x000000182a387220 */ /* 0x000fe40000410000 */
[----:B------:R-:W-:Y:S02]  /*39c0*/  FADD.FTZ R44, R50, R43 ;  /* 0x0000002b322c7221 */ /* 0x000fe40000010000 */
[----:B------:R-:W-:Y:S02]  /*39d0*/  FMUL.FTZ R53, R41, R25 ;  /* 0x0000001929357220 */ /* 0x000fe40000410000 */
[----:B------:R-:W-:Y:S02]  /*39e0*/  FFMA.FTZ R43, R39, R56, R54 ;  /* 0x00000038272b7223 */ /* 0x000fe40000010036 */
[----:B------:R-:W-:Y:S01]  /*39f0*/  FFMA.FTZ R51, R48, R46, R45 ;  /* 0x0000002e30337223 */ /* 0x000fe2000001002d */
[----:B------:R-:W-:Y:S01]  /*3a00*/  PRMT R45, RZ, 0x7610, R67 ;  /* 0x00007610ff2d7816 */ /* 0x000fe20000000043 */
[----:B------:R-:W-:Y:S01]  /*3a10*/  FFMA.FTZ R50, R40, R53, R43 ;  /* 0x0000003528327223 */ /* 0x000fe2000001002b */
[----:B------:R-:W-:Y:S01]  /*3a20*/  PRMT R43, RZ, 0x5410, R67 ;  /* 0x00005410ff2b7816 */ /* 0x000fe20000000043 */
[----:B------:R-:W-:-:S02]  /*3a30*/  FADD.FTZ R49, R49, R46 ;  /* 0x0000002e31317221 */ /* 0x000fc40000010000 */
[----:B------:R-:W-:Y:S01]  /*3a40*/  FADD.FTZ R56, R47, R56 ;  /* 0x000000382f387221 */ /* 0x000fe20000010000 */
[--C-:B------:R-:W-:Y:S01]  /*3a50*/  PRMT R47, RZ, 0x5410, R82.reuse ;  /* 0x00005410ff2f7816 */ /* 0x100fe20000000052 */
[C---:B------:R-:W-:Y:S02]  /*3a60*/  FADD.FTZ R46, -R22.reuse, R43 ;  /* 0x0000002b162e7221 */ /* 0x040fe40000010100 */
[----:B------:R-:W-:Y:S01]  /*3a70*/  FADD.FTZ R48, -R22, R45 ;  /* 0x0000002d16307221 */ /* 0x000fe20000010100 */
[----:B------:R-:W-:Y:S01]  /*3a80*/  PRMT R45, RZ, 0x7610, R82 ;  /* 0x00007610ff2d7816 */ /* 0x000fe20000000052 */
[-C--:B------:R-:W-:Y:S02]  /*3a90*/  FMUL.FTZ R43, R46, R7.reuse ;  /* 0x000000072e2b7220 */ /* 0x080fe40000410000 */
[----:B------:R-:W-:Y:S02]  /*3aa0*/  FADD.FTZ R53, R53, R56 ;  /* 0x0000003835357221 */ /* 0x000fe40000010000 */
        /* <DEDUP_REMOVED lines=20> */
.L_x_151:
[----:B------:R-:W-:Y:S01]  /*3bf0*/  PRMT R55, RZ, 0x5410, R64 ;  /* 0x00005410ff377816 */ /* 0x000fe20000000040 */
[----:B------:R-:W-:Y:S02]  /*3c00*/  FMUL.FTZ R54, R47, R24 ;  /* 0x000000182f367220 */ /* 0x000fe40000410000 */
[----:B------:R-:W-:Y:S02]  /*3c10*/  FFMA.FTZ R48, R37, R17, R52 ;  /* 0x0000001125307223 */ /* 0x000fe40000010034 */
[----:B------:R-:W-:Y:S01]  /*3c20*/  FADD.FTZ R52, -R22, R55 ;  /* 0x0000003716347221 */ /* 0x000fe20000010100 */
[----:B------:R-:W-:Y:S01]  /*3c30*/  PRMT R55, RZ, 0x7610, R64 ;  /* 0x00007610ff377816 */ /* 0x000fe20000000040 */
[----:B------:R-:W-:Y:S02]  /*3c40*/  FFMA.FTZ R37, R43, R54, R50 ;  /* 0x000000362b257223 */ /* 0x000fe40000010032 */
[----:B------:R-:W-:-:S02]  /*3c50*/  FMUL.FTZ R50, R45, R25 ;  /* 0x000000192d327220 */ /* 0x000fc40000410000 */
[----:B------:R-:W-:Y:S02]  /*3c60*/  FADD.FTZ R53, R53, R54 ;  /* 0x0000003635357221 */ /* 0x000fe40000010000 */
[----:B------:R-:W-:Y:S02]  /*3c70*/  FADD.FTZ R54, -R22, R55 ;  /* 0x0000003716367221 */ /* 0x000fe40000010100 */
[----:B------:R-:W-:Y:S02]  /*3c80*/  FFMA.FTZ R51, R38, R28, R51 ;  /* 0x0000001c26337223 */ /* 0x000fe40000010033 */
[----:B------:R-:W-:Y:S02]  /*3c90*/  FFMA.FTZ R38, R46, R50, R37 ;  /* 0x000000322e267223 */ /* 0x000fe40000010025 */
[----:B------:R-:W-:Y:S02]  /*3ca0*/  FADD.FTZ R37, R50, R53 ;  /* 0x0000003532257221 */ /* 0x000fe40000010000 */
[-C--:B------:R-:W-:Y:S01]  /*3cb0*/  FMUL.FTZ R53, R52, R7.reuse ;  /* 0x0000000734357220 */ /* 0x080fe20000410000 */
        /* <DEDUP_REMOVED lines=21> */
[----:B------:R-:W-:-:S04]  /*3e10*/  FMUL.FTZ R52, R52, R55 ;  /* 0x0000003734347220 */ /* 0x000fc80000410000 */
.L_x_152:
[----:B------:R-:W-:Y:S02]  /*3e20*/  FMUL.FTZ R56, R52, R24 ;  /* 0x0000001834387220 */ /* 0x000fe40000410000 */
[----:B------:R-:W-:Y:S02]  /*3e30*/  FMUL.FTZ R57, R54, R25 ;  /* 0x0000001936397220 */ /* 0x000fe40000410000 */
[----:B------:R-:W-:Y:S02]  /*3e40*/  FFMA.FTZ R55, R53, R56, R38 ;  /* 0x0000003835377223 */ /* 0x000fe40000010026 */
[----:B------:R-:W-:Y:S01]  /*3e50*/  FADD.FTZ R56, R37, R56 ;  /* 0x0000003825387221 */ /* 0x000fe20000010000 */
[----:B------:R-:W-:Y:S01]  /*3e60*/  PRMT R37, RZ, 0x5410, R65 ;  /* 0x00005410ff257816 */ /* 0x000fe20000000041 */
[----:B------:R-:W-:-:S02]  /*3e70*/  FFMA.FTZ R58, R50, R57, R55 ;  /* 0x00000039323a7223 */ /* 0x000fc40000010037 */
[----:B------:R-:W-:Y:S02]  /*3e80*/  FADD.FTZ R57, R57, R56 ;  /* 0x0000003839397221 */ /* 0x000fe40000010000 */
[----:B------:R-:W-:Y:S01]  /*3e90*/  FADD.FTZ R38, -R22, R37 ;  /* 0x0000002516267221 */ /* 0x000fe20000010100 */
[----:B------:R-:W-:-:S03]  /*3ea0*/  PRMT R37, RZ, 0x7610, R65 ;  /* 0x00007610ff257816 */ /* 0x000fc60000000041 */
[----:B------:R-:W-:Y:S01]  /*3eb0*/  FMUL.FTZ R55, R38, R7 ;  /* 0x0000000726377220 */ /* 0x000fe20000410000 */
[--C-:B------:R-:W-:Y:S01]  /*3ec0*/  PRMT R38, RZ, 0x7610, R80.reuse ;  /* 0x00007610ff267816 */ /* 0x100fe20000000050 */
[----:B------:R-:W-:Y:S01]  /*3ed0*/  FADD.FTZ R56, -R22, R37 ;  /* 0x0000002516387221 */ /* 0x000fe20000010100 */
[----:B------:R-:W-:-:S03]  /*3ee0*/  PRMT R37, RZ, 0x5410, R80 ;  /* 0x00005410ff257816 */ /* 0x000fc60000000050 */
[----:B------:R-:W-:Y:S01]  /*3ef0*/  FMUL.FTZ R56, R56, R7 ;  /* 0x0000000738387220 */ /* 0x000fe20000410000 */
        /* <DEDUP_REMOVED lines=19> */
.L_x_153:
[----:B------:R-:W-:Y:S01]  /*4030*/  FMUL.FTZ R60, R37, R24 ;  /* 0x00000018253c7220 */ /* 0x000fe20000410000 */
[----:B------:R-:W-:Y:S01]  /*4040*/  ISETP.GT.AND P0, PT, R125, 0x1e, PT ;  /* 0x0000001e7d00780c */ /* 0x000fe20003f04270 */
[----:B------:R-:W-:Y:S01]  /*4050*/  FMUL.FTZ R61, R38, R25 ;  /* 0x00000019263d7220 */ /* 0x000fe20000410000 */
[----:B------:R-:W-:Y:S01]  /*4060*/  BSSY B0, `(.L_x_154) ;  /* 0x0000063000007945 */ /* 0x000fe20003800000 */
[----:B------:R-:W-:Y:S01]  /*4070*/  FFMA.FTZ R59, R55, R60, R58 ;  /* 0x0000003c373b7223 */ /* 0x000fe2000001003a */
[----:B------:R-:W-:Y:S01]  /*4080*/  MOV R106, 0x4 ;  /* 0x00000004006a7802 */ /* 0x000fe20000000f00 */
[----:B------:R-:W-:Y:S02]  /*4090*/  FADD.FTZ R58, R57, R60 ;  /* 0x0000003c393a7221 */ /* 0x000fe40000010000 */
[----:B------:R-:W-:Y:S02]  /*40a0*/  FFMA.FTZ R60, R56, R61, R59 ;  /* 0x0000003d383c7223 */ /* 0x000fe4000001003b */
[----:B------:R-:W-:-:S02]  /*40b0*/  FADD.FTZ R61, R61, R58 ;  /* 0x0000003a3d3d7221 */ /* 0x000fc40000010000 */
[----:B------:R-:W-:Y:S01]  /*40c0*/  FADD.FTZ R44, R44, R17 ;  /* 0x000000112c2c7221 */ /* 0x000fe20000010000 */
[----:B------:R-:W0:Y:S01]  /*40d0*/  SHFL.DOWN PT, R57, R60, 0x1, 0x1f ;  /* 0x08201f003c397f89 */ /* 0x000e2200000e0000 */
[----:B------:R-:W-:Y:S01]  /*40e0*/  FADD.FTZ R49, R49, R28 ;  /* 0x0000001c31317221 */ /* 0x000fe20000010000 */
[----:B------:R-:W-:Y:S01]  /*40f0*/  SHF.L.U32 R17, R3, 0x4, RZ ;  /* 0x0000000403117819 */ /* 0x000fe200000006ff */
[----:B------:R-:W-:Y:S01]  /*4100*/  FFMA.FTZ R48, R31, R29, R48 ;  /* 0x0000001d1f307223 */ /* 0x000fe20000010030 */
[----:B------:R-:W1:Y:S01]  /*4110*/  SHFL.DOWN PT, R58, R61, 0x1, 0x1f ;  /* 0x08201f003d3a7f89 */ /* 0x000e6200000e0000 */
[----:B------:R-:W-:Y:S02]  /*4120*/  FFMA.FTZ R51, R32, R30, R51 ;  /* 0x0000001e20337223 */ /* 0x000fe40000010033 */
[----:B------:R-:W-:Y:S02]  /*4130*/  FADD.FTZ R29, R44, R29 ;  /* 0x0000001d2c1d7221 */ /* 0x000fe40000010000 */
[----:B------:R-:W-:-:S02]  /*4140*/  FADD.FTZ R30, R49, R30 ;  /* 0x0000001e311e7221 */ /* 0x000fc40000010000 */
[----:B------:R-:W-:Y:S02]  /*4150*/  FFMA.FTZ R48, R33, R36, R48 ;  /* 0x0000002421307223 */ /* 0x000fe40000010030 */
[----:B------:R-:W-:Y:S02]  /*4160*/  FFMA.FTZ R51, R34, R35, R51 ;  /* 0x0000002322337223 */ /* 0x000fe40000010033 */
[----:B------:R-:W-:Y:S02]  /*4170*/  FADD.FTZ R29, R29, R36 ;  /* 0x000000241d1d7221 */ /* 0x000fe40000010000 */
[----:B------:R-:W-:Y:S02]  /*4180*/  FADD.FTZ R30, R30, R35 ;  /* 0x000000231e1e7221 */ /* 0x000fe40000010000 */
[----:B------:R-:W-:Y:S02]  /*4190*/  FFMA.FTZ R48, R39, R42, R48 ;  /* 0x0000002a27307223 */ /* 0x000fe40000010030 */
[----:B------:R-:W-:-:S02]  /*41a0*/  FFMA.FTZ R51, R40, R41, R51 ;  /* 0x0000002928337223 */ /* 0x000fc40000010033 */
[----:B------:R-:W-:Y:S02]  /*41b0*/  FADD.FTZ R42, R29, R42 ;  /* 0x0000002a1d2a7221 */ /* 0x000fe40000010000 */
[----:B0-----:R-:W-:Y:S02]  /*41c0*/  @!P0 FADD.FTZ R60, R60, R57 ;  /* 0x000000393c3c8221 */ /* 0x001fe40000010000 */
[----:B------:R-:W-:Y:S02]  /*41d0*/  FADD.FTZ R30, R30, R41 ;  /* 0x000000291e1e7221 */ /* 0x000fe40000010000 */
[----:B-1----:R-:W-:Y:S01]  /*41e0*/  @!P0 FADD.FTZ R61, R61, R58 ;  /* 0x0000003a3d3d8221 */ /* 0x002fe20000010000 */
[----:B------:R-:W0:Y:S01]  /*41f0*/  SHFL.DOWN PT, R57, R60, 0x2, 0x1f ;  /* 0x08401f003c397f89 */ /* 0x000e2200000e0000 */
[----:B------:R-:W-:Y:S01]  /*4200*/  ISETP.GT.AND P0, PT, R125, 0x1d, PT ;  /* 0x0000001d7d00780c */ /* 0x000fe20003f04270 */
[----:B------:R-:W-:Y:S02]  /*4210*/  FFMA.FTZ R48, R43, R47, R48 ;  /* 0x0000002f2b307223 */ /* 0x000fe40000010030 */
[----:B------:R-:W1:Y:S01]  /*4220*/  SHFL.DOWN PT, R58, R61, 0x2, 0x1f ;  /* 0x08401f003d3a7f89 */ /* 0x000e6200000e0000 */
[----:B------:R-:W-:-:S02]  /*4230*/  FFMA.FTZ R51, R46, R45, R51 ;  /* 0x0000002d2e337223 */ /* 0x000fc40000010033 */
[----:B------:R-:W-:Y:S02]  /*4240*/  FADD.FTZ R47, R42, R47 ;  /* 0x0000002f2a2f7221 */ /* 0x000fe40000010000 */
[----:B------:R-:W-:Y:S02]  /*4250*/  FADD.FTZ R45, R30, R45 ;  /* 0x0000002d1e2d7221 */ /* 0x000fe40000010000 */
[----:B------:R-:W-:Y:S02]  /*4260*/  FFMA.FTZ R48, R53, R52, R48 ;  /* 0x0000003435307223 */ /* 0x000fe40000010030 */
[----:B------:R-:W-:Y:S02]  /*4270*/  FFMA.FTZ R51, R50, R54, R51 ;  /* 0x0000003632337223 */ /* 0x000fe40000010033 */
[----:B------:R-:W-:Y:S02]  /*4280*/  FADD.FTZ R30, R47, R52 ;  /* 0x000000342f1e7221 */ /* 0x000fe40000010000 */
[----:B------:R-:W-:-:S02]  /*4290*/  FADD.FTZ R45, R45, R54 ;  /* 0x000000362d2d7221 */ /* 0x000fc40000010000 */
[----:B------:R-:W-:Y:S02]  /*42a0*/  FFMA.FTZ R28, R55, R37, R48 ;  /* 0x00000025371c7223 */ /* 0x000fe40000010030 */
[----:B------:R-:W-:Y:S02]  /*42b0*/  FFMA.FTZ R29, R56, R38, R51 ;  /* 0x00000026381d7223 */ /* 0x000fe40000010033 */
[----:B------:R-:W-:Y:S02]  /*42c0*/  FADD.FTZ R30, R30, R37 ;  /* 0x000000251e1e7221 */ /* 0x000fe40000010000 */
[----:B0-----:R-:W-:Y:S02]  /*42d0*/  @!P0 FADD.FTZ R60, R60, R57 ;  /* 0x000000393c3c8221 */ /* 0x001fe40000010000 */
[----:B------:R-:W-:Y:S02]  /*42e0*/  FADD.FTZ R31, R45, R38 ;  /* 0x000000262d1f7221 */ /* 0x000fe40000010000 */
[----:B-1----:R-:W-:Y:S01]  /*42f0*/  @!P0 FADD.FTZ R61, R61, R58 ;  /* 0x0000003a3d3d8221 */ /* 0x002fe20000010000 */
[----:B------:R-:W0:Y:S01]  /*4300*/  SHFL.DOWN PT, R57, R60, 0x4, 0x1f ;  /* 0x08801f003c397f89 */ /* 0x000e2200000e0000 */
[----:B------:R-:W-:-:S03]  /*4310*/  ISETP.GT.AND P0, PT, R125, 0x1b, PT ;  /* 0x0000001b7d00780c */ /* 0x000fc60003f04270 */
[----:B------:R-:W1:Y:S04]  /*4320*/  SHFL.DOWN PT, R58, R61, 0x4, 0x1f ;  /* 0x08801f003d3a7f89 */ /* 0x000e6800000e0000 */
[----:B------:R-:W-:Y:S06]  /*4330*/  STS.128 [R3.X16+0xa0], R28 ;  /* 0x0000a01c03007388 */ /* 0x000fec000000cc00 */
        /* <DEDUP_REMOVED lines=18> */
[----:B------:R-:W1:Y:S04]  /*4460*/  LDS.128 R32, [0x20] ;  /* 0x00002000ff207984 */ /* 0x000e680000000c00 */
[----:B------:R-:W2:Y:S04]  /*4470*/  LDS.128 R40, [0x30] ;  /* 0x00003000ff287984 */ /* 0x000ea80000000c00 */
[----:B------:R-:W3:Y:S04]  /*4480*/  LDS.128 R36, [0x40] ;  /* 0x00004000ff247984 */ /* 0x000ee80000000c00 */
[----:B------:R-:W4:Y:S01]  /*4490*/  LDS.128 R44, [0x50] ;  /* 0x00005000ff2c7984 */ /* 0x000f220000000c00 */
[----:B0-----:R-:W-:-:S02]  /*44a0*/  FADD.FTZ R51, R60, R48 ;  /* 0x000000303c337221 */ /* 0x001fc40000010000 */
[----:B------:R-:W-:Y:S02]  /*44b0*/  FADD.FTZ R48, R61, R49 ;  /* 0x000000313d307221 */ /* 0x000fe40000010000 */
[----:B-1----:R-:W-:Y:S01]  /*44c0*/  FADD.FTZ R53, R51, R32 ;  /* 0x0000002033357221 */ /* 0x002fe20000010000 */
[----:B------:R-:W-:Y:S01]  /*44d0*/  LDS.64 R60, [0x80] ;  /* 0x00008000ff3c7984 */ /* 0x000fe20000000a00 */
[----:B------:R-:W-:Y:S02]  /*44e0*/  FADD.FTZ R32, R48, R33 ;  /* 0x0000002130207221 */ /* 0x000fe40000010000 */
[----:B------:R-:W-:Y:S01]  /*44f0*/  FADD.FTZ R53, R53, R34 ;  /* 0x0000002235357221 */ /* 0x000fe20000010000 */
[----:B------:R-:W0:Y:S01]  /*4500*/  LDS.128 R48, [0x60] ;  /* 0x00006000ff307984 */ /* 0x000e220000000c00 */
[----:B------:R-:W-:Y:S02]  /*4510*/  FADD.FTZ R52, R32, R35 ;  /* 0x0000002320347221 */ /* 0x000fe40000010000 */
[----:B--2---:R-:W-:Y:S01]  /*4520*/  FADD.FTZ R53, R53, R40 ;  /* 0x0000002835357221 */ /* 0x004fe20000010000 */
[----:B------:R-:W1:Y:S01]  /*4530*/  LDS.128 R32, [0x70] ;  /* 0x00007000ff207984 */ /* 0x000e620000000c00 */
[----:B------:R-:W-:-:S02]  /*4540*/  FADD.FTZ R52, R52, R41 ;  /* 0x0000002934347221 */ /* 0x000fc40000010000 */
[----:B------:R-:W-:Y:S02]  /*4550*/  FADD.FTZ R53, R53, R42 ;  /* 0x0000002a35357221 */ /* 0x000fe40000010000 */
[----:B------:R-:W-:Y:S02]  /*4560*/  FADD.FTZ R52, R52, R43 ;  /* 0x0000002b34347221 */ /* 0x000fe40000010000 */
[----:B---3--:R-:W-:Y:S02]  /*4570*/  FADD.FTZ R53, R53, R36 ;  /* 0x0000002435357221 */ /* 0x008fe40000010000 */
[----:B------:R-:W-:Y:S02]  /*4580*/  FADD.FTZ R52, R52, R37 ;  /* 0x0000002534347221 */ /* 0x000fe40000010000 */
[----:B------:R-:W-:Y:S02]  /*4590*/  FADD.FTZ R53, R53, R38 ;  /* 0x0000002635357221 */ /* 0x000fe40000010000 */
[----:B------:R-:W-:-:S02]  /*45a0*/  FADD.FTZ R52, R52, R39 ;  /* 0x0000002734347221 */ /* 0x000fc40000010000 */
[----:B----4-:R-:W-:Y:S02]  /*45b0*/  FADD.FTZ R53, R53, R44 ;  /* 0x0000002c35357221 */ /* 0x010fe40000010000 */
        /* <DEDUP_REMOVED lines=9> */
[----:B------:R-:W-:Y:S02]  /*4650*/  FADD.FTZ R53, R53, R34 ;  /* 0x0000002235357221 */ /* 0x000fe40000010000 */
[----:B------:R-:W-:-:S02]  /*4660*/  FADD.FTZ R52, R52, R35 ;  /* 0x0000002334347221 */ /* 0x000fc40000010000 */
[----:B------:R-:W-:Y:S02]  /*4670*/  FADD.FTZ R60, R53, R60 ;  /* 0x0000003c353c7221 */ /* 0x000fe40000010000 */
[----:B------:R-:W-:Y:S02]  /*4680*/  FADD.FTZ R61, R52, R61 ;  /* 0x0000003d343d7221 */ /* 0x000fe40000010000 */
.L_x_155:
[----:B0-----:R-:W-:Y:S05]  /*4690*/  BSYNC B0 ;  /* 0x0000000000007941 */ /* 0x001fea0003800000 */
.L_x_154:
[----:B------:R-:W-:Y:S01]  /*46a0*/  BAR.SYNC.DEFER_BLOCKING 0x0 ;  /* 0x0000000000007b1d */ /* 0x000fe20000010000 */
[----:B------:R-:W-:Y:S02]  /*46b0*/  ISETP.GT.U32.AND P6, PT, R3, 0xe, PT ;  /* 0x0000000e0300780c */ /* 0x000fe40003fc4070 */
[----:B------:R-:W-:-:S03]  /*46c0*/  LOP3.LUT R6, R6, 0xfffffffe, RZ, 0xc0, !PT ;  /* 0xfffffffe06067812 */ /* 0x000fc600078ec0ff */
[----:B------:R-:W-:Y:S08]  /*46d0*/  BSSY B0, `(.L_x_156) ;  /* 0x000009e000007945 */ /* 0x000ff00003800000 */
[----:B------:R-:W-:Y:S01]  /*46e0*/  @P6 LOP3.LUT R6, R6, 0x1, RZ, 0xfc, !PT ;  /* 0x0000000106066812 */ /* 0x000fe200078efcff */
[----:B------:R-:W-:Y:S05]  /*46f0*/  @P6 BRA `(.L_x_157) ;  /* 0x000009b000006947 */ /* 0x000fea0003800000 */
[----:B------:R-:W0:Y:S04]  /*4700*/  LDS.128 R32, [R17+0x190] ;  /* 0x0001900011207984 */ /* 0x000e280000000c00 */
[----:B------:R-:W1:Y:S04]  /*4710*/  LDS.128 R36, [R17+0x280] ;  /* 0x0002800011247984 */ /* 0x000e680000000c00 */
[----:B------:R-:W2:Y:S04]  /*4720*/  LDS.128 R40, [R17+0x370] ;  /* 0x0003700011287984 */ /* 0x000ea80000000c00 */
[----:B------:R-:W3:Y:S04]  /*4730*/  LDS.128 R44, [R17+0x460] ;  /* 0x00046000112c7984 */ /* 0x000ee80000000c00 */
[----:B------:R-:W4:Y:S04]  /*4740*/  LDS.128 R48, [R17+0x550] ;  /* 0x0005500011307984 */ /* 0x000f280000000c00 */
[----:B------:R-:W5:Y:S04]  /*4750*/  LDS.128 R52, [R17+0x640] ;  /* 0x0006400011347984 */ /* 0x000f680000000c00 */
[----:B------:R-:W3:Y:S01]  /*4760*/  LDS.128 R56, [R17+0x730] ;  /* 0x0007300011387984 */ /* 0x000ee20000000c00 */
[----:B0-----:R-:W-:-:S02]  /*4770*/  FADD.FTZ R32, R28, R32 ;  /* 0x000000201c207221 */ /* 0x001fc40000010000 */
[----:B------:R-:W-:Y:S02]  /*4780*/  FADD.FTZ R28, R29, R33 ;  /* 0x000000211d1c7221 */ /* 0x000fe40000010000 */
[----:B------:R-:W-:Y:S02]  /*4790*/  FADD.FTZ R29, R30, R34 ;  /* 0x000000221e1d7221 */ /* 0x000fe40000010000 */
[----:B------:R-:W-:Y:S02]  /*47a0*/  FADD.FTZ R30, R31, R35 ;  /* 0x000000231f1e7221 */ /* 0x000fe40000010000 */
[----:B-1----:R-:W-:Y:S02]  /*47b0*/  FADD.FTZ R31, R32, R36 ;  /* 0x00000024201f7221 */ /* 0x002fe40000010000 */
[----:B------:R-:W-:Y:S02]  /*47c0*/  FADD.FTZ R28, R28, R37 ;  /* 0x000000251c1c7221 */ /* 0x000fe40000010000 */
[----:B------:R-:W-:-:S02]  /*47d0*/  FADD.FTZ R29, R29, R38 ;  /* 0x000000261d1d7221 */ /* 0x000fc40000010000 */
[----:B------:R-:W-:Y:S02]  /*47e0*/  FADD.FTZ R30, R30, R39 ;  /* 0x000000271e1e7221 */ /* 0x000fe40000010000 */
[----:B--2---:R-:W-:Y:S01]  /*47f0*/  FADD.FTZ R31, R31, R40 ;  /* 0x000000281f1f7221 */ /* 0x004fe20000010000 */
[----:B------:R-:W-:Y:S01]  /*4800*/  LDS.128 R36, [R17+0x910] ;  /* 0x0009100011247984 */ /* 0x000fe20000000c00 */
[----:B------:R-:W-:Y:S02]  /*4810*/  FADD.FTZ R28, R28, R41 ;  /* 0x000000291c1c7221 */ /* 0x000fe40000010000 */
[----:B------:R-:W-:Y:S02]  /*4820*/  FADD.FTZ R29, R29, R42 ;  /* 0x0000002a1d1d7221 */ /* 0x000fe40000010000 */
[----:B------:R-:W-:Y:S02]  /*4830*/  FADD.FTZ R30, R30, R43 ;  /* 0x0000002b1e1e7221 */ /* 0x000fe40000010000 */
[----:B---3--:R-:W-:-:S02]  /*4840*/  FADD.FTZ R31, R31, R44 ;  /* 0x0000002c1f1f7221 */ /* 0x008fc40000010000 */
[----:B------:R-:W-:Y:S02]  /*4850*/  FADD.FTZ R32, R28, R45 ;  /* 0x0000002d1c207221 */ /* 0x000fe40000010000 */
[----:B------:R-:W-:Y:S02]  /*4860*/  FADD.FTZ R33, R29, R46 ;  /* 0x0000002e1d217221 */ /* 0x000fe40000010000 */
[----:B------:R-:W-:Y:S02]  /*4870*/  FADD.FTZ R34, R30, R47 ;  /* 0x0000002f1e227221 */ /* 0x000fe40000010000 */
[----:B----4-:R-:W-:Y:S02]  /*4880*/  FADD.FTZ R35, R31, R48 ;  /* 0x000000301f237221 */ /* 0x010fe40000010000 */
[----:B------:R-:W0:Y:S01]  /*4890*/  LDS.128 R28, [R17+0x820] ;  /* 0x00082000111c7984 */ /* 0x000e220000000c00 */
[----:B------:R-:W-:Y:S02]  /*48a0*/  FADD.FTZ R32, R32, R49 ;  /* 0x0000003120207221 */ /* 0x000fe40000010000 */
[----:B------:R-:W-:-:S02]  /*48b0*/  FADD.FTZ R33, R33, R50 ;  /* 0x0000003221217221 */ /* 0x000fc40000010000 */
[----:B------:R-:W-:Y:S02]  /*48c0*/  FADD.FTZ R40, R34, R51 ;  /* 0x0000003322287221 */ /* 0x000fe40000010000 */
[----:B-----5:R-:W-:Y:S01]  /*48d0*/  FADD.FTZ R41, R35, R52 ;  /* 0x0000003423297221 */ /* 0x020fe20000010000 */
[----:B------:R-:W-:Y:S01]  /*48e0*/  LDS.128 R48, [R17+0xcd0] ;  /* 0x000cd00011307984 */ /* 0x000fe20000000c00 */
[----:B------:R-:W-:Y:S02]  /*48f0*/  FADD.FTZ R44, R32, R53 ;  /* 0x00000035202c7221 */ /* 0x000fe40000010000 */
[----:B------:R-:W-:Y:S02]  /*4900*/  FADD.FTZ R45, R33, R54 ;  /* 0x00000036212d7221 */ /* 0x000fe40000010000 */
[----:B------:R-:W1:Y:S01]  /*4910*/  LDS.128 R32, [R17+0xa00] ;  /* 0x000a000011207984 */ /* 0x000e620000000c00 */
[----:B------:R-:W-:Y:S02]  /*4920*/  FADD.FTZ R52, R40, R55 ;  /* 0x0000003728347221 */ /* 0x000fe40000010000 */
[----:B------:R-:W-:-:S02]  /*4930*/  FADD.FTZ R53, R41, R56 ;  /* 0x0000003829357221 */ /* 0x000fc40000010000 */
[----:B------:R-:W2:Y:S01]  /*4940*/  LDS.128 R40, [R17+0xaf0] ;  /* 0x000af00011287984 */ /* 0x000ea20000000c00 */
[----:B------:R-:W-:Y:S02]  /*4950*/  FADD.FTZ R54, R44, R57 ;  /* 0x000000392c367221 */ /* 0x000fe40000010000 */
[----:B------:R-:W-:Y:S02]  /*4960*/  FADD.FTZ R55, R45, R58 ;  /* 0x0000003a2d377221 */ /* 0x000fe40000010000 */
[----:B------:R-:W3:Y:S01]  /*4970*/  LDS.128 R44, [R17+0xbe0] ;  /* 0x000be000112c7984 */ /* 0x000ee20000000c00 */
[----:B------:R-:W-:Y:S02]  /*4980*/  FADD.FTZ R52, R52, R59 ;  /* 0x0000003b34347221 */ /* 0x000fe40000010000 */
[----:B0-----:R-:W-:Y:S02]  /*4990*/  FADD.FTZ R53, R53, R28 ;  /* 0x0000001c35357221 */ /* 0x001fe40000010000 */
[----:B------:R-:W-:-:S02]  /*49a0*/  FADD.FTZ R54, R54, R29 ;  /* 0x0000001d36367221 */ /* 0x000fc40000010000 */
[----:B------:R-:W-:Y:S02]  /*49b0*/  FADD.FTZ R55, R55, R30 ;  /* 0x0000001e37377221 */ /* 0x000fe40000010000 */
[----:B------:R-:W-:Y:S02]  /*49c0*/  FADD.FTZ R53, R53, R36 ;  /* 0x0000002435357221 */ /* 0x000fe40000010000 */
[----:B------:R-:W-:Y:S02]  /*49d0*/  FADD.FTZ R52, R52, R31 ;  /* 0x0000001f34347221 */ /* 0x000fe40000010000 */
[----:B------:R-:W-:Y:S01]  /*49e0*/  FADD.FTZ R54, R54, R37 ;  /* 0x0000002536367221 */ /* 0x000fe20000010000 */
[----:B------:R-:W0:Y:S01]  /*49f0*/  LDS.128 R28, [R17+0xdc0] ;  /* 0x000dc000111c7984 */ /* 0x000e220000000c00 */
[----:B------:R-:W-:Y:S02]  /*4a00*/  FADD.FTZ R55, R55, R38 ;  /* 0x0000002637377221 */ /* 0x000fe40000010000 */
[----:B-1----:R-:W-:-:S02]  /*4a10*/  FADD.FTZ R53, R53, R32 ;  /* 0x0000002035357221 */ /* 0x002fc40000010000 */
[----:B------:R-:W-:Y:S02]  /*4a20*/  FADD.FTZ R52, R52, R39 ;  /* 0x0000002734347221 */ /* 0x000fe40000010000 */
[----:B------:R-:W-:Y:S01]  /*4a30*/  FADD.FTZ R54, R54, R33 ;  /* 0x0000002136367221 */ /* 0x000fe20000010000 */
[----:B------:R-:W1:Y:S01]  /*4a40*/  LDS.128 R36, [R17+0xeb0] ;  /* 0x000eb00011247984 */ /* 0x000e620000000c00 */
[----:B------:R-:W-:Y:S02]  /*4a50*/  FADD.FTZ R55, R55, R34 ;  /* 0x0000002237377221 */ /* 0x000fe40000010000 */
[----:B--2---:R-:W-:Y:S02]  /*4a60*/  FADD.FTZ R53, R53, R40 ;  /* 0x0000002835357221 */ /* 0x004fe40000010000 */
[----:B------:R-:W-:Y:S02]  /*4a70*/  FADD.FTZ R52, R52, R35 ;  /* 0x0000002334347221 */ /* 0x000fe40000010000 */
[----:B------:R-:W-:Y:S01]  /*4a80*/  FADD.FTZ R54, R54, R41 ;  /* 0x0000002936367221 */ /* 0x000fe20000010000 */
[----:B------:R-:W2:Y:S01]  /*4a90*/  LDS.128 R32, [R17+0xfa0] ;  /* 0x000fa00011207984 */ /* 0x000ea20000000c00 */
[----:B------:R-:W-:-:S02]  /*4aa0*/  FADD.FTZ R55, R55, R42 ;  /* 0x0000002a37377221 */ /* 0x000fc40000010000 */
[----:B---3--:R-:W-:Y:S02]  /*4ab0*/  FADD.FTZ R53, R53, R44 ;  /* 0x0000002c35357221 */ /* 0x008fe40000010000 */
[----:B------:R-:W-:Y:S02]  /*4ac0*/  FADD.FTZ R52, R52, R43 ;  /* 0x0000002b34347221 */ /* 0x000fe40000010000 */
[----:B------:R-:W-:Y:S01]  /*4ad0*/  FADD.FTZ R54, R54, R45 ;  /* 0x0000002d36367221 */ /* 0x000fe20000010000 */
[----:B------:R-:W3:Y:S01]  /*4ae0*/  LDS.128 R40, [R17+0x1090] ;  /* 0x0010900011287984 */ /* 0x000ee20000000c00 */
[----:B------:R-:W-:Y:S02]  /*4af0*/  FADD.FTZ R55, R55, R46 ;  /* 0x0000002e37377221 */ /* 0x000fe40000010000 */
[----:B------:R-:W-:Y:S02]  /*4b00*/  FADD.FTZ R57, R53, R48 ;  /* 0x0000003035397221 */ /* 0x000fe40000010000 */
[----:B------:R-:W-:-:S02]  /*4b10*/  FADD.FTZ R48, R54, R49 ;  /* 0x0000003136307221 */ /* 0x000fc40000010000 */
[----:B------:R-:W-:Y:S02]  /*4b20*/  FADD.FTZ R56, R52, R47 ;  /* 0x0000002f34387221 */ /* 0x000fe40000010000 */
[----:B------:R-:W-:Y:S01]  /*4b30*/  FADD.FTZ R49, R55, R50 ;  /* 0x0000003237317221 */ /* 0x000fe20000010000 */
[----:B------:R-:W-:Y:S01]  /*4b40*/  LDS.128 R44, [R17+0x1270] ;  /* 0x00127000112c7984 */ /* 0x000fe20000000c00 */
[----:B------:R-:W-:-:S03]  /*4b50*/  FADD.FTZ R56, R56, R51 ;  /* 0x0000003338387221 */ /* 0x000fc60000010000 */
[----:B------:R-:W4:Y:S01]  /*4b60*/  LDS.128 R52, [R17+0x1180] ;  /* 0x0011800011347984 */ /* 0x000f220000000c00 */
[----:B0-----:R-:W-:Y:S02]  /*4b70*/  FADD.FTZ R57, R57, R28 ;  /* 0x0000001c39397221 */ /* 0x001fe40000010000 */
[----:B------:R-:W-:Y:S02]  /*4b80*/  FADD.FTZ R48, R48, R29 ;  /* 0x0000001d30307221 */ /* 0x000fe40000010000 */
[----:B------:R-:W-:Y:S02]  /*4b90*/  FADD.FTZ R49, R49, R30 ;  /* 0x0000001e31317221 */ /* 0x000fe40000010000 */
[----:B------:R-:W-:Y:S02]  /*4ba0*/  FADD.FTZ R56, R56, R31 ;  /* 0x0000001f38387221 */ /* 0x000fe40000010000 */
[----:B-1----:R-:W-:Y:S01]  /*4bb0*/  FADD.FTZ R57, R57, R36 ;  /* 0x0000002439397221 */ /* 0x002fe20000010000 */
[----:B------:R-:W0:Y:S01]  /*4bc0*/  LDS.128 R28, [R17+0x1360] ;  /* 0x00136000111c7984 */ /* 0x000e220000000c00 */
[----:B------:R-:W-:-:S02]  /*4bd0*/  FADD.FTZ R48, R48, R37 ;  /* 0x0000002530307221 */ /* 0x000fc40000010000 */
[----:B------:R-:W-:Y:S02]  /*4be0*/  FADD.FTZ R49, R49, R38 ;  /* 0x0000002631317221 */ /* 0x000fe40000010000 */
[----:B------:R-:W-:Y:S02]  /*4bf0*/  FADD.FTZ R56, R56, R39 ;  /* 0x0000002738387221 */ /* 0x000fe40000010000 */
[----:B--2---:R-:W-:Y:S01]  /*4c00*/  FADD.FTZ R57, R57, R32 ;  /* 0x0000002039397221 */ /* 0x004fe20000010000 */
[----:B------:R-:W1:Y:S01]  /*4c10*/  LDS.128 R36, [R17+0x1450] ;  /* 0x0014500011247984 */ /* 0x000e620000000c00 */
[----:B------:R-:W-:Y:S02]  /*4c20*/  FADD.FTZ R48, R48, R33 ;  /* 0x0000002130307221 */ /* 0x000fe40000010000 */
[----:B------:R-:W-:Y:S02]  /*4c30*/  FADD.FTZ R49, R49, R34 ;  /* 0x0000002231317221 */ /* 0x000fe40000010000 */
[----:B------:R-:W-:-:S02]  /*4c40*/  FADD.FTZ R56, R56, R35 ;  /* 0x0000002338387221 */ /* 0x000fc40000010000 */
[----:B---3--:R-:W-:Y:S01]  /*4c50*/  FADD.FTZ R57, R57, R40 ;  /* 0x0000002839397221 */ /* 0x008fe20000010000 */
[----:B------:R-:W2:Y:S01]  /*4c60*/  LDS.128 R32, [R17+0x1540] ;  /* 0x0015400011207984 */ /* 0x000ea20000000c00 */
[----:B------:R-:W-:Y:S02]  /*4c70*/  FADD.FTZ R48, R48, R41 ;  /* 0x0000002930307221 */ /* 0x000fe40000010000 */
[----:B------:R-:W-:Y:S02]  /*4c80*/  FADD.FTZ R49, R49, R42 ;  /* 0x0000002a31317221 */ /* 0x000fe40000010000 */
[----:B------:R-:W-:Y:S02]  /*4c90*/  FADD.FTZ R56, R56, R43 ;  /* 0x0000002b38387221 */ /* 0x000fe40000010000 */
[----:B------:R-:W3:Y:S01]  /*4ca0*/  LDS.128 R40, [R17+0x1630] ;  /* 0x0016300011287984 */ /* 0x000ee20000000c00 */
[----:B----4-:R-:W-:Y:S02]  /*4cb0*/  FADD.FTZ R57, R57, R52 ;  /* 0x0000003439397221 */ /* 0x010fe40000010000 */
[----:B------:R-:W-:-:S02]  /*4cc0*/  FADD.FTZ R48, R48, R53 ;  /* 0x0000003530307221 */ /* 0x000fc40000010000 */
[----:B------:R-:W-:Y:S02]  /*4cd0*/  FADD.FTZ R49, R49, R54 ;  /* 0x0000003631317221 */ /* 0x000fe40000010000 */
[----:B------:R-:W-:Y:S02]  /*4ce0*/  FADD.FTZ R57, R57, R44 ;  /* 0x0000002c39397221 */ /* 0x000fe40000010000 */
[----:B------:R-:W-:Y:S02]  /*4cf0*/  FADD.FTZ R44, R48, R45 ;  /* 0x0000002d302c7221 */ /* 0x000fe40000010000 */
[----:B------:R-:W-:Y:S02]  /*4d00*/  FADD.FTZ R45, R49, R46 ;  /* 0x0000002e312d7221 */ /* 0x000fe40000010000 */
[----:B------:R-:W4:Y:S01]  /*4d10*/  LDS.128 R48, [R17+0x1720] ;  /* 0x0017200011307984 */ /* 0x000f220000000c00 */
[----:B------:R-:W-:Y:S02]  /*4d20*/  FADD.FTZ R56, R56, R55 ;  /* 0x0000003738387221 */ /* 0x000fe40000010000 */
[----:B0-----:R-:W-:Y:S01]  /*4d30*/  FADD.FTZ R57, R57, R28 ;  /* 0x0000001c39397221 */ /* 0x001fe20000010000 */
[----:B------:R-:W0:Y:S01]  /*4d40*/  LDS.128 R52, [R17+0x1810] ;  /* 0x0018100011347984 */ /* 0x000e220000000c00 */
[----:B------:R-:W-:-:S02]  /*4d50*/  FADD.FTZ R44, R44, R29 ;  /* 0x0000001d2c2c7221 */ /* 0x000fc40000010000 */
[----:B------:R-:W-:Y:S02]  /*4d60*/  FADD.FTZ R45, R45, R30 ;  /* 0x0000001e2d2d7221 */ /* 0x000fe40000010000 */
[----:B-1----:R-:W-:Y:S02]  /*4d70*/  FADD.FTZ R57, R57, R36 ;  /* 0x0000002439397221 */ /* 0x002fe40000010000 */
[----:B------:R-:W-:Y:S02]  /*4d80*/  FADD.FTZ R44, R44, R37 ;  /* 0x000000252c2c7221 */ /* 0x000fe40000010000 */
[----:B------:R-:W-:Y:S02]  /*4d90*/  FADD.FTZ R56, R56, R47 ;  /* 0x0000002f38387221 */ /* 0x000fe40000010000 */
[----:B------:R-:W-:Y:S02]  /*4da0*/  FADD.FTZ R45, R45, R38 ;  /* 0x000000262d2d7221 */ /* 0x000fe40000010000 */
[----:B--2---:R-:W-:-:S02]  /*4db0*/  FADD.FTZ R57, R57, R32 ;  /* 0x0000002039397221 */ /* 0x004fc40000010000 */
[----:B------:R-:W-:Y:S02]  /*4dc0*/  FADD.FTZ R44, R44, R33 ;  /* 0x000000212c2c7221 */ /* 0x000fe40000010000 */
[----:B------:R-:W-:Y:S02]  /*4dd0*/  FADD.FTZ R56, R56, R31 ;  /* 0x0000001f38387221 */ /* 0x000fe40000010000 */
[----:B------:R-:W1:Y:S01]  /*4de0*/  LDS.128 R28, [R17+0x1900] ;  /* 0x00190000111c7984 */ /* 0x000e620000000c00 */
[----:B------:R-:W-:Y:S02]  /*4df0*/  FADD.FTZ R45, R45, R34 ;  /* 0x000000222d2d7221 */ /* 0x000fe40000010000 */
[----:B---3--:R-:W-:Y:S02]  /*4e00*/  FADD.FTZ R57, R57, R40 ;  /* 0x0000002839397221 */ /* 0x008fe40000010000 */
[----:B------:R-:W-:Y:S02]  /*4e10*/  FADD.FTZ R44, R44, R41 ;  /* 0x000000292c2c7221 */ /* 0x000fe40000010000 */
[----:B------:R-:W-:-:S02]  /*4e20*/  FADD.FTZ R56, R56, R39 ;  /* 0x0000002738387221 */ /* 0x000fc40000010000 */
[----:B------:R-:W2:Y:S01]  /*4e30*/  LDS.128 R36, [R17+0x19f0] ;  /* 0x0019f00011247984 */ /* 0x000ea20000000c00 */
[----:B------:R-:W-:Y:S02]  /*4e40*/  FADD.FTZ R45, R45, R42 ;  /* 0x0000002a2d2d7221 */ /* 0x000fe40000010000 */
[----:B------:R-:W-:Y:S02]  /*4e50*/  FADD.FTZ R56, R56, R35 ;  /* 0x0000002338387221 */ /* 0x000fe40000010000 */
[----:B------:R-:W3:Y:S02]  /*4e60*/  LDS.128 R32, [R17+0x1ae0] ;  /* 0x001ae00011207984 */ /* 0x000ee40000000c00 */
[----:B------:R-:W-:Y:S02]  /*4e70*/  FADD.FTZ R56, R56, R43 ;  /* 0x0000002b38387221 */ /* 0x000fe40000010000 */
[----:B----4-:R-:W-:Y:S01]  /*4e80*/  FADD.FTZ R59, R57, R48 ;  /* 0x00000030393b7221 */ /* 0x010fe20000010000 */
[----:B------:R-:W-:Y:S01]  /*4e90*/  LDS.128 R40, [R17+0x1cc0] ;  /* 0x001cc00011287984 */ /* 0x000fe20000000c00 */
[----:B------:R-:W-:-:S02]  /*4ea0*/  FADD.FTZ R44, R44, R49 ;  /* 0x000000312c2c7221 */ /* 0x000fc40000010000 */
[----:B0-----:R-:W-:Y:S02]  /*4eb0*/  FADD.FTZ R59, R59, R52 ;  /* 0x000000343b3b7221 */ /* 0x001fe40000010000 */
[----:B------:R-:W-:Y:S02]  /*4ec0*/  FADD.FTZ R57, R45, R50 ;  /* 0x000000322d397221 */ /* 0x000fe40000010000 */
[----:B------:R-:W-:Y:S02]  /*4ed0*/  FADD.FTZ R52, R44, R53 ;  /* 0x000000352c347221 */ /* 0x000fe40000010000 */
[----:B------:R-:W0:Y:S01]  /*4ee0*/  LDS.128 R44, [R17+0x1bd0] ;  /* 0x001bd000112c7984 */ /* 0x000e220000000c00 */
[----:B------:R-:W-:Y:S02]  /*4ef0*/  FADD.FTZ R56, R56, R51 ;  /* 0x0000003338387221 */ /* 0x000fe40000010000 */
[----:B------:R-:W-:Y:S01]  /*4f00*/  FADD.FTZ R57, R57, R54 ;  /* 0x0000003639397221 */ /* 0x000fe20000010000 */
[----:B------:R-:W4:Y:S01]  /*4f10*/  LDS.128 R48, [R17+0x1db0] ;  /* 0x001db00011307984 */ /* 0x000f220000000c00 */
[----:B------:R-:W-:-:S02]  /*4f20*/  FADD.FTZ R56, R56, R55 ;  /* 0x0000003738387221 */ /* 0x000fc40000010000 */
[----:B-1----:R-:W-:Y:S02]  /*4f30*/  FADD.FTZ R59, R59, R28 ;  /* 0x0000001c3b3b7221 */ /* 0x002fe40000010000 */
[----:B------:R-:W-:Y:S02]  /*4f40*/  FADD.FTZ R52, R52, R29 ;  /* 0x0000001d34347221 */ /* 0x000fe40000010000 */
[----:B------:R-:W-:Y:S02]  /*4f50*/  FADD.FTZ R57, R57, R30 ;  /* 0x0000001e39397221 */ /* 0x000fe40000010000 */
[----:B------:R-:W-:Y:S02]  /*4f60*/  FADD.FTZ R56, R56, R31 ;  /* 0x0000001f38387221 */ /* 0x000fe40000010000 */
[----:B--2---:R-:W-:Y:S02]  /*4f70*/  FADD.FTZ R59, R59, R36 ;  /* 0x000000243b3b7221 */ /* 0x004fe40000010000 */
[----:B------:R-:W-:-:S02]  /*4f80*/  FADD.FTZ R52, R52, R37 ;  /* 0x0000002534347221 */ /* 0x000fc40000010000 */
[----:B------:R-:W-:Y:S02]  /*4f90*/  FADD.FTZ R57, R57, R38 ;  /* 0x0000002639397221 */ /* 0x000fe40000010000 */
[----:B------:R-:W-:Y:S02]  /*4fa0*/  FADD.FTZ R56, R56, R39 ;  /* 0x0000002738387221 */ /* 0x000fe40000010000 */
[----:B---3--:R-:W-:Y:S02]  /*4fb0*/  FADD.FTZ R59, R59, R32 ;  /* 0x000000203b3b7221 */ /* 0x008fe40000010000 */
[----:B------:R-:W-:Y:S02]  /*4fc0*/  FADD.FTZ R52, R52, R33 ;  /* 0x0000002134347221 */ /* 0x000fe40000010000 */
[----:B------:R-:W-:Y:S02]  /*4fd0*/  FADD.FTZ R57, R57, R34 ;  /* 0x0000002239397221 */ /* 0x000fe40000010000 */
[----:B------:R-:W-:-:S02]  /*4fe0*/  FADD.FTZ R56, R56, R35 ;  /* 0x0000002338387221 */ /* 0x000fc40000010000 */
[----:B0-----:R-:W-:Y:S02]  /*4ff0*/  FADD.FTZ R59, R59, R44 ;  /* 0x0000002c3b3b7221 */ /* 0x001fe40000010000 */
[----:B------:R-:W-:Y:S02]  /*5000*/  FADD.FTZ R52, R52, R45 ;  /* 0x0000002d34347221 */ /* 0x000fe40000010000 */
[----:B------:R-:W-:Y:S02]  /*5010*/  FADD.FTZ R57, R57, R46 ;  /* 0x0000002e39397221 */ /* 0x000fe40000010000 */
[----:B------:R-:W-:Y:S02]  /*5020*/  FADD.FTZ R56, R56, R47 ;  /* 0x0000002f38387221 */ /* 0x000fe40000010000 */
[----:B------:R-:W-:Y:S02]  /*5030*/  FADD.FTZ R59, R59, R40 ;  /* 0x000000283b3b7221 */ /* 0x000fe40000010000 */
[----:B------:R-:W-:-:S02]  /*5040*/  FADD.FTZ R52, R52, R41 ;  /* 0x0000002934347221 */ /* 0x000fc40000010000 */
[----:B------:R-:W-:Y:S02]  /*5050*/  FADD.FTZ R57, R57, R42 ;  /* 0x0000002a39397221 */ /* 0x000fe40000010000 */
[----:B------:R-:W-:Y:S02]  /*5060*/  FADD.FTZ R56, R56, R43 ;  /* 0x0000002b38387221 */ /* 0x000fe40000010000 */
[----:B----4-:R-:W-:Y:S02]  /*5070*/  FADD.FTZ R28, R59, R48 ;  /* 0x000000303b1c7221 */ /* 0x010fe40000010000 */
[----:B------:R-:W-:Y:S02]  /*5080*/  FADD.FTZ R29, R52, R49 ;  /* 0x00000031341d7221 */ /* 0x000fe40000010000 */
[----:B------:R-:W-:Y:S02]  /*5090*/  FADD.FTZ R30, R57, R50 ;  /* 0x00000032391e7221 */ /* 0x000fe40000010000 */
[----:B------:R-:W-:-:S02]  /*50a0*/  FADD.FTZ R31, R56, R51 ;  /* 0x00000033381f7221 */ /* 0x000fc40000010000 */
.L_x_157:
[----:B------:R-:W-:Y:S05]  /*50b0*/  BSYNC B0 ;  /* 0x0000000000007941 */ /* 0x000fea0003800000 */
.L_x_156:
[----:B------:R-:W-:Y:S01]  /*50c0*/  BSSY B0, `(.L_x_158) ;  /* 0x0000010000007945 */ /* 0x000fe20003800000 */
[----:B------:R-:W-:Y:S05]  /*50d0*/  @P6 BRA `(.L_x_159) ;  /* 0x000000e000006947 */ /* 0x000fea0003800000 */
[----:B------:R-:W-:Y:S01]  /*50e0*/  IMAD R33, R86, 0xf, R3 ;  /* 0x0000000f56217824 */ /* 0x000fe200078e0203 */
[----:B------:R-:W-:-:S02]  /*50f0*/  MOV R17, c[0x0][0x1d8] ;  /* 0x0000760000117a02 */ /* 0x000fc40000000f00 */
[----:B------:R-:W-:Y:S01]  /*5100*/  MOV R35, c[0x0][0x1dc] ;  /* 0x0000770000237a02 */ /* 0x000fe20000000f00 */
[----:B------:R-:W-:-:S05]  /*5110*/  IMAD.WIDE R32, R33, R106, c[0x0][0x1b8] ;  /* 0x00006e0021207625 */ /* 0x000fca00078e026a */
[CC--:B------:R-:W-:Y:S01]  /*5120*/  LEA R34, P6, R17.reuse, R32.reuse, 0x2 ;  /* 0x0000002011227211 */ /* 0x0c0fe200078c10ff */
[----:B------:R0:W-:Y:S03]  /*5130*/  RED.E.ADD.F32.FTZ.RN.STRONG.GPU [R32.64], R28 ;  /* 0x0000001c2000798e */ /* 0x0001e6000c10e786 */
[----:B------:R-:W-:Y:S02]  /*5140*/  LEA.HI.X R35, R17, R33, R35, 0x2, P6 ;  /* 0x0000002111237211 */ /* 0x000fe400030f1423 */
[----:B------:R-:W-:-:S04]  /*5150*/  LEA R36, P6, R87, R32, 0x2 ;  /* 0x0000002057247211 */ /* 0x000fc800078c10ff */
[----:B------:R-:W-:Y:S02]  /*5160*/  IADD3.X R37, R33, R90, RZ, P6, !PT ;  /* 0x0000005a21257210 */ /* 0x000fe400037fe4ff */
[----:B------:R-:W-:-:S03]  /*5170*/  LEA R38, P6, R88, R32, 0x2 ;  /* 0x0000002058267211 */ /* 0x000fc600078c10ff */
[----:B------:R0:W-:Y:S01]  /*5180*/  RED.E.ADD.F32.FTZ.RN.STRONG.GPU [R36.64], R29 ;  /* 0x0000001d2400798e */ /* 0x0001e2000c10e786 */
[----:B------:R-:W-:-:S03]  /*5190*/  IADD3.X R39, R33, R91, RZ, P6, !PT ;  /* 0x0000005b21277210 */ /* 0x000fc600037fe4ff */
[----:B------:R0:W-:Y:S04]  /*51a0*/  RED.E.ADD.F32.FTZ.RN.STRONG.GPU [R34.64], R30 ;  /* 0x0000001e2200798e */ /* 0x0001e8000c10e786 */
[----:B------:R0:W-:Y:S02]  /*51b0*/  RED.E.ADD.F32.FTZ.RN.STRONG.GPU [R38.64], R31 ;  /* 0x0000001f2600798e */ /* 0x0001e4000c10e786 */
.L_x_159:
[----:B------:R-:W-:Y:S05]  /*51c0*/  BSYNC B0 ;  /* 0x0000000000007941 */ /* 0x000fea0003800000 */
.L_x_158:
[----:B------:R-:W-:-:S04]  /*51d0*/  MOV R17, c[0x0][0xc] ;  /* 0x0000030000117a02 */ /* 0x000fc80000000f00 */
[----:B------:R-:W-:-:S13]  /*51e0*/  ISETP.GE.U32.AND P6, PT, R17, 0x2, PT ;  /* 0x000000021100780c */ /* 0x000fda0003fc6070 */
[----:B------:R-:W-:Y:S05]  /*51f0*/  @!P6 BRA `(.L_x_160) ;  /* 0x000012900000e947 */ /* 0x000fea0003800000 */
[----:B------:R-:W-:-:S05]  /*5200*/  LOP3.LUT R17, R84, 0x1, RZ, 0xc0, !PT ;  /* 0x0000000154117812 */ /* 0x000fca00078ec0ff */
[----:B------:R-:W-:-:S04]  /*5210*/  IMAD R17, R17, c[0x0][0x10], RZ ;  /* 0x0000040011117a24 */ /* 0x000fc800078e02ff */
[C---:B0-----:R-:W-:Y:S01]  /*5220*/  IMAD R28, R17.reuse, c[0x0][0xc], RZ ;  /* 0x00000300111c7a24 */ /* 0x041fe200078e02ff */
[----:B------:R-:W-:-:S04]  /*5230*/  IADD3 R29, R17, R0, RZ ;  /* 0x00000000111d7210 */ /* 0x000fc80007ffe0ff */
[----:B------:R-:W-:Y:S01]  /*5240*/  SHF.L.U32 R31, R28, 0x1, RZ ;  /* 0x000000011c1f7819 */ /* 0x000fe200000006ff */
[----:B------:R-:W-:-:S04]  /*5250*/  IMAD.WIDE.U32 R28, R29, R106, c[0x0][0x1a8] ;  /* 0x00006a001d1c7625 */ /* 0x000fc800078e006a */
[----:B------:R-:W-:Y:S01]  /*5260*/  IMAD.WIDE R30, R31, R106, c[0x0][0x1b0] ;  /* 0x00006c001f1e7625 */ /* 0x000fe200078e026a */
[----:B------:R-:W-:Y:S05]  /*5270*/  @P0 BRA `(.L_x_161) ;  /* 0x000001a000000947 */ /* 0x000fea0003800000 */
[----:B------:R-:W-:Y:S01]  /*5280*/  IMAD R34, R2, c[0x0][0x10], R0 ;  /* 0x0000040002227a24 */ /* 0x000fe200078e0200 */
[----:B------:R-:W0:Y:S04]  /*5290*/  S2R R125, SR_LANEID ;  /* 0x00000000007d7919 */ /* 0x000e280000000000 */
[----:B------:R-:W-:-:S04]  /*52a0*/  LEA R32, P6, R34, R30, 0x3 ;  /* 0x0000001e22207211 */ /* 0x000fc800078c18ff */
[----:B------:R-:W-:-:S05]  /*52b0*/  LEA.HI.X R33, R34, R31, RZ, 0x3, P6 ;  /* 0x0000001f22217211 */ /* 0x000fca00030f1cff */
[----:B------:R1:W-:Y:S01]  /*52c0*/  STG.E.64 [R32.64], R60 ;  /* 0x0000003c20007986 */ /* 0x0003e2000c101b06 */
[----:B------:R-:W-:Y:S06]  /*52d0*/  MEMBAR.ALL.GPU ;  /* 0x0000000000007992 */ /* 0x000fec000000a000 */
[----:B------:R-:W-:Y:S01]  /*52e0*/  VOTEU.ANY UR5, UPT, PT ;  /* 0x0000000000057886 */ /* 0x000fe200038e0100 */
[----:B------:R-:W-:Y:S01]  /*52f0*/  HFMA2.MMA R17, -RZ, RZ, 0, 5.9604644775390625e-08 ;  /* 0x00000001ff117435 */ /* 0x000fe200000001ff */
[----:B------:R-:W-:Y:S01]  /*5300*/  UPOPC UR8, UR5 ;  /* 0x00000005000872bf */ /* 0x000fe20008000000 */
[----:B-1----:R-:W-:Y:S01]  /*5310*/  P2R R32, PR, RZ, 0x1 ;  /* 0x00000001ff207803 */ /* 0x002fe20000000000 */
[----:B------:R-:W-:Y:S01]  /*5320*/  UFLO.U32 UR5, UR5 ;  /* 0x00000005000572bd */ /* 0x000fe200080e0000 */
[----:B------:R-:W-:Y:S01]  /*5330*/  LOP3.LUT P6, RZ, R84, 0x2, RZ, 0xc0, !PT ;  /* 0x0000000254ff7812 */ /* 0x000fe200078cc0ff */
[----:B------:R-:W-:-:S00]  /*5340*/  ERRBAR ;  /* 0x00000000000079ab */ /* 0x000fc00000000000 */
[----:B0-----:R-:W-:Y:S02]  /*5350*/  ISETP.EQ.U32.AND P0, PT, R125, UR5, PT ;  /* 0x000000057d007c0c */ /* 0x001fe4000bf02070 */
[----:B------:R-:W-:-:S05]  /*5360*/  SEL R17, R17, 0xffffffff, !P6 ;  /* 0xffffffff11117807 */ /* 0x000fca0007000000 */
[----:B------:R-:W-:-:S06]  /*5370*/  IMAD R17, R17, UR8, RZ ;  /* 0x0000000811117c24 */ /* 0x000fcc000f8e02ff */
[----:B------:R0:W-:Y:S01]  /*5380*/  @P0 RED.E.ADD.S32.STRONG.GPU [R28.64], R17 ;  /* 0x000000111c00098e */ /* 0x0001e2000c10e386 */
[----:B------:R-:W-:Y:S02]  /*5390*/  ISETP.NE.AND P0, PT, R32, RZ, PT ;  /* 0x000000ff2000720c */ /* 0x000fe40003f05270 */
[----:B------:R-:W-:-:S04]  /*53a0*/  SEL R32, RZ, c[0x0][0xc], P6 ;  /* 0x00000300ff207a07 */ /* 0x000fc80003000000 */
[----:B------:R-:W-:-:S13]  /*53b0*/  ISETP.NE.AND P6, PT, R32, -0x1, PT ;  /* 0xffffffff2000780c */ /* 0x000fda0003fc5270 */
[----:B0-----:R-:W-:Y:S05]  /*53c0*/  @!P6 BRA `(.L_x_161) ;  /* 0x000000500000e947 */ /* 0x001fea0003800000 */
.L_x_162:
[----:B------:R-:W2:Y:S01]  /*53d0*/  LDG.E.STRONG.GPU R17, [R28.64] ;  /* 0x000000061c117981 */ /* 0x000ea2000c1ef900 */
[----:B------:R-:W-:Y:S01]  /*53e0*/  YIELD ;  /* 0x0000000000007946 */ /* 0x000fe20003800000 */
[----:B--2---:R-:W-:Y:S01]  /*53f0*/  ISETP.NE.AND P6, PT, R17, R32, PT ;  /* 0x000000201100720c */ /* 0x004fe20003fc5270 */
[----:B------:R-:W-:-:S12]  /*5400*/  CCTL.IVALL ;  /* 0x00000000ff00798f */ /* 0x000fd80002000000 */
[----:B------:R-:W-:Y:S05]  /*5410*/  @P6 BRA `(.L_x_162) ;  /* 0xffffffb000006947 */ /* 0x000fea000383ffff */
.L_x_161:
[----:B------:R-:W-:Y:S01]  /*5420*/  ISETP.NE.AND P6, PT, RZ, c[0x0][0xc], PT ;  /* 0x00000300ff007a0c */ /* 0x000fe20003fc5270 */
[----:B------:R-:W-:Y:S01]  /*5430*/  WARPSYNC 0xffffffff ;  /* 0xffffffff00007948 */ /* 0x000fe20003800000 */
[----:B------:R-:W-:Y:S11]  /*5440*/  BAR.SYNC.DEFER_BLOCKING 0x0 ;  /* 0x0000000000007b1d */ /* 0x000ff60000010000 */
[----:B------:R-:W-:Y:S05]  /*5450*/  @!P6 BRA `(.L_x_160) ;  /* 0x000010300000e947 */ /* 0x000fea0003800000 */
[----:B------:R-:W-:-:S04]  /*5460*/  MOV R17, c[0x0][0xc] ;  /* 0x0000030000117a02 */ /* 0x000fc80000000f00 */
        /* <DEDUP_REMOVED lines=8> */
[----:B------:R-:W-:Y:S02]  /*54f0*/  P2R R29, PR, RZ, 0x1 ;  /* 0x00000001ff1d7803 */ /* 0x000fe40000000000 */
[----:B------:R-:W-:Y:S02]  /*5500*/  ISETP.GT.AND P6, PT, R28, 0xc, PT ;  /* 0x0000000c1c00780c */ /* 0x000fe40003fc4270 */
[----:B------:R-:W-:Y:S02]  /*5510*/  PLOP3.LUT P0, PT, PT, PT, PT, 0x80, 0x0 ;  /* 0x000000000000781c */ /* 0x000fe40003f0f070 */
[----:B------:R-:W-:-:S11]  /*5520*/  LOP3.LUT R6, R6, 0xfffffffe, RZ, 0xc0, !PT ;  /* 0xfffffffe06067812 */ /* 0x000fd600078ec0ff */
[----:B------:R-:W-:Y:S02]  /*5530*/  @P0 LOP3.LUT R6, R6, 0x1, RZ, 0xfc, !PT ;  /* 0x0000000106060812 */ /* 0x000fe400078efcff */
[----:B------:R-:W-:Y:S01]  /*5540*/  ISETP.NE.AND P0, PT, R29, RZ, PT ;  /* 0x000000ff1d00720c */ /* 0x000fe20003f05270 */
[----:B------:R-:W-:Y:S05]  /*5550*/  @!P6 BRA `(.L_x_165) ;  /* 0x000007600000e947 */ /* 0x000fea0003800000 */
[----:B------:R-:W-:Y:S02]  /*5560*/  PLOP3.LUT P6, PT, PT, PT, PT, 0x8, 0x0 ;  /* 0x000000000000781c */ /* 0x000fe40003fce170 */
[----:B------:R-:W-:-:S11]  /*5570*/  LOP3.LUT R6, R6, 0xfffffffe, RZ, 0xc0, !PT ;  /* 0xfffffffe06067812 */ /* 0x000fd600078ec0ff */
[----:B------:R-:W-:Y:S02]  /*5580*/  @P6 LOP3.LUT R6, R6, 0x1, RZ, 0xfc, !PT ;  /* 0x0000000106066812 */ /* 0x000fe400078efcff */
.L_x_166:
        /* <DEDUP_REMOVED lines=109> */
[----:B------:R-:W-:Y:S02]  /*5c60*/  IADD3 R28, R28, -0x10, RZ ;  /* 0xfffffff01c1c7810 */ /* 0x000fe40007ffe0ff */
[----:B------:R-:W-:Y:S01]  /*5c70*/  IADD3 R17, R17, 0x10, RZ ;  /* 0x0000001011117810 */ /* 0x000fe20007ffe0ff */
[----:B--2---:R-:W-:Y:S02]  /*5c80*/  @!P6 FADD.FTZ R60, R60, R32 ;  /* 0x000000203c3ce221 */ /* 0x004fe40000010000 */
[----:B------:R-:W-:Y:S01]  /*5c90*/  @!P6 FADD.FTZ R61, R61, R33 ;  /* 0x000000213d3de221 */ /* 0x000fe20000010000 */
[----:B------:R-:W-:-:S13]  /*5ca0*/  ISETP.GT.AND P6, PT, R28, 0xc, PT ;  /* 0x0000000c1c00780c */ /* 0x000fda0003fc4270 */
[----:B------:R-:W-:Y:S05]  /*5cb0*/  @P6 BRA `(.L_x_166) ;  /* 0xfffff8d000006947 */ /* 0x000fea000383ffff */
.L_x_165:
[----:B------:R-:W-:-:S13]  /*5cc0*/  ISETP.GT.AND P6, PT, R28, 0x4, PT ;  /* 0x000000041c00780c */ /* 0x000fda0003fc4270 */
[----:B------:R-:W-:Y:S05]  /*5cd0*/  @!P6 BRA `(.L_x_167) ;  /* 0x000003d00000e947 */ /* 0x000fea0003800000 */
        /* <DEDUP_REMOVED lines=54> */
[----:B------:R-:W-:Y:S02]  /*6040*/  LOP3.LUT R6, R6, 0xfffffffe, RZ, 0xc0, !PT ;  /* 0xfffffffe06067812 */ /* 0x000fe400078ec0ff */
[----:B------:R-:W-:Y:S02]  /*6050*/  IADD3 R28, R28, -0x4, RZ ;  /* 0xfffffffc1c1c7810 */ /* 0x000fe40007ffe0ff */
[----:B------:R-:W-:Y:S01]  /*6060*/  IADD3 R17, R29, 0x4, RZ ;  /* 0x000000041d117810 */ /* 0x000fe20007ffe0ff */
[----:B--2---:R-:W-:Y:S02]  /*6070*/  @!P6 FADD.FTZ R60, R60, R32 ;  /* 0x000000203c3ce221 */ /* 0x004fe40000010000 */
[----:B------:R-:W-:Y:S01]  /*6080*/  @!P6 FADD.FTZ R61, R61, R33 ;  /* 0x000000213d3de221 */ /* 0x000fe20000010000 */
[----:B------:R-:W-:-:S13]  /*6090*/  PLOP3.LUT P6, PT, PT, PT, PT, 0x8, 0x0 ;  /* 0x000000000000781c */ /* 0x000fda0003fce170 */
[----:B------:R-:W-:-:S04]  /*60a0*/  @P6 LOP3.LUT R6, R6, 0x1, RZ, 0xfc, !PT ;  /* 0x0000000106066812 */ /* 0x000fc800078efcff */
.L_x_167:
[----:B------:R-:W-:-:S04]  /*60b0*/  LOP3.LUT P6, RZ, R6, 0x1, RZ, 0xc0, !PT ;  /* 0x0000000106ff7812 */ /* 0x000fc800078cc0ff */
[----:B------:R-:W-:-:S13]  /*60c0*/  ISETP.NE.OR P6, PT, R28, RZ, P6 ;  /* 0x000000ff1c00720c */ /* 0x000fda00037c5670 */
[----:B------:R-:W-:Y:S05]  /*60d0*/  @!P6 BRA `(.L_x_163) ;  /* 0x000001f00000e947 */ /* 0x000fea0003800000 */
.L_x_164:
        /* <DEDUP_REMOVED lines=29> */
[----:B------:R-:W-:-:S13]  /*62b0*/  ISETP.NE.AND P6, PT, R28, RZ, PT ;  /* 0x000000ff1c00720c */ /* 0x000fda0003fc5270 */
[----:B------:R-:W-:Y:S05]  /*62c0*/  @P6 BRA `(.L_x_164) ;  /* 0xfffffe1000006947 */ /* 0x000fea000383ffff */
.L_x_163:
[----:B------:R-:W-:-:S13]  /*62d0*/  ISETP.NE.AND P6, PT, R124, RZ, PT ;  /* 0x000000ff7c00720c */ /* 0x000fda0003fc5270 */
        /* <DEDUP_REMOVED lines=9> */
.L_x_169:
[----:B------:R-:W-:Y:S05]  /*6370*/  BSYNC B0 ;  /* 0x0000000000007941 */ /* 0x000fea0003800000 */
.L_x_168:
        /* <DEDUP_REMOVED lines=17> */
.L_x_160:
[----:B------:R-:W-:Y:S01]  /*6490*/  @!P0 STS.64 [0x90], R60 ;  /* 0x0000903cff008388 */ /* 0x000fe20000000a00 */
[----:B0-----:R-:W-:-:S03]  /*64a0*/  IMAD.WIDE.U32 R30, R3, -0x77777777, RZ ;  /* 0x88888889031e7825 */ /* 0x001fc600078e00ff */
[----:B------:R-:W-:Y:S01]  /*64b0*/  BAR.SYNC.DEFER_BLOCKING 0x0 ;  /* 0x0000000000007b1d */ /* 0x000fe20000010000 */
[----:B------:R-:W-:Y:S02]  /*64c0*/  ISETP.NE.AND P6, PT, RZ, UR9, PT ;  /* 0x00000009ff007c0c */ /* 0x000fe4000bfc5270 */
[----:B------:R-:W-:Y:S02]  /*64d0*/  SHF.R.U32.HI R17, RZ, 0x3, R31 ;  /* 0x00000003ff117819 */ /* 0x000fe4000001161f */
[----:B------:R-:W-:Y:S02]  /*64e0*/  PRMT R31, RZ, 0x7610, R62 ;  /* 0x00007610ff1f7816 */ /* 0x000fe4000000003e */
[--C-:B------:R-:W-:Y:S02]  /*64f0*/  PRMT R37, RZ, 0x5410, R79.reuse ;  /* 0x00005410ff257816 */ /* 0x100fe4000000004f */
[----:B------:R-:W-:Y:S01]  /*6500*/  PRMT R34, RZ, 0x7610, R79 ;  /* 0x00007610ff227816 */ /* 0x000fe2000000004f */
[----:B------:R-:W-:Y:S01]  /*6510*/  FADD.FTZ R30, -R22, R31 ;  /* 0x0000001f161e7221 */ /* 0x000fe20000010100 */
[----:B------:R-:W-:-:S03]  /*6520*/  PRMT R35, RZ, 0x5410, R63 ;  /* 0x00005410ff237816 */ /* 0x000fc6000000003f */
[----:B------:R-:W-:Y:S01]  /*6530*/  FMUL.FTZ R42, R30, R7 ;  /* 0x000000071e2a7220 */ /* 0x000fe20000410000 */
[----:B------:R-:W0:Y:S02]  /*6540*/  LDS.64 R28, [0x90] ;  /* 0x00009000ff1c7984 */ /* 0x000e240000000a00 */
[----:B0-----:R-:W-:Y:S01]  /*6550*/  FMUL.FTZ R33, R29, c[0x0][0x20c] ;  /* 0x000083001d217a20 */ /* 0x001fe20000410000 */
[----:B------:R-:W-:Y:S01]  /*6560*/  PRMT R29, RZ, 0x5410, R62 ;  /* 0x00005410ff1d7816 */ /* 0x000fe2000000003e */
[----:B------:R-:W-:-:S04]  /*6570*/  FMUL.FTZ R32, R28, c[0x0][0x20c] ;  /* 0x000083001c207a20 */ /* 0x000fc80000410000 */
[----:B------:R-:W-:-:S04]  /*6580*/  FADD.FTZ R28, -R22, R29 ;  /* 0x0000001d161c7221 */ /* 0x000fc80000010100 */
        /* <DEDUP_REMOVED lines=20> */
.L_x_170:
[----:B------:R-:W-:Y:S01]  /*66d0*/  LOP3.LUT P0, RZ, R6, 0x80, RZ, 0xc0, !PT ;  /* 0x0000008006ff7812 */ /* 0x000fe2000780c0ff */
[----:B------:R-:W-:-:S12]  /*66e0*/  BSSY B0, `(.L_x_171) ;  /* 0x0000012000007945 */ /* 0x000fd80003800000 */
[----:B------:R-:W-:Y:S05]  /*66f0*/  @!P0 BRA `(.L_x_172) ;  /* 0x0000010000008947 */ /* 0x000fea0003800000 */
[----:B------:R-:W-:Y:S01]  /*6700*/  MOV R28, R18 ;  /* 0x00000012001c7202 */ /* 0x000fe20000000f00 */
[----:B------:R-:W-:Y:S01]  /*6710*/  IMAD R31, R123, c[0x0][0x1d8], RZ ;  /* 0x000076007b1f7a24 */ /* 0x000fe200078e02ff */
[----:B------:R-:W-:-:S03]  /*6720*/  MOV R29, R21 ;  /* 0x00000015001d7202 */ /* 0x000fc60000000f00 */
[C---:B------:R-:W-:Y:S02]  /*6730*/  IMAD R31, R4.reuse, c[0x0][0x1dc], R31 ;  /* 0x00007700041f7a24 */ /* 0x040fe400078e021f */
[----:B------:R-:W-:-:S05]  /*6740*/  IMAD.WIDE.U32 R28, R4, c[0x0][0x1d8], R28 ;  /* 0x00007600041c7a25 */ /* 0x000fca00078e001c */
[----:B------:R-:W-:Y:S01]  /*6750*/  IADD3 R31, R29, R31, RZ ;  /* 0x0000001f1d1f7210 */ /* 0x000fe20007ffe0ff */
[----:B------:R-:W-:Y:S01]  /*6760*/  FFMA.FTZ R29, R32, R42, R33 ;  /* 0x0000002a201d7223 */ /* 0x000fe20000010021 */
[----:B------:R-:W-:-:S03]  /*6770*/  LEA R30, P0, R28, c[0x0][0x160], 0x1 ;  /* 0x000058001c1e7a11 */ /* 0x000fc600078008ff */
[----:B------:R-:W-:Y:S01]  /*6780*/  FFMA.FTZ R34, R34, R25, -R29 ;  /* 0x0000001922227223 */ /* 0x000fe2000001081d */
[----:B------:R-:W-:Y:S01]  /*6790*/  LEA.HI.X R31, R28, c[0x0][0x164], R31, 0x1, P0 ;  /* 0x000059001c1f7a11 */ /* 0x000fe200000f0c1f */
[----:B------:R-:W-:-:S04]  /*67a0*/  FFMA.FTZ R28, R32, R43, R33 ;  /* 0x0000002b201c7223 */ /* 0x000fc80000010021 */
[----:B------:R-:W-:-:S04]  /*67b0*/  FFMA.FTZ R28, R37, R24, -R28 ;  /* 0x00000018251c7223 */ /* 0x000fc8000001081c */
[-C--:B------:R-:W-:Y:S02]  /*67c0*/  FMUL.FTZ R29, R28, R7.reuse ;  /* 0x000000071c1d7220 */ /* 0x080fe40000410000 */
[----:B------:R-:W-:-:S05]  /*67d0*/  FMUL.FTZ R28, R34, R7 ;  /* 0x00000007221c7220 */ /* 0x000fca0000410000 */
[----:B------:R-:W-:-:S05]  /*67e0*/  F2FP.BF16.PACK_AB R29, R28, R29 ;  /* 0x0000001d1c1d723e */ /* 0x000fca00000010ff */
[----:B------:R0:W-:Y:S02]  /*67f0*/  STG.E [R30.64], R29 ;  /* 0x0000001d1e007986 */ /* 0x0001e4000c101906 */
.L_x_172:
[----:B------:R-:W-:Y:S05]  /*6800*/  BSYNC B0 ;  /* 0x0000000000007941 */ /* 0x000fea0003800000 */
.L_x_171:
[----:B------:R-:W-:Y:S01]  /*6810*/  ISETP.NE.AND P0, PT, RZ, UR9, PT ;  /* 0x00000009ff007c0c */ /* 0x000fe2000bf05270 */
[----:B------:R-:W-:Y:S01]  /*6820*/  FADD.FTZ R28, -R22, R35 ;  /* 0x00000023161c7221 */ /* 0x000fe20000010100 */
[----:B------:R-:W-:Y:S02]  /*6830*/  PRMT R63, RZ, 0x7610, R63 ;  /* 0x00007610ff3f7816 */ /* 0x000fe4000000003f */
[--C-:B------:R-:W-:Y:S01]  /*6840*/  PRMT R37, RZ, 0x5410, R78.reuse ;  /* 0x00005410ff257816 */ /* 0x100fe2000000004e */
[----:B------:R-:W-:Y:S01]  /*6850*/  FMUL.FTZ R43, R28, R7 ;  /* 0x000000071c2b7220 */ /* 0x000fe20000410000 */
[----:B------:R-:W-:Y:S01]  /*6860*/  PRMT R78, RZ, 0x7610, R78 ;  /* 0x00007610ff4e7816 */ /* 0x000fe2000000004e */
[----:B0-----:R-:W-:Y:S01]  /*6870*/  FADD.FTZ R30, -R22, R63 ;  /* 0x0000003f161e7221 */ /* 0x001fe20000010100 */
[----:B------:R-:W-:-:S03]  /*6880*/  PRMT R35, RZ, 0x5410, R8 ;  /* 0x00005410ff237816 */ /* 0x000fc60000000008 */
[----:B------:R-:W-:Y:S02]  /*6890*/  FMUL.FTZ R42, R30, R7 ;  /* 0x000000071e2a7220 */ /* 0x000fe40000410000 */
        /* <DEDUP_REMOVED lines=19> */
.L_x_173:
        /* <DEDUP_REMOVED lines=19> */
.L_x_175:
[----:B------:R-:W-:Y:S05]  /*6b00*/  BSYNC B0 ;  /* 0x0000000000007941 */ /* 0x000fea0003800000 */
.L_x_174:
[----:B------:R-:W-:Y:S01]  /*6b10*/  ISETP.NE.AND P0, PT, RZ, UR9, PT ;  /* 0x00000009ff007c0c */ /* 0x000fe2000bf05270 */
[----:B------:R-:W-:Y:S01]  /*6b20*/  FADD.FTZ R28, -R22, R35 ;  /* 0x00000023161c7221 */ /* 0x000fe20000010100 */
[----:B0-----:R-:W-:Y:S02]  /*6b30*/  PRMT R29, RZ, 0x7610, R8 ;  /* 0x00007610ff1d7816 */ /* 0x001fe40000000008 */
[--C-:B------:R-:W-:Y:S01]  /*6b40*/  PRMT R37, RZ, 0x5410, R77.reuse ;  /* 0x00005410ff257816 */ /* 0x100fe2000000004d */
[----:B------:R-:W-:Y:S01]  /*6b50*/  FMUL.FTZ R43, R28, R7 ;  /* 0x000000071c2b7220 */ /* 0x000fe20000410000 */
[----:B------:R-:W-:Y:S01]  /*6b60*/  PRMT R8, RZ, 0x7610, R77 ;  /* 0x00007610ff087816 */ /* 0x000fe2000000004d */
[----:B------:R-:W-:Y:S01]  /*6b70*/  FADD.FTZ R30, -R22, R29 ;  /* 0x0000001d161e7221 */ /* 0x000fe20000010100 */
        /* <DEDUP_REMOVED lines=21> */
.L_x_176:
        /* <DEDUP_REMOVED lines=13> */
[----:B------:R-:W-:Y:S02]  /*6da0*/  FFMA.FTZ R28, R32, R43, R33 ;  /* 0x0000002b201c7223 */ /* 0x000fe40000010021 */
[----:B------:R-:W-:Y:S02]  /*6db0*/  FMUL.FTZ R8, R8, R7 ;  /* 0x0000000708087220 */ /* 0x000fe40000410000 */
[----:B------:R-:W-:-:S04]  /*6dc0*/  FFMA.FTZ R28, R37, R24, -R28 ;  /* 0x00000018251c7223 */ /* 0x000fc8000001081c */
[----:B------:R-:W-:-:S05]  /*6dd0*/  FMUL.FTZ R29, R28, R7 ;  /* 0x000000071c1d7220 */ /* 0x000fca0000410000 */
[----:B------:R-:W-:-:S05]  /*6de0*/  F2FP.BF16.PACK_AB R29, R8, R29 ;  /* 0x0000001d081d723e */ /* 0x000fca00000010ff */
[----:B------:R0:W-:Y:S02]  /*6df0*/  STG.E [R30.64], R29 ;  /* 0x0000001d1e007986 */ /* 0x0001e4000c101906 */
.L_x_178:
[----:B------:R-:W-:Y:S05]  /*6e00*/  BSYNC B0 ;  /* 0x0000000000007941 */ /* 0x000fea0003800000 */
.L_x_177:
        /* <DEDUP_REMOVED lines=28> */
.L_x_179:
[----:B------:R-:W-:Y:S01]  /*6fd0*/  LOP3.LUT P0, RZ, R6, 0x10, RZ, 0xc0, !PT ;  /* 0x0000001006ff7812 */ /* 0x000fe2000780c0ff */
[----:B------:R-:W-:-:S12]  /*6fe0*/  BSSY B0, `(.L_x_180) ;  /* 0x0000012000007945 */ /* 0x000fd80003800000 */
[----:B------:R-:W-:Y:S05]  /*6ff0*/  @!P0 BRA `(.L_x_181) ;  /* 0x0000010000008947 */ /* 0x000fea0003800000 */
[----:B------:R-:W-:Y:S01]  /*7000*/  MOV R28, R18 ;  /* 0x00000012001c7202 */ /* 0x000fe20000000f00 */
[----:B------:R-:W-:Y:S01]  /*7010*/  IMAD R31, R116, c[0x0][0x1d8], RZ ;  /* 0x00007600741f7a24 */ /* 0x000fe200078e02ff */
[----:B------:R-:W-:Y:S01]  /*7020*/  MOV R29, R21 ;  /* 0x00000015001d7202 */ /* 0x000fe20000000f00 */
[----:B------:R-:W-:Y:S02]  /*7030*/  FFMA.FTZ R8, R32, R41, R33 ;  /* 0x0000002920087223 */ /* 0x000fe40000010021 */
[C---:B------:R-:W-:Y:S02]  /*7040*/  IMAD R31, R104.reuse, c[0x0][0x1dc], R31 ;  /* 0x00007700681f7a24 */ /* 0x040fe400078e021f */
[----:B------:R-:W-:-:S04]  /*7050*/  IMAD.WIDE.U32 R28, R104, c[0x0][0x1d8], R28 ;  /* 0x00007600681c7a25 */ /* 0x000fc800078e001c */
[----:B------:R-:W-:Y:S01]  /*7060*/  FFMA.FTZ R8, R23, R24, -R8 ;  /* 0x0000001817087223 */ /* 0x000fe20000010808 */
[----:B------:R-:W-:Y:S02]  /*7070*/  IADD3 R31, R29, R31, RZ ;  /* 0x0000001f1d1f7210 */ /* 0x000fe40007ffe0ff */
[----:B------:R-:W-:Y:S01]  /*7080*/  LEA R30, P0, R28, c[0x0][0x160], 0x1 ;  /* 0x000058001c1e7a11 */ /* 0x000fe200078008ff */
[----:B------:R-:W-:-:S03]  /*7090*/  FMUL.FTZ R23, R8, R7 ;  /* 0x0000000708177220 */ /* 0x000fc60000410000 */
[----:B------:R-:W-:Y:S01]  /*70a0*/  LEA.HI.X R31, R28, c[0x0][0x164], R31, 0x1, P0 ;  /* 0x000059001c1f7a11 */ /* 0x000fe200000f0c1f */
[----:B------:R-:W-:-:S04]  /*70b0*/  FFMA.FTZ R28, R32, R36, R33 ;  /* 0x00000024201c7223 */ /* 0x000fc80000010021 */
[----:B------:R-:W-:-:S04]  /*70c0*/  FFMA.FTZ R28, R76, R25, -R28 ;  /* 0x000000194c1c7223 */ /* 0x000fc8000001081c */
[----:B------:R-:W-:-:S05]  /*70d0*/  FMUL.FTZ R8, R28, R7 ;  /* 0x000000071c087220 */ /* 0x000fca0000410000 */
[----:B------:R-:W-:-:S05]  /*70e0*/  F2FP.BF16.PACK_AB R23, R8, R23 ;  /* 0x000000170817723e */ /* 0x000fca00000010ff */
[----:B------:R0:W-:Y:S02]  /*70f0*/  STG.E [R30.64], R23 ;  /* 0x000000171e007986 */ /* 0x0001e4000c101906 */
.L_x_181:
[----:B------:R-:W-:Y:S05]  /*7100*/  BSYNC B0 ;  /* 0x0000000000007941 */ /* 0x000fea0003800000 */
.L_x_180:
[----:B------:R-:W-:Y:S01]  /*7110*/  ISETP.NE.AND P0, PT, RZ, UR9, PT ;  /* 0x00000009ff007c0c */ /* 0x000fe2000bf05270 */
[----:B------:R-:W-:Y:S01]  /*7120*/  FADD.FTZ R8, -R22, R43 ;  /* 0x0000002b16087221 */ /* 0x000fe20000010100 */
[----:B------:R-:W-:Y:S02]  /*7130*/  PRMT R9, RZ, 0x7610, R9 ;  /* 0x00007610ff097816 */ /* 0x000fe40000000009 */
[--C-:B0-----:R-:W-:Y:S01]  /*7140*/  PRMT R23, RZ, 0x5410, R75.reuse ;  /* 0x00005410ff177816 */ /* 0x101fe2000000004b */
        /* <DEDUP_REMOVED lines=24> */
.L_x_182:
        /* <DEDUP_REMOVED lines=19> */
.L_x_184:
[----:B------:R-:W-:Y:S05]  /*7400*/  BSYNC B0 ;  /* 0x0000000000007941 */ /* 0x000fea0003800000 */
.L_x_183:
        /* <DEDUP_REMOVED lines=28> */
.L_x_185:
        /* <DEDUP_REMOVED lines=19> */
.L_x_187:
[----:B------:R-:W-:Y:S05]  /*7700*/  BSYNC B0 ;  /* 0x0000000000007941 */ /* 0x000fea0003800000 */
.L_x_186:
[----:B------:R-:W-:Y:S01]  /*7710*/  ISETP.NE.AND P0, PT, RZ, UR9, PT ;  /* 0x00000009ff007c0c */ /* 0x000fe2000bf05270 */
[----:B------:R-:W-:Y:S01]  /*7720*/  FADD.FTZ R8, -R22, R39 ;  /* 0x0000002716087221 */ /* 0x000fe20000010100 */
[----:B------:R-:W-:Y:S02]  /*7730*/  PRMT R11, RZ, 0x7610, R11 ;  /* 0x00007610ff0b7816 */ /* 0x000fe4000000000b */
[--C-:B------:R-:W-:Y:S01]  /*7740*/  PRMT R23, RZ, 0x5410, R73.reuse ;  /* 0x00005410ff177816 */ /* 0x100fe20000000049 */
[----:B------:R-:W-:Y:S01]  /*7750*/  FMUL.FTZ R37, R8, R7 ;  /* 0x0000000708257220 */ /* 0x000fe20000410000 */
[----:B0-----:R-:W-:Y:S01]  /*7760*/  PRMT R28, RZ, 0x7610, R73 ;  /* 0x00007610ff1c7816 */ /* 0x001fe20000000049 */
        /* <DEDUP_REMOVED lines=22> */
.L_x_188:
        /* <DEDUP_REMOVED lines=19> */
.L_x_190:
[----:B------:R-:W-:Y:S05]  /*7a00*/  BSYNC B0 ;  /* 0x0000000000007941 */ /* 0x000fea0003800000 */
.L_x_189:
        /* <DEDUP_REMOVED lines=28> */
.L_x_191:
[----:B------:R-:W-:Y:S01]  /*7bd0*/  BSSY B0, `(.L_x_192) ;  /* 0x0000012000007945 */ /* 0x000fe20003800000 */
        /* <DEDUP_REMOVED lines=17> */
.L_x_193:
[----:B------:R-:W-:Y:S05]  /*7cf0*/  BSYNC B0 ;  /* 0x0000000000007941 */ /* 0x000fea0003800000 */
.L_x_192:
[----:B0-----:R-:W-:Y:S01]  /*7d00*/  PRMT R9, RZ, 0x7610, R13 ;  /* 0x00007610ff097816 */ /* 0x001fe2000000000d */
[C---:B------:R-:W-:Y:S01]  /*7d10*/  FADD.FTZ R8, -R22.reuse, R37 ;  /* 0x0000002516087221 */ /* 0x040fe20000010100 */
[--C-:B------:R-:W-:Y:S02]  /*7d20*/  PRMT R13, RZ, 0x5410, R71.reuse ;  /* 0x00005410ff0d7816 */ /* 0x100fe40000000047 */
[----:B------:R-:W-:Y:S01]  /*7d30*/  PRMT R12, RZ, 0x7610, R71 ;  /* 0x00007610ff0c7816 */ /* 0x000fe20000000047 */
[----:B------:R-:W-:Y:S01]  /*7d40*/  FADD.FTZ R10, -R22, R9 ;  /* 0x00000009160a7221 */ /* 0x000fe20000010100 */
[----:B------:R-:W-:Y:S01]  /*7d50*/  PRMT R37, RZ, 0x5410, R14 ;  /* 0x00005410ff257816 */ /* 0x000fe2000000000e */
[-C--:B------:R-:W-:Y:S02]  /*7d60*/  FMUL.FTZ R35, R8, R7.reuse ;  /* 0x0000000708237220 */ /* 0x080fe40000410000 */
        /* <DEDUP_REMOVED lines=20> */
.L_x_194:
        /* <DEDUP_REMOVED lines=18> */
.L_x_196:
[----:B------:R-:W-:Y:S05]  /*7fd0*/  BSYNC B0 ;  /* 0x0000000000007941 */ /* 0x000fea0003800000 */
.L_x_195:
        /* <DEDUP_REMOVED lines=27> */
.L_x_197:
        /* <DEDUP_REMOVED lines=18> */
.L_x_199:
[----:B------:R-:W-:Y:S05]  /*82b0*/  BSYNC B0 ;  /* 0x0000000000007941 */ /* 0x000fea0003800000 */
.L_x_198:
[----:B------:R-:W-:Y:S01]  /*82c0*/  PRMT R15, RZ, 0x7610, R15 ;  /* 0x00007610ff0f7816 */ /* 0x000fe2000000000f */
[C---:B------:R-:W-:Y:S01]  /*82d0*/  FADD.FTZ R8, -R22.reuse, R35 ;  /* 0x0000002316087221 */ /* 0x040fe20000010100 */
[--C-:B------:R-:W-:Y:S02]  /*82e0*/  PRMT R13, RZ, 0x5410, R69.reuse ;  /* 0x00005410ff0d7816 */ /* 0x100fe40000000045 */
[----:B------:R-:W-:Y:S01]  /*82f0*/  PRMT R12, RZ, 0x7610, R69 ;  /* 0x00007610ff0c7816 */ /* 0x000fe20000000045 */
[----:B0-----:R-:W-:Y:S01]  /*8300*/  FADD.FTZ R10, -R22, R15 ;  /* 0x0000000f160a7221 */ /* 0x001fe20000010100 */
        /* <DEDUP_REMOVED lines=22> */
.L_x_200:
        /* <DEDUP_REMOVED lines=18> */
.L_x_202:
[----:B------:R-:W-:Y:S05]  /*8590*/  BSYNC B0 ;  /* 0x0000000000007941 */ /* 0x000fea0003800000 */
.L_x_201:
[----:B0-----:R-:W-:Y:S01]  /*85a0*/  PRMT R9, RZ, 0x7610, R16 ;  /* 0x00007610ff097816 */ /* 0x001fe20000000010 */
[----:B------:R-:W-:Y:S01]  /*85b0*/  FADD.FTZ R8, -R22, R35 ;  /* 0x0000002316087221 */ /* 0x000fe20000010100 */
[--C-:B------:R-:W-:Y:S01]  /*85c0*/  PRMT R13, RZ, 0x5410, R68.reuse ;  /* 0x00005410ff0d7816 */ /* 0x100fe20000000044 */
[----:B------:R-:W-:Y:S01]  /*85d0*/  IMAD R17, R2, c[0x0][0x1fc], R17 ;  /* 0x00007f0002117a24 */ /* 0x000fe200078e0211 */
        /* <DEDUP_REMOVED lines=24> */
.L_x_203:
        /* <DEDUP_REMOVED lines=18> */
.L_x_205:
[----:B------:R-:W-:Y:S05]  /*8880*/  BSYNC B0 ;  /* 0x0000000000007941 */ /* 0x000fea0003800000 */
.L_x_204:
[----:B0-----:R-:W-:Y:S01]  /*8890*/  PRMT R9, RZ, 0x7610, R66 ;  /* 0x00007610ff097816 */ /* 0x001fe20000000042 */
[C---:B------:R-:W-:Y:S01]  /*88a0*/  FADD.FTZ R8, -R22.reuse, R31 ;  /* 0x0000001f16087221 */ /* 0x040fe20000010100 */
[----:B------:R-:W-:Y:S02]  /*88b0*/  IADD3 R34, R17, 0x180, RZ ;  /* 0x0000018011227810 */ /* 0x000fe40007ffe0ff */
[----:B------:R-:W-:Y:S01]  /*88c0*/  PRMT R13, RZ, 0x5410, R83 ;  /* 0x00005410ff0d7816 */ /* 0x000fe20000000053 */
[----:B------:R-:W-:Y:S01]  /*88d0*/  FADD.FTZ R10, -R22, R9 ;  /* 0x00000009160a7221 */ /* 0x000fe20000010100 */
[----:B------:R-:W-:Y:S01]  /*88e0*/  PRMT R12, RZ, 0x7610, R83 ;  /* 0x00007610ff0c7816 */ /* 0x000fe20000000053 */
[-C--:B------:R-:W-:Y:S01]  /*88f0*/  FMUL.FTZ R31, R8, R7.reuse ;  /* 0x00000007081f7220 */ /* 0x080fe20000410000 */
[----:B------:R-:W-:Y:S01]  /*8900*/  SHF.R.S32.HI R35, RZ, 0x1f, R34 ;  /* 0x0000001fff237819 */ /* 0x000fe20000011422 */
        /* <DEDUP_REMOVED lines=20> */
.L_x_206:
[----:B------:R-:W-:Y:S01]  /*8a50*/  ISETP.GE.U32.AND P0, PT, R34, c[0x0][0x1e0], PT ;  /* 0x0000780022007a0c */ /* 0x000fe20003f06070 */
[----:B------:R-:W-:Y:S01]  /*8a60*/  BSSY B0, `(.L_x_207) ;  /* 0x0000016000007945 */ /* 0x000fe20003800000 */
[--C-:B------:R-:W-:Y:S02]  /*8a70*/  PRMT R15, RZ, 0x5410, R67.reuse ;  /* 0x00005410ff0f7816 */ /* 0x100fe40000000043 */
[----:B------:R-:W-:Y:S02]  /*8a80*/  ISETP.GE.AND.EX P0, PT, R35, c[0x0][0x1e4], PT, P0 ;  /* 0x0000790023007a0c */ /* 0x000fe40003f06300 */
[----:B------:R-:W-:Y:S02]  /*8a90*/  PRMT R67, RZ, 0x7610, R67 ;  /* 0x00007610ff437816 */ /* 0x000fe40000000043 */
[----:B------:R-:W-:-:S13]  /*8aa0*/  ISETP.LT.U32.AND P0, PT, R3, 0x1e0, !P0 ;  /* 0x000001e00300780c */ /* 0x000fda0004701070 */
        /* <DEDUP_REMOVED lines=17> */
.L_x_208:
[----:B------:R-:W-:Y:S05]  /*8bc0*/  BSYNC B0 ;  /* 0x0000000000007941 */ /* 0x000fea0003800000 */
.L_x_207:
[C---:B------:R-:W-:Y:S01]  /*8bd0*/  FADD.FTZ R8, -R22.reuse, R15 ;  /* 0x0000000f16087221 */ /* 0x040fe20000010100 */
[----:B------:R-:W-:Y:S01]  /*8be0*/  IADD3 R30, R17, 0x1a0, RZ ;  /* 0x000001a0111e7810 */ /* 0x000fe20007ffe0ff */
[----:B0-----:R-:W-:Y:S01]  /*8bf0*/  FADD.FTZ R10, -R22, R67 ;  /* 0x00000043160a7221 */ /* 0x001fe20000010100 */
[--C-:B------:R-:W-:Y:S01]  /*8c00*/  PRMT R13, RZ, 0x5410, R82.reuse ;  /* 0x00005410ff0d7816 */ /* 0x100fe20000000052 */
[-C--:B------:R-:W-:Y:S01]  /*8c10*/  FMUL.FTZ R29, R8, R7.reuse ;  /* 0x00000007081d7220 */ /* 0x080fe20000410000 */
[----:B------:R-:W-:Y:S01]  /*8c20*/  PRMT R82, RZ, 0x7610, R82 ;  /* 0x00007610ff527816 */ /* 0x000fe20000000052 */
[----:B------:R-:W-:Y:S01]  /*8c30*/  FMUL.FTZ R28, R10, R7 ;  /* 0x000000070a1c7220 */ /* 0x000fe20000410000 */
[----:B------:R-:W-:Y:S01]  /*8c40*/  SHF.R.S32.HI R31, RZ, 0x1f, R30 ;  /* 0x0000001fff1f7819 */ /* 0x000fe2000001141e */
        /* <DEDUP_REMOVED lines=19> */
.L_x_209:
        /* <DEDUP_REMOVED lines=23> */
.L_x_211:
[----:B------:R-:W-:Y:S05]  /*8ef0*/  BSYNC B0 ;  /* 0x0000000000007941 */ /* 0x000fea0003800000 */
.L_x_210:
        /* <DEDUP_REMOVED lines=27> */
.L_x_212:
[----:B------:R-:W-:Y:S01]  /*90b0*/  ISETP.GE.U32.AND P0, PT, R34, c[0x0][0x1e0], PT ;  /* 0x0000780022007a0c */ /* 0x000fe20003f06070 */
[----:B------:R-:W-:Y:S01]  /*90c0*/  BSSY B0, `(.L_x_213) ;  /* 0x0000018000007945 */ /* 0x000fe20003800000 */
[--C-:B------:R-:W-:Y:S02]  /*90d0*/  PRMT R9, RZ, 0x5410, R65.reuse ;  /* 0x00005410ff097816 */ /* 0x100fe40000000041 */
[----:B------:R-:W-:Y:S02]  /*90e0*/  ISETP.GE.AND.EX P0, PT, R35, c[0x0][0x1e4], PT, P0 ;  /* 0x0000790023007a0c */ /* 0x000fe40003f06300 */
[----:B------:R-:W-:Y:S01]  /*90f0*/  PRMT R65, RZ, 0x7610, R65 ;  /* 0x00007610ff417816 */ /* 0x000fe20000000041 */
[----:B------:R-:W-:Y:S01]  /*9100*/  FADD.FTZ R14, -R22, R9 ;  /* 0x00000009160e7221 */ /* 0x000fe20000010100 */
[----:B------:R-:W-:-:S03]  /*9110*/  ISETP.LT.U32.AND P0, PT, R3, 0x1e0, !P0 ;  /* 0x000001e00300780c */ /* 0x000fc60004701070 */
[----:B------:R-:W-:-:S10]  /*9120*/  FADD.FTZ R22, -R22, R65 ;  /* 0x0000004116167221 */ /* 0x000fd40000010100 */
        /* <DEDUP_REMOVED lines=17> */
.L_x_214:
[----:B------:R-:W-:Y:S05]  /*9240*/  BSYNC B0 ;  /* 0x0000000000007941 */ /* 0x000fea0003800000 */
.L_x_213:
[----:B------:R-:W-:Y:S01]  /*9250*/  IADD3 R16, R17, 0x1e0, RZ ;  /* 0x000001e011107810 */ /* 0x000fe20007ffe0ff */
[-C--:B------:R-:W-:Y:S01]  /*9260*/  FMUL.FTZ R17, R14, R7.reuse ;  /* 0x000000070e117220 */ /* 0x080fe20000410000 */
[--C-:B0-----:R-:W-:Y:S01]  /*9270*/  PRMT R11, RZ, 0x5410, R80.reuse ;  /* 0x00005410ff0b7816 */ /* 0x101fe20000000050 */
[----:B------:R-:W-:Y:S01]  /*9280*/  FMUL.FTZ R22, R22, R7 ;  /* 0x0000000716167220 */ /* 0x000fe20000410000 */
[----:B------:R-:W-:Y:S02]  /*9290*/  PRMT R80, RZ, 0x7610, R80 ;  /* 0x00007610ff507816 */ /* 0x000fe40000000050 */
[----:B------:R-:W-:Y:S01]  /*92a0*/  SHF.R.S32.HI R23, RZ, 0x1f, R16 ;  /* 0x0000001fff177819 */ /* 0x000fe20000011410 */
        /* <DEDUP_REMOVED lines=19> */
.L_x_215:
[----:B------:R-:W-:Y:S01]  /*93e0*/  ISETP.GE.U32.AND P0, PT, R16, c[0x0][0x1e0], PT ;  /* 0x0000780010007a0c */ /* 0x000fe20003f06070 */
[----:B------:R-:W-:Y:S03]  /*93f0*/  BSSY B0, `(.L_x_216) ;  /* 0x0000013000007945 */ /* 0x000fe60003800000 */
[----:B------:R-:W-:-:S04]  /*9400*/  ISETP.GE.AND.EX P0, PT, R23, c[0x0][0x1e4], PT, P0 ;  /* 0x0000790017007a0c */ /* 0x000fc80003f06300 */
[----:B------:R-:W-:-:S13]  /*9410*/  ISETP.LT.U32.AND P0, PT, R3, 0x1e0, !P0 ;  /* 0x000001e00300780c */ /* 0x000fda0004701070 */
[----:B------:R-:W-:Y:S05]  /*9420*/  @!P0 BRA `(.L_x_217) ;  /* 0x000000f000008947 */ /* 0x000fea0003800000 */
[----:B------:R-:W-:Y:S01]  /*9430*/  MOV R19, R21 ;  /* 0x0000001500137202 */ /* 0x000fe20000000f00 */
[C-C-:B------:R-:W-:Y:S02]  /*9440*/  FFMA.FTZ R10, R32.reuse, R17, R33.reuse ;  /* 0x00000011200a7223 */ /* 0x140fe40000010021 */
[----:B------:R-:W-:Y:S02]  /*9450*/  IMAD R9, R119, c[0x0][0x1d8], RZ ;  /* 0x0000760077097a24 */ /* 0x000fe400078e02ff */
[----:B------:R-:W-:Y:S02]  /*9460*/  FFMA.FTZ R32, R32, R22, R33 ;  /* 0x0000001620207223 */ /* 0x000fe40000010021 */
[----:B------:R-:W-:Y:S02]  /*9470*/  FFMA.FTZ R10, R11, R24, -R10 ;  /* 0x000000180b0a7223 */ /* 0x000fe4000001080a */
[----:B------:R-:W-:-:S04]  /*9480*/  IMAD.WIDE.U32 R18, R92, c[0x0][0x1d8], R18 ;  /* 0x000076005c127a25 */ /* 0x000fc800078e0012 */
[----:B------:R-:W-:Y:S01]  /*9490*/  IMAD R9, R92, c[0x0][0x1dc], R9 ;  /* 0x000077005c097a24 */ /* 0x000fe200078e0209 */
[----:B------:R-:W-:Y:S01]  /*94a0*/  LEA R8, P0, R18, c[0x0][0x160], 0x1 ;  /* 0x0000580012087a11 */ /* 0x000fe200078008ff */
[----:B------:R-:W-:Y:S02]  /*94b0*/  FFMA.FTZ R32, R80, R25, -R32 ;  /* 0x0000001950207223 */ /* 0x000fe40000010820 */
[----:B------:R-:W-:Y:S01]  /*94c0*/  FMUL.FTZ R10, R10, R7 ;  /* 0x000000070a0a7220 */ /* 0x000fe20000410000 */
[----:B------:R-:W-:Y:S01]  /*94d0*/  IADD3 R9, R19, R9, RZ ;  /* 0x0000000913097210 */ /* 0x000fe20007ffe0ff */
[----:B------:R-:W-:-:S03]  /*94e0*/  FMUL.FTZ R7, R32, R7 ;  /* 0x0000000720077220 */ /* 0x000fc60000410000 */
[----:B------:R-:W-:Y:S02]  /*94f0*/  LEA.HI.X R9, R18, c[0x0][0x164], R9, 0x1, P0 ;  /* 0x0000590012097a11 */ /* 0x000fe400000f0c09 */
[----:B------:R-:W-:-:S05]  /*9500*/  F2FP.BF16.PACK_AB R7, R7, R10 ;  /* 0x0000000a0707723e */ /* 0x000fca00000010ff */
[----:B------:R0:W-:Y:S02]  /*9510*/  STG.E [R8.64], R7 ;  /* 0x0000000708007986 */ /* 0x0001e4000c101906 */
.L_x_217:
[----:B------:R-:W-:Y:S05]  /*9520*/  BSYNC B0 ;  /* 0x0000000000007941 */ /* 0x000fea0003800000 */
.L_x_216:
[----:B------:R-:W-:Y:S02]  /*9530*/  IADD3 R5, R5, c[0x0][0x10], RZ ;  /* 0x0000040005057a10 */ /* 0x000fe40007ffe0ff */
[----:B------:R-:W-:Y:S02]  /*9540*/  IADD3 R84, R84, 0x1, RZ ;  /* 0x0000000154547810 */ /* 0x000fe40007ffe0ff */
[----:B------:R-:W-:-:S13]  /*9550*/  ISETP.GE.AND P0, PT, R5, UR4, PT ;  /* 0x0000000405007c0c */ /* 0x000fda000bf06270 */
[----:B------:R-:W-:Y:S01]  /*9560*/  @P0 CALL.REL.NOINC `(.L_x_135) ;  /* 0x0000001000000944 */ /* 0x000fe20003c00000 */
[----:B------:R-:W-:Y:S05]  /*9570*/  BRA `(.L_x_218) ;  /* 0xffff715000007947 */ /* 0x000fea000383ffff */
.L_x_135:
[----:B-12---:R-:W-:Y:S01]  /*9580*/  MOV R6, c[0x0][0xc] ;  /* 0x0000030000067a02 */ /* 0x006fe20000000f00 */
[----:B------:R-:W-:Y:S01]  /*9590*/  HFMA2.MMA R27, -RZ, RZ, 0, 2.384185791015625e-07 ;  /* 0x00000004ff1b7435 */ /* 0x000fe200000001ff */
[----:B------:R-:W-:Y:S01]  /*95a0*/  ISETP.NE.AND P2, PT, R3, RZ, PT ;  /* 0x000000ff0300720c */ /* 0x000fe20003f45270 */
[----:B------:R-:W-:Y:S01]  /*95b0*/  BSSY B0, `(.L_x_219) ;  /* 0x0000013000007945 */ /* 0x000fe20003800000 */
[----:B0-----:R-:W-:Y:S02]  /*95c0*/  IADD3 R7, R6, -0x1, RZ ;  /* 0xffffffff06077810 */ /* 0x001fe40007ffe0ff */
[----:B------:R-:W-:Y:S02]  /*95d0*/  MOV R4, c[0x0][0x10] ;  /* 0x0000040000047a02 */ /* 0x000fe40000000f00 */
[----:B------:R-:W-:Y:S02]  /*95e0*/  ISETP.NE.AND P0, PT, R2, R7, PT ;  /* 0x000000070200720c */ /* 0x000fe40003f05270 */
[----:B------:R-:W-:-:S02]  /*95f0*/  ISETP.NE.AND P1, PT, R6, 0x1, PT ;  /* 0x000000010600780c */ /* 0x000fc40003f25270 */
[C---:B------:R-:W-:Y:S02]  /*9600*/  SHF.L.U32 R2, R4.reuse, 0x1, RZ ;  /* 0x0000000104027819 */ /* 0x040fe400000006ff */
[----:B------:R-:W-:Y:S02]  /*9610*/  IADD3 R5, R4, -0x1, RZ ;  /* 0xffffffff04057810 */ /* 0x000fe40007ffe0ff */
        /* <DEDUP_REMOVED lines=12> */
.L_x_220:
[----:B------:R-:W-:Y:S05]  /*96e0*/  BSYNC B0 ;  /* 0x0000000000007941 */ /* 0x000fea0003800000 */
.L_x_219:
[----:B------:R-:W-:Y:S05]  /*96f0*/  @P0 EXIT ;  /* 0x000000000000094d */ /* 0x000fea0003800000 */
[----:B------:R-:W-:Y:S05]  /*9700*/  @P2 BRA `(.L_x_221) ;  /* 0x0000008000002947 */ /* 0x000fea0003800000 */
[----:B------:R-:W-:-:S05]  /*9710*/  IMAD R0, R6, c[0x0][0x10], RZ ;  /* 0x0000040006007a24 */ /* 0x000fca00078e02ff */
[----:B------:R-:W-:-:S13]  /*9720*/  ISETP.NE.AND P0, PT, R0, -0x1, PT ;  /* 0xffffffff0000780c */ /* 0x000fda0003f05270 */
[----:B------:R-:W-:Y:S05]  /*9730*/  @!P0 BRA `(.L_x_221) ;  /* 0x0000005000008947 */ /* 0x000fea0003800000 */
.L_x_222:
[----:B0-----:R-:W2:Y:S01]  /*9740*/  LDG.E.STRONG.GPU R7, [R4.64] ;  /* 0x0000000604077981 */ /* 0x001ea2000c1ef900 */
[----:B------:R-:W-:Y:S01]  /*9750*/  YIELD ;  /* 0x0000000000007946 */ /* 0x000fe20003800000 */
[----:B--2---:R-:W-:Y:S01]  /*9760*/  ISETP.NE.AND P0, PT, R7, R0, PT ;  /* 0x000000000700720c */ /* 0x004fe20003f05270 */
[----:B------:R-:W-:-:S12]  /*9770*/  CCTL.IVALL ;  /* 0x00000000ff00798f */ /* 0x000fd80002000000 */
[----:B------:R-:W-:Y:S05]  /*9780*/  @P0 BRA `(.L_x_222) ;  /* 0xffffffb000000947 */ /* 0x000fea000383ffff */
.L_x_221:
[----:B------:R-:W-:Y:S02]  /*9790*/  WARPSYNC 0xffffffff ;  /* 0xffffffff00007948 */ /* 0x000fe40003800000 */
[----:B------:R-:W-:Y:S01]  /*97a0*/  MOV R21, c[0x0][0x1dc] ;  /* 0x0000770000157a02 */ /* 0x000fe20000000f00 */
[----:B------:R-:W-:Y:S03]  /*97b0*/  BAR.SYNC.DEFER_BLOCKING 0x0 ;  /* 0x0000000000007b1d */ /* 0x000fe60000010000 */
[----:B------:R-:W-:-:S04]  /*97c0*/  LEA.HI R0, P0, R21, c[0x0][0x1d8], RZ, 0x1 ;  /* 0x0000760015007a11 */ /* 0x000fc800078108ff */
[----:B0-----:R-:W-:-:S04]  /*97d0*/  IADD3.X R5, RZ, c[0x0][0x1dc], RZ, P0, !PT ;  /* 0x00007700ff057a10 */ /* 0x001fc800007fe4ff */
        /* <DEDUP_REMOVED lines=20> */
.L_x_223:
        /* <DEDUP_REMOVED lines=23> */
.L_x_224:
        /* <DEDUP_REMOVED lines=15> */
.L_x_3290:


//--------------------- .text._Z35group_norm_nhwc_bwd_one_pass_kernelI11Bf16IOBf16WLi64ELi30ELi480EEv26Group_norm_nhwc_bwd_params --------------------------
	.section	.text._Z35group_norm_nhwc_bwd_one_pass_kernelI11Bf16IOBf16WLi64ELi30ELi480EEv26Group_norm_nhwc_bwd_params,"ax",@progbits
	.sectioninfo	@"SHI_REGISTERS=64"
	.align	128
        .global         _Z35group_norm_nhwc_bwd_one_pass_kernelI11Bf16IOBf16WLi64ELi30ELi480EEv26Group_norm_nhwc_bwd_params
        .type           _Z35group_norm_nhwc_bwd_one_pass_kernelI11Bf16IOBf16WLi64ELi30ELi480EEv26Group_norm_nhwc_bwd_params,@function
        .size           _Z35group_norm_nhwc_bwd_one_pass_kernelI11Bf16IOBf16WLi64ELi30ELi480EEv26Group_norm_nhwc_bwd_params,(.L_x_3291 - _Z35group_norm_nhwc_bwd_one_pass_kernelI11Bf16IOBf16WLi64ELi30ELi480EEv26Group_norm_nhwc_bwd_params)
        .other          _Z35group_norm_nhwc_bwd_one_pass_kernelI11Bf16IOBf16WLi64ELi30ELi480EEv26Group_norm_nhwc_bwd_params,@"STO_CUDA_ENTRY STV_DEFAULT"
_Z35group_norm_nhwc_bwd_one_pass_kernelI11Bf16IOBf16WLi64ELi30ELi480EEv26Group_norm_nhwc_bwd_params:
.text._Z35group_norm_nhwc_bwd_one_pass_kernelI11Bf16IOBf16WLi64ELi30ELi480EEv26Group_norm_nhwc_bwd_params:
        /* <DEDUP_REMOVED lines=22> */
[----:B------:R-:W-:Y:S01]  /*0160*/  IMAD R50, R52, c[0x0][0x1fc], R5 ;  /* 0x00007f0034327a24 */ /* 0x000fe200078e0205 */
[----:B------:R-:W-:Y:S01]  /*0170*/  ULOP3.LUT UR7, UR7, UR10, URZ, 0xc0, !UPT ;  /* 0x0000000a07077292 */ /* 0x000fe2000f8ec03f */
[----:B------:R-:W-:Y:S01]  /*0180*/  IMAD R55, R5, -0xf, R0 ;  /* 0xfffffff105377824 */ /* 0x000fe200078e0200 */
[----:B------:R-:W-:Y:S01]  /*0190*/  UIADD3 UR8, UR5, UR8, URZ ;  /* 0x0000000805087290 */ /* 0x000fe2000fffe03f */
[----:B------:R-:W-:Y:S01]  /*01a0*/  LEA.HI R3, R3, R0, RZ, 0x5 ;  /* 0x0000000003037211 */ /* 0x000fe200078f28ff */
[----:B------:R-:W-:Y:S01]  /*01b0*/  UIADD3.X UR9, URZ, UR9, URZ, UP0, !UPT ;  /* 0x000000093f097290 */ /* 0x000fe200087fe43f */
[C---:B------:R-:W-:Y:S01]  /*01c0*/  ISETP.GE.U32.AND P1, PT, R50.reuse, c[0x0][0x1e0], PT ;  /* 0x0000780032007a0c */ /* 0x040fe20003f26070 */
[----:B------:R-:W-:Y:S01]  /*01d0*/  UIADD3 UR5, -UR7, UR10, URZ ;  /* 0x0000000a07057290 */ /* 0x000fe2000fffe13f */
[----:B------:R-:W-:Y:S01]  /*01e0*/  SHF.R.S32.HI R59, RZ, 0x1f, R50 ;  /* 0x0000001fff3b7819 */ /* 0x000fe20000011432 */
[----:B------:R-:W-:Y:S01]  /*01f0*/  ULEA.HI UR10, UP0, UR8, UR4, URZ, 0x1 ;  /* 0x00000004080a7291 */ /* 0x000fe2000f81083f */
[----:B------:R-:W-:Y:S01]  /*0200*/  IADD3 R57, R50, 0x20, RZ ;  /* 0x0000002032397810 */ /* 0x000fe20007ffe0ff */
[----:B------:R-:W-:Y:S01]  /*0210*/  USHF.R.S64 UR11, UR11, 0x1, UR9 ;  /* 0x000000010b0b7899 */ /* 0x000fe20008001009 */
[----:B------:R-:W-:Y:S01]  /*0220*/  ISETP.GE.AND.EX P1, PT, R59, c[0x0][0x1e4], PT, P1 ;  /* 0x000079003b007a0c */ /* 0x000fe20003f26310 */
[----:B------:R-:W-:Y:S01]  /*0230*/  UIADD3.X UR8, URZ, UR8, URZ, UP0, !UPT ;  /* 0x000000083f087290 */ /* 0x000fe200087fe43f */
[----:B------:R-:W-:Y:S01]  /*0240*/  MOV R2, R53 ;  /* 0x0000003500027202 */ /* 0x000fe20000000f00 */
[----:B------:R-:W-:Y:S01]  /*0250*/  USHF.R.S32.HI UR9, URZ, 0x1, UR9 ;  /* 0x000000013f097899 */ /* 0x000fe20008011409 */
[----:B------:R-:W-:Y:S01]  /*0260*/  ISETP.LT.U32.AND P1, PT, R0, 0x1e0, !P1 ;  /* 0x000001e00000780c */ /* 0x000fe20004f21070 */
[----:B------:R-:W-:Y:S01]  /*0270*/  USHF.R.S64 UR10, UR10, 0x1, UR8 ;  /* 0x000000010a0a7899 */ /* 0x000fe20008001008 */
[----:B------:R-:W-:Y:S01]  /*0280*/  SHF.R.S32.HI R56, RZ, 0x5, R3 ;  /* 0x00000005ff387819 */ /* 0x000fe20000011403 */
[----:B------:R-:W-:Y:S01]  /*0290*/  USHF.R.S32.HI UR8, URZ, 0x1, UR8 ;  /* 0x000000013f087899 */ /* 0x000fe20008011408 */
[----:B------:R-:W-:Y:S01]  /*02a0*/  SHF.L.U32 R55, R55, 0x1, RZ ;  /* 0x0000000137377819 */ /* 0x000fe200000006ff */
[----:B------:R-:W-:Y:S01]  /*02b0*/  USHF.L.U64.HI UR9, UR11, 0x2, UR9 ;  /* 0x000000020b097899 */ /* 0x000fe20008010209 */
[----:B------:R-:W-:Y:S01]  /*02c0*/  SHF.R.S32.HI R58, RZ, 0x1f, R57 ;  /* 0x0000001fff3a7819 */ /* 0x000fe20000011439 */
[----:B------:R-:W-:-:S02]  /*02d0*/  USHF.L.U64.HI UR8, UR10, 0x2, UR8 ;  /* 0x000000020a087899 */ /* 0x000fc40008010208 */
[----:B0-----:R-:W-:Y:S02]  /*02e0*/  ULDC.U8 UR16, c[0x0][0x1f4] ;  /* 0x00007d0000107ab9 */ /* 0x001fe40000000000 */
.L_x_252:
[----:B------:R-:W-:Y:S02]  /*02f0*/  IABS R9, c[0x0][0x1f0] ;  /* 0x00007c0000097a13 */ /* 0x000fe40000000000 */
[----:B------:R-:W-:Y:S02]  /*0300*/  IABS R8, R2 ;  /* 0x0000000200087213 */ /* 0x000fe40000000000 */
[----:B0-----:R-:W0:Y:S08]  /*0310*/  I2F.RP R3, R9 ;  /* 0x0000000900037306 */ /* 0x001e300000209400 */
[----:B0-----:R-:W0:Y:S02]  /*0320*/  MUFU.RCP R3, R3 ;  /* 0x0000000300037308 */ /* 0x001e240000001000 */
[----:B0-----:R-:W-:-:S06]  /*0330*/  IADD3 R6, R3, 0xffffffe, RZ ;  /* 0x0ffffffe03067810 */ /* 0x001fcc0007ffe0ff */
[----:B------:R-:W0:Y:S02]  /*0340*/  F2I.FTZ.U32.TRUNC.NTZ R5, R6 ;  /* 0x0000000600057305 */ /* 0x000e24000021f000 */
[----:B0-----:R-:W-:-:S05]  /*0350*/  IADD3 R4, RZ, -R5, RZ ;  /* 0x80000005ff047210 */ /* 0x001fca0007ffe0ff */
[----:B------:R-:W-:Y:S01]  /*0360*/  IMAD R7, R4, R9, RZ ;  /* 0x0000000904077224 */ /* 0x000fe200078e02ff */
[----:B------:R-:W-:-:S05]  /*0370*/  MOV R4, RZ ;  /* 0x000000ff00047202 */ /* 0x000fca0000000f00 */
[----:B------:R-:W-:Y:S01]  /*0380*/  IMAD.HI.U32 R4, R5, R7, R4 ;  /* 0x0000000705047227 */ /* 0x000fe200078e0004 */
[----:B------:R-:W-:-:S05]  /*0390*/  MOV R5, 0x8 ;  /* 0x0000000800057802 */ /* 0x000fca0000000f00 */
[----:B------:R-:W-:-:S04]  /*03a0*/  IMAD.HI.U32 R3, R4, R8, RZ ;  /* 0x0000000804037227 */ /* 0x000fc800078e00ff */
[----:B------:R-:W-:Y:S01]  /*03b0*/  IMAD.WIDE R4, R2, R5, c[0x0][0x198] ;  /* 0x0000660002047625 */ /* 0x000fe200078e0205 */
[----:B------:R-:W-:-:S05]  /*03c0*/  IADD3 R6, -R3, RZ, RZ ;  /* 0x000000ff03067210 */ /* 0x000fca0007ffe1ff */
[----:B------:R-:W2:Y:S01]  /*03d0*/  LDG.E.64 R4, [R4.64] ;  /* 0x0000000c04047981 */ /* 0x000ea2000c1e1b00 */
[C---:B------:R-:W-:Y:S01]  /*03e0*/  IMAD R8, R9.reuse, R6, R8 ;  /* 0x0000000609087224 */ /* 0x040fe200078e0208 */
[----:B------:R-:W-:Y:S01]  /*03f0*/  LOP3.LUT R10, R2, c[0x0][0x1f0], RZ, 0x3c, !PT ;  /* 0x00007c00020a7a12 */ /* 0x000fe200078e3cff */
        /* <DEDUP_REMOVED lines=18> */
[----:B------:R-:W-:Y:S02]  /*0520*/  SEL R54, R7, R8, !P0 ;  /* 0x0000000807367207 */ /* 0x000fe40004000000 */
[----:B------:R-:W-:-:S03]  /*0530*/  @!P5 IADD3 R3, -R3, RZ, RZ ;  /* 0x000000ff0303d210 */ /* 0x000fc60007ffe1ff */
[----:B------:R-:W-:Y:S01]  /*0540*/  IMAD R10, R54, 0x1e, RZ ;  /* 0x0000001e360a7824 */ /* 0x000fe200078e02ff */
[----:B------:R-:W-:Y:S02]  /*0550*/  SEL R3, R7, R3, !P0 ;  /* 0x0000000307037207 */ /* 0x000fe40004000000 */
[----:B------:R-:W-:Y:S02]  /*0560*/  ISETP.GE.U32.AND P0, PT, R6, c[0x0][0x1e0], PT ;  /* 0x0000780006007a0c */ /* 0x000fe40003f06070 */
[----:B------:R-:W-:Y:S02]  /*0570*/  SHF.R.S32.HI R7, RZ, 0x1f, R6 ;  /* 0x0000001fff077819 */ /* 0x000fe40000011406 */
[----:B------:R-:W-:Y:S02]  /*0580*/  SHF.R.S32.HI R12, RZ, 0x1f, R10 ;  /* 0x0000001fff0c7819 */ /* 0x000fe4000001140a */
[----:B------:R-:W-:Y:S02]  /*0590*/  ISETP.GE.AND.EX P0, PT, R7, c[0x0][0x1e4], PT, P0 ;  /* 0x0000790007007a0c */ /* 0x000fe40003f06300 */
[----:B------:R-:W-:-:S02]  /*05a0*/  IADD3 R6, P2, R55, R10, RZ ;  /* 0x0000000a37067210 */ /* 0x000fc40007f5e0ff */
[----:B------:R-:W-:Y:S02]  /*05b0*/  SHF.R.S32.HI R8, RZ, 0x1f, R3 ;  /* 0x0000001fff087819 */ /* 0x000fe40000011403 */
        /* <DEDUP_REMOVED lines=11> */
[C---:B------:R-:W-:Y:S01]  /*0670*/  @P1 IMAD R3, R50.reuse, c[0x0][0x1dc], R3 ;  /* 0x0000770032031a24 */ /* 0x040fe200078e0203 */
        /* <DEDUP_REMOVED lines=11> */
[----:B------:R-:W-:Y:S01]  /*0730*/  CS2R R48, SRZ ;  /* 0x0000000000307805 */ /* 0x000fe2000001ff00 */
[----:B------:R-:W-:Y:S01]  /*0740*/  @P1 IADD3 R14, P2, R11, c[0x0][0x178], RZ ;  /* 0x00005e000b0e1a10 */ /* 0x000fe20007f5e0ff */
[----:B------:R0:W5:Y:S01]  /*0750*/  @P1 LDG.E R46, [R12.64] ;  /* 0x0000000c0c2e1981 */ /* 0x000162000c1e1900 */
[C---:B------:R-:W-:Y:S02]  /*0760*/  @P0 IADD3 R16, P3, R18.reuse, c[0x0][0x180], RZ ;  /* 0x0000600012100a10 */ /* 0x040fe40007f7e0ff */
[----:B------:R-:W-:Y:S02]  /*0770*/  @P1 IADD3.X R15, R17, c[0x0][0x17c], RZ, P2, !PT ;  /* 0x00005f00110f1a10 */ /* 0x000fe400017fe4ff */
[----:B------:R-:W-:-:S02]  /*0780*/  @P0 IADD3 R18, P4, R18, c[0x0][0x178], RZ ;  /* 0x00005e0012120a10 */ /* 0x000fc40007f9e0ff */
[C---:B------:R-:W-:Y:S01]  /*0790*/  @P0 IADD3.X R17, R3.reuse, c[0x0][0x184], RZ, P3, !PT ;  /* 0x0000610003110a10 */ /* 0x040fe20001ffe4ff */
[----:B------:R1:W5:Y:S01]  /*07a0*/  @P1 LDG.E R49, [R14.64] ;  /* 0x0000000c0e311981 */ /* 0x000362000c1e1900 */
[----:B------:R-:W-:-:S03]  /*07b0*/  @P0 IADD3.X R19, R3, c[0x0][0x17c], RZ, P4, !PT ;  /* 0x00005f0003130a10 */ /* 0x000fc600027fe4ff */
[----:B------:R1:W5:Y:S04]  /*07c0*/  @P0 LDG.E R47, [R16.64] ;  /* 0x0000000c102f0981 */ /* 0x000368000c1e1900 */
[----:B------:R1:W5:Y:S01]  /*07d0*/  @P0 LDG.E R48, [R18.64] ;  /* 0x0000000c12300981 */ /* 0x000362000c1e1900 */
[----:B------:R-:W-:Y:S01]  /*07e0*/  UMOV UR14, 0x3f800000 ;  /* 0x3f800000000e7882 */ /* 0x000fe20000000000 */
[----:B------:R-:W-:Y:S01]  /*07f0*/  BSSY B0, `(.L_x_226) ;  /* 0x0000020000007945 */ /* 0x000fe20003800000 */
[----:B------:R-:W-:Y:S02]  /*0800*/  MOV R3, RZ ;  /* 0x000000ff00037202 */ /* 0x000fe40000000f00 */
[----:B------:R-:W-:Y:S01]  /*0810*/  MOV R44, RZ ;  /* 0x000000ff002c7202 */ /* 0x000fe20000000f00 */
        /* <DEDUP_REMOVED lines=9> */
[----:B------:R-:W-:Y:S02]  /*08b0*/  ISETP.GT.U32.AND P0, PT, R0, 0x1df, PT ;  /* 0x000001df0000780c */ /* 0x000fe40003f04070 */
[----:B------:R-:W-:Y:S02]  /*08c0*/  MOV R5, RZ ;  /* 0x000000ff00057202 */ /* 0x000fe40000000f00 */
[----:B------:R-:W-:Y:S01]  /*08d0*/  MOV R4, RZ ;  /* 0x000000ff00047202 */ /* 0x000fe20000000f00 */
[----:B0-----:R-:W-:-:S08]  /*08e0*/  @UP0 UMOV UR14, UR4 ;  /* 0x00000004000e0c82 */ /* 0x001fd00008000000 */
[----:B------:R-:W-:Y:S05]  /*08f0*/  @P0 BRA `(.L_x_227) ;  /* 0x000000f000000947 */ /* 0x000fea0003800000 */
[----:B-1----:R-:W-:Y:S02]  /*0900*/  ISETP.NE.AND P0, PT, RZ, UR16, PT ;  /* 0x00000010ff007c0c */ /* 0x002fe4000bf05270 */
[----:B------:R-:W-:Y:S01]  /*0910*/  IADD3 R11, R55, R10, RZ ;  /* 0x0000000a370b7210 */ /* 0x000fe20007ffe0ff */
[----:B------:R-:W-:-:S03]  /*0920*/  HFMA2.MMA R10, -RZ, RZ, 0, 1.1920928955078125e-07 ;  /* 0x00000002ff0a7435 */ /* 0x000fc600000001ff */
[----:B------:R-:W-:-:S07]  /*0930*/  SHF.R.S32.HI R4, RZ, 0x1f, R11 ;  /* 0x0000001fff047819 */ /* 0x000fce000001140b */
[----:B------:R-:W-:-:S04]  /*0940*/  @P0 LEA R12, P2, R11, c[0x0][0x190], 0x1 ;  /* 0x000064000b0c0a11 */ /* 0x000fc800078408ff */
[C---:B------:R-:W-:Y:S01]  /*0950*/  @P0 LEA.HI.X R13, R11.reuse, c[0x0][0x194], R4, 0x1, P2 ;  /* 0x000065000b0d0a11 */ /* 0x040fe200010f0c04 */
[----:B------:R-:W-:-:S04]  /*0960*/  IMAD.WIDE R10, R11, R10, c[0x0][0x188] ;  /* 0x000062000b0a7625 */ /* 0x000fc800078e020a */
[----:B------:R-:W2:Y:S04]  /*0970*/  @P0 LDG.E.U16 R15, [R12.64] ;  /* 0x0000000c0c0f0981 */ /* 0x000ea8000c1e1500 */
[----:B------:R-:W3:Y:S04]  /*0980*/  @P0 LDG.E.U16 R14, [R12.64+0x2] ;  /* 0x0000020c0c0e0981 */ /* 0x000ee8000c1e1500 */
[----:B------:R-:W4:Y:S04]  /*0990*/  LDG.E.U16 R3, [R10.64] ;  /* 0x0000000c0a037981 */ /* 0x000f28000c1e1500 */
[----:B------:R-:W4:Y:S01]  /*09a0*/  LDG.E.U16 R4, [R10.64+0x2] ;  /* 0x0000020c0a047981 */ /* 0x000f22000c1e1500 */
[----:B--2---:R-:W-:-:S02]  /*09b0*/  @P0 PRMT R44, RZ, 0x5410, R15 ;  /* 0x00005410ff2c0816 */ /* 0x004fc4000000000f */
[----:B---3--:R-:W-:Y:S02]  /*09c0*/  @P0 PRMT R5, RZ, 0x5410, R14 ;  /* 0x00005410ff050816 */ /* 0x008fe4000000000e */
[----:B----4-:R-:W-:Y:S02]  /*09d0*/  PRMT R3, RZ, 0x5410, R3 ;  /* 0x00005410ff037816 */ /* 0x010fe40000000003 */
[----:B------:R-:W-:Y:S02]  /*09e0*/  PRMT R4, RZ, 0x5410, R4 ;  /* 0x00005410ff047816 */ /* 0x000fe40000000004 */
.L_x_227:
[----:B-1----:R-:W-:Y:S05]  /*09f0*/  BSYNC B0 ;  /* 0x0000000000007941 */ /* 0x002fea0003800000 */
.L_x_226:
[----:B------:R-:W-:Y:S02]  /*0a00*/  ISETP.NE.AND P2, PT, RZ, UR16, PT ;  /* 0x00000010ff007c0c */ /* 0x000fe4000bf45270 */
[--C-:B-----5:R-:W-:Y:S02]  /*0a10*/  PRMT R12, RZ, 0x5410, R46.reuse ;  /* 0x00005410ff0c7816 */ /* 0x120fe4000000002e */
[----:B------:R-:W-:Y:S02]  /*0a20*/  PRMT R13, RZ, 0x7610, R46 ;  /* 0x00007610ff0d7816 */ /* 0x000fe4000000002e */
[----:B------:R-:W-:Y:S01]  /*0a30*/  PRMT R17, RZ, 0x5410, R47 ;  /* 0x00005410ff117816 */ /* 0x000fe2000000002f */
[----:B------:R-:W-:Y:S01]  /*0a40*/  FADD.FTZ R12, R12, -UR17 ;  /* 0x800000110c0c7e21 */ /* 0x000fe20008010000 */
[--C-:B------:R-:W-:Y:S01]  /*0a50*/  PRMT R10, RZ, 0x5410, R49.reuse ;  /* 0x00005410ff0a7816 */ /* 0x100fe20000000031 */
[----:B------:R-:W-:Y:S01]  /*0a60*/  FADD.FTZ R16, R13, -UR17 ;  /* 0x800000110d107e21 */ /* 0x000fe20008010000 */
[----:B------:R-:W-:Y:S01]  /*0a70*/  PRMT R11, RZ, 0x7610, R49 ;  /* 0x00007610ff0b7816 */ /* 0x000fe20000000031 */
[----:B------:R-:W-:Y:S01]  /*0a80*/  FMUL.FTZ R13, R12, UR14 ;  /* 0x0000000e0c0d7c20 */ /* 0x000fe20008410000 */
[----:B------:R-:W-:Y:S01]  /*0a90*/  PRMT R25, RZ, 0x7610, R47 ;  /* 0x00007610ff197816 */ /* 0x000fe2000000002f */
[----:B------:R-:W-:Y:S01]  /*0aa0*/  FADD.FTZ R26, R17, -UR17 ;  /* 0x80000011111a7e21 */ /* 0x000fe20008010000 */
        /* <DEDUP_REMOVED lines=22> */
.L_x_228:
        /* <DEDUP_REMOVED lines=26> */
.L_x_229:
[----:B------:R-:W-:Y:S01]  /*0db0*/  FFMA.FTZ R19, R12, R18, R19 ;  /* 0x000000120c137223 */ /* 0x000fe20000010013 */
[----:B------:R-:W-:Y:S01]  /*0dc0*/  ISETP.GT.AND P0, PT, R60, 0x1e, PT ;  /* 0x0000001e3c00780c */ /* 0x000fe20003f04270 */
[----:B------:R-:W-:Y:S01]  /*0dd0*/  FMUL.FTZ R20, R14, R3 ;  /* 0x000000030e147220 */ /* 0x000fe20000410000 */
[----:B------:R-:W-:Y:S01]  /*0de0*/  ISETP.GT.AND P3, PT, R60, 0xf, PT ;  /* 0x0000000f3c00780c */ /* 0x000fe20003f64270 */
[----:B------:R-:W-:Y:S01]  /*0df0*/  FADD.FTZ R21, R18, R21 ;  /* 0x0000001512157221 */ /* 0x000fe20000010000 */
[----:B------:R-:W-:Y:S01]  /*0e00*/  ISETP.NE.AND P4, PT, R60, RZ, PT ;  /* 0x000000ff3c00720c */ /* 0x000fe20003f85270 */
[----:B------:R-:W-:Y:S01]  /*0e10*/  FMUL.FTZ R18, R15, R4 ;  /* 0x000000040f127220 */ /* 0x000fe20000410000 */
[----:B------:R-:W-:Y:S01]  /*0e20*/  MOV R22, 0x2 ;  /* 0x0000000200167802 */ /* 0x000fe20000000f00 */
[----:B------:R-:W-:Y:S01]  /*0e30*/  FFMA.FTZ R19, R17, R20, R19 ;  /* 0x0000001411137223 */ /* 0x000fe20000010013 */
[----:B------:R-:W-:Y:S01]  /*0e40*/  BSSY B0, `(.L_x_230) ;  /* 0x0000050000007945 */ /* 0x000fe20003800000 */
[----:B------:R-:W-:Y:S01]  /*0e50*/  FADD.FTZ R21, R21, R20 ;  /* 0x0000001415157221 */ /* 0x000fe20000010000 */
[----:B------:R-:W-:Y:S01]  /*0e60*/  ISETP.GT.U32.AND P5, PT, R0, 0xe, PT ;  /* 0x0000000e0000780c */ /* 0x000fe20003fa4070 */
[----:B------:R-:W-:-:S02]  /*0e70*/  FFMA.FTZ R20, R16, R18, R19 ;  /* 0x0000001210147223 */ /* 0x000fc40000010013 */
[----:B------:R-:W-:Y:S02]  /*0e80*/  FADD.FTZ R18, R18, R21 ;  /* 0x0000001512127221 */ /* 0x000fe40000010000 */
[----:B------:R-:W-:Y:S01]  /*0e90*/  FFMA.FTZ R13, R13, R10, RZ ;  /* 0x0000000a0d0d7223 */ /* 0x000fe200000100ff */
[----:B------:R-:W0:Y:S04]  /*0ea0*/  SHFL.DOWN PT, R19, R20, 0x1, 0x1f ;  /* 0x08201f0014137f89 */ /* 0x000e2800000e0000 */
[----:B------:R-:W1:Y:S01]  /*0eb0*/  SHFL.DOWN PT, R21, R18, 0x1, 0x1f ;  /* 0x08201f0012157f89 */ /* 0x000e6200000e0000 */
        /* <DEDUP_REMOVED lines=18> */
[----:B------:R-:W-:-:S03]  /*0fe0*/  ISETP.LE.U32.AND P0, PT, R22, c[0x0][0xc], PT ;  /* 0x0000030016007a0c */ /* 0x000fc60003f03070 */
[----:B------:R-:W1:Y:S01]  /*0ff0*/  SHFL.DOWN PT, R21, R18, 0x10, 0x1f ;  /* 0x0a001f0012157f89 */ /* 0x000e6200000e0000 */
[----:B0-----:R-:W-:Y:S02]  /*1000*/  @!P3 FADD.FTZ R20, R20, R19 ;  /* 0x000000131414b221 */ /* 0x001fe40000010000 */
[----:B------:R-:W-:Y:S02]  /*1010*/  FADD.FTZ R19, RZ, R10 ;  /* 0x0000000aff137221 */ /* 0x000fe40000010000 */
[----:B-1----:R-:W-:Y:S01]  /*1020*/  @!P3 FADD.FTZ R18, R18, R21 ;  /* 0x000000151212b221 */ /* 0x002fe20000010000 */
[----:B------:R-:W-:Y:S01]  /*1030*/  ISETP.NE.AND P3, PT, R0, RZ, PT ;  /* 0x000000ff0000720c */ /* 0x000fe20003f65270 */
[----:B------:R-:W-:Y:S02]  /*1040*/  FFMA.FTZ R21, R12, R11, RZ ;  /* 0x0000000b0c157223 */ /* 0x000fe400000100ff */
[----:B------:R-:W-:Y:S01]  /*1050*/  FADD.FTZ R10, RZ, R11 ;  /* 0x0000000bff0a7221 */ /* 0x000fe20000010000 */
[----:B------:R-:W-:Y:S01]  /*1060*/  MOV R11, R18 ;  /* 0x00000012000b7202 */ /* 0x000fe20000000f00 */
[----:B------:R-:W-:-:S02]  /*1070*/  FFMA.FTZ R12, R17, R14, R13 ;  /* 0x0000000e110c7223 */ /* 0x000fc4000001000d */
[----:B------:R-:W-:Y:S02]  /*1080*/  FFMA.FTZ R13, R16, R15, R21 ;  /* 0x0000000f100d7223 */ /* 0x000fe40000010015 */
[----:B------:R-:W-:Y:S02]  /*1090*/  FADD.FTZ R14, R19, R14 ;  /* 0x0000000e130e7221 */ /* 0x000fe40000010000 */
[----:B------:R-:W-:Y:S01]  /*10a0*/  FADD.FTZ R15, R10, R15 ;  /* 0x0000000f0a0f7221 */ /* 0x000fe20000010000 */
[----:B------:R-:W-:-:S04]  /*10b0*/  MOV R10, R20 ;  /* 0x00000014000a7202 */ /* 0x000fc80000000f00 */
[----:B------:R0:W-:Y:S04]  /*10c0*/  STS.128 [R0.X16+0xa0], R12 ;  /* 0x0000a00c00007388 */ /* 0x0001e8000000cc00 */
        /* <DEDUP_REMOVED lines=12> */
[----:B------:R-:W0:Y:S01]  /*1190*/  LDS.128 R36, [0x70] ;  /* 0x00007000ff247984 */ /* 0x000e220000000c00 */
[----:B------:R-:W-:Y:S02]  /*11a0*/  FADD.FTZ R10, R10, R17 ;  /* 0x000000110a0a7221 */ /* 0x000fe40000010000 */
        /* <DEDUP_REMOVED lines=25> */
.L_x_231:
[----:B------:R-:W-:Y:S05]  /*1340*/  BSYNC B0 ;  /* 0x0000000000007941 */ /* 0x000fea0003800000 */
.L_x_230:
[----:B------:R-:W-:Y:S01]  /*1350*/  BAR.SYNC.DEFER_BLOCKING 0x0 ;  /* 0x0000000000007b1d */ /* 0x000fe20000010000 */
[----:B------:R-:W-:-:S05]  /*1360*/  SHF.L.U32 R45, R0, 0x4, RZ ;  /* 0x00000004002d7819 */ /* 0x000fca00000006ff */
[----:B------:R-:W-:Y:S01]  /*1370*/  BSSY B0, `(.L_x_232) ;  /* 0x000009d000007945 */ /* 0x000fe20003800000 */
[----:B------:R-:W-:Y:S05]  /*1380*/  @P5 BRA `(.L_x_233) ;  /* 0x000009b000005947 */ /* 0x000fea0003800000 */
[----:B------:R-:W1:Y:S04]  /*1390*/  LDS.128 R16, [R45+0x190] ;  /* 0x000190002d107984 */ /* 0x000e680000000c00 */
[----:B------:R-:W2:Y:S04]  /*13a0*/  LDS.128 R20, [R45+0x280] ;  /* 0x000280002d147984 */ /* 0x000ea80000000c00 */
[----:B------:R-:W3:Y:S04]  /*13b0*/  LDS.128 R24, [R45+0x370] ;  /* 0x000370002d187984 */ /* 0x000ee80000000c00 */
[----:B------:R-:W4:Y:S04]  /*13c0*/  LDS.128 R28, [R45+0x460] ;  /* 0x000460002d1c7984 */ /* 0x000f280000000c00 */
[----:B------:R-:W5:Y:S04]  /*13d0*/  LDS.128 R32, [R45+0x550] ;  /* 0x000550002d207984 */ /* 0x000f680000000c00 */
[----:B------:R-:W0:Y:S04]  /*13e0*/  LDS.128 R36, [R45+0x640] ;  /* 0x000640002d247984 */ /* 0x000e280000000c00 */
[----:B------:R-:W0:Y:S01]  /*13f0*/  LDS.128 R40, [R45+0x730] ;  /* 0x000730002d287984 */ /* 0x000e220000000c00 */
[----:B-1----:R-:W-:-:S02]  /*1400*/  FADD.FTZ R16, R12, R16 ;  /* 0x000000100c107221 */ /* 0x002fc40000010000 */
[----:B0-----:R-:W-:Y:S02]  /*1410*/  FADD.FTZ R12, R13, R17 ;  /* 0x000000110d0c7221 */ /* 0x001fe40000010000 */
[----:B------:R-:W-:Y:S02]  /*1420*/  FADD.FTZ R13, R14, R18 ;  /* 0x000000120e0d7221 */ /* 0x000fe40000010000 */
[----:B------:R-:W-:Y:S02]  /*1430*/  FADD.FTZ R14, R15, R19 ;  /* 0x000000130f0e7221 */ /* 0x000fe40000010000 */
[----:B--2---:R-:W-:Y:S02]  /*1440*/  FADD.FTZ R15, R16, R20 ;  /* 0x00000014100f7221 */ /* 0x004fe40000010000 */
[----:B------:R-:W-:Y:S02]  /*1450*/  FADD.FTZ R12, R12, R21 ;  /* 0x000000150c0c7221 */ /* 0x000fe40000010000 */
[----:B------:R-:W-:-:S02]  /*1460*/  FADD.FTZ R13, R13, R22 ;  /* 0x000000160d0d7221 */ /* 0x000fc40000010000 */
[----:B------:R-:W-:Y:S02]  /*1470*/  FADD.FTZ R14, R14, R23 ;  /* 0x000000170e0e7221 */ /* 0x000fe40000010000 */
[----:B---3--:R-:W-:Y:S02]  /*1480*/  FADD.FTZ R17, R15, R24 ;  /* 0x000000180f117221 */ /* 0x008fe40000010000 */
[----:B------:R-:W-:Y:S02]  /*1490*/  FADD.FTZ R16, R12, R25 ;  /* 0x000000190c107221 */ /* 0x000fe40000010000 */
[----:B------:R-:W-:Y:S02]  /*14a0*/  FADD.FTZ R19, R13, R26 ;  /* 0x0000001a0d137221 */ /* 0x000fe40000010000 */
[----:B------:R-:W-:Y:S02]  /*14b0*/  FADD.FTZ R20, R14, R27 ;  /* 0x0000001b0e147221 */ /* 0x000fe40000010000 */
[----:B------:R-:W0:Y:S01]  /*14c0*/  LDS.128 R12, [R45+0x820] ;  /* 0x000820002d0c7984 */ /* 0x000e220000000c00 */
[----:B----4-:R-:W-:-:S02]  /*14d0*/  FADD.FTZ R21, R17, R28 ;  /* 0x0000001c11157221 */ /* 0x010fc40000010000 */
[----:B------:R-:W-:Y:S02]  /*14e0*/  FADD.FTZ R22, R16, R29 ;  /* 0x0000001d10167221 */ /* 0x000fe40000010000 */
[----:B------:R-:W-:Y:S02]  /*14f0*/  FADD.FTZ R29, R19, R30 ;  /* 0x0000001e131d7221 */ /* 0x000fe40000010000 */
[----:B------:R-:W1:Y:S01]  /*1500*/  LDS.128 R16, [R45+0x910] ;  /* 0x000910002d107984 */ /* 0x000e620000000c00 */
[----:B------:R-:W-:Y:S02]  /*1510*/  FADD.FTZ R24, R20, R31 ;  /* 0x0000001f14187221 */ /* 0x000fe40000010000 */
[----:B-----5:R-:W-:Y:S02]  /*1520*/  FADD.FTZ R25, R21, R32 ;  /* 0x0000002015197221 */ /* 0x020fe40000010000 */
[----:B------:R-:W-:Y:S02]  /*1530*/  FADD.FTZ R28, R22, R33 ;  /* 0x00000021161c7221 */ /* 0x000fe40000010000 */
[----:B------:R-:W2:Y:S01]  /*1540*/  LDS.128 R20, [R45+0xa00] ;  /* 0x000a00002d147984 */ /* 0x000ea20000000c00 */
[----:B------:R-:W-:-:S02]  /*1550*/  FADD.FTZ R29, R29, R34 ;  /* 0x000000221d1d7221 */ /* 0x000fc40000010000 */
[----:B------:R-:W-:Y:S02]  /*1560*/  FADD.FTZ R30, R24, R35 ;  /* 0x00000023181e7221 */ /* 0x000fe40000010000 */
[----:B------:R-:W-:Y:S01]  /*1570*/  FADD.FTZ R31, R25, R36 ;  /* 0x00000024191f7221 */ /* 0x000fe20000010000 */
[----:B------:R-:W-:Y:S01]  /*1580*/  LDS.128 R32, [R45+0xbe0] ;  /* 0x000be0002d207984 */ /* 0x000fe20000000c00 */
[----:B------:R-:W-:Y:S02]  /*1590*/  FADD.FTZ R28, R28, R37 ;  /* 0x000000251c1c7221 */ /* 0x000fe40000010000 */
[----:B------:R-:W-:Y:S01]  /*15a0*/  FADD.FTZ R29, R29, R38 ;  /* 0x000000261d1d7221 */ /* 0x000fe20000010000 */
[----:B------:R-:W3:Y:S01]  /*15b0*/  LDS.128 R24, [R45+0xaf0] ;  /* 0x000af0002d187984 */ /* 0x000ee20000000c00 */
[----:B------:R-:W-:Y:S02]  /*15c0*/  FADD.FTZ R36, R30, R39 ;  /* 0x000000271e247221 */ /* 0x000fe40000010000 */
[----:B------:R-:W-:-:S02]  /*15d0*/  FADD.FTZ R37, R31, R40 ;  /* 0x000000281f257221 */ /* 0x000fc40000010000 */
[----:B------:R-:W-:Y:S02]  /*15e0*/  FADD.FTZ R38, R28, R41 ;  /* 0x000000291c267221 */ /* 0x000fe40000010000 */
[----:B------:R-:W-:Y:S02]  /*15f0*/  FADD.FTZ R39, R29, R42 ;  /* 0x0000002a1d277221 */ /* 0x000fe40000010000 */
[----:B------:R-:W4:Y:S01]  /*1600*/  LDS.128 R28, [R45+0xcd0] ;  /* 0x000cd0002d1c7984 */ /* 0x000f220000000c00 */
[----:B------:R-:W-:Y:S02]  /*1610*/  FADD.FTZ R36, R36, R43 ;  /* 0x0000002b24247221 */ /* 0x000fe40000010000 */
[----:B0-----:R-:W-:Y:S02]  /*1620*/  FADD.FTZ R37, R37, R12 ;  /* 0x0000000c25257221 */ /* 0x001fe40000010000 */
[----:B------:R-:W-:Y:S02]  /*1630*/  FADD.FTZ R38, R38, R13 ;  /* 0x0000000d26267221 */ /* 0x000fe40000010000 */
[----:B------:R-:W-:-:S02]  /*1640*/  FADD.FTZ R39, R39, R14 ;  /* 0x0000000e27277221 */ /* 0x000fc40000010000 */
[----:B------:R-:W-:Y:S02]  /*1650*/  FADD.FTZ R36, R36, R15 ;  /* 0x0000000f24247221 */ /* 0x000fe40000010000 */
[----:B------:R-:W0:Y:S01]  /*1660*/  LDS.128 R12, [R45+0xdc0] ;  /* 0x000dc0002d0c7984 */ /* 0x000e220000000c00 */
[----:B-1----:R-:W-:Y:S02]  /*1670*/  FADD.FTZ R37, R37, R16 ;  /* 0x0000001025257221 */ /* 0x002fe40000010000 */
[----:B------:R-:W-:Y:S02]  /*1680*/  FADD.FTZ R38, R38, R17 ;  /* 0x0000001126267221 */ /* 0x000fe40000010000 */
[----:B------:R-:W-:Y:S02]  /*1690*/  FADD.FTZ R39, R39, R18 ;  /* 0x0000001227277221 */ /* 0x000fe40000010000 */
[----:B------:R-:W-:Y:S02]  /*16a0*/  FADD.FTZ R36, R36, R19 ;  /* 0x0000001324247221 */ /* 0x000fe40000010000 */
[----:B------:R-:W1:Y:S01]  /*16b0*/  LDS.128 R16, [R45+0xeb0] ;  /* 0x000eb0002d107984 */ /* 0x000e620000000c00 */
[----:B--2---:R-:W-:-:S02]  /*16c0*/  FADD.FTZ R41, R37, R20 ;  /* 0x0000001425297221 */ /* 0x004fc40000010000 */
[----:B------:R-:W-:Y:S02]  /*16d0*/  FADD.FTZ R38, R38, R21 ;  /* 0x0000001526267221 */ /* 0x000fe40000010000 */
[----:B------:R-:W-:Y:S02]  /*16e0*/  FADD.FTZ R37, R39, R22 ;  /* 0x0000001627257221 */ /* 0x000fe40000010000 */
[----:B------:R-:W-:Y:S02]  /*16f0*/  FADD.FTZ R36, R36, R23 ;  /* 0x0000001724247221 */ /* 0x000fe40000010000 */
[----:B------:R-:W2:Y:S01]  /*1700*/  LDS.128 R20, [R45+0xfa0] ;  /* 0x000fa0002d147984 */ /* 0x000ea20000000c00 */
[----:B---3--:R-:W-:Y:S02]  /*1710*/  FADD.FTZ R41, R41, R24 ;  /* 0x0000001829297221 */ /* 0x008fe40000010000 */
[----:B------:R-:W-:Y:S02]  /*1720*/  FADD.FTZ R38, R38, R25 ;  /* 0x0000001926267221 */ /* 0x000fe40000010000 */
[----:B------:R-:W-:-:S02]  /*1730*/  FADD.FTZ R37, R37, R26 ;  /* 0x0000001a25257221 */ /* 0x000fc40000010000 */
[----:B------:R-:W-:Y:S02]  /*1740*/  FADD.FTZ R36, R36, R27 ;  /* 0x0000001b24247221 */ /* 0x000fe40000010000 */
[----:B------:R-:W-:Y:S01]  /*1750*/  FADD.FTZ R41, R41, R32 ;  /* 0x0000002029297221 */ /* 0x000fe20000010000 */
[----:B------:R-:W3:Y:S01]  /*1760*/  LDS.128 R24, [R45+0x1090] ;  /* 0x001090002d187984 */ /* 0x000ee20000000c00 */
[----:B------:R-:W-:Y:S02]  /*1770*/  FADD.FTZ R32, R38, R33 ;  /* 0x0000002126207221 */ /* 0x000fe40000010000 */
[----:B------:R-:W-:Y:S02]  /*1780*/  FADD.FTZ R33, R37, R34 ;  /* 0x0000002225217221 */ /* 0x000fe40000010000 */
[----:B------:R-:W-:Y:S02]  /*1790*/  FADD.FTZ R40, R36, R35 ;  /* 0x0000002324287221 */ /* 0x000fe40000010000 */
[----:B------:R-:W5:Y:S01]  /*17a0*/  LDS.128 R36, [R45+0x1180] ;  /* 0x001180002d247984 */ /* 0x000f620000000c00 */
[----:B----4-:R-:W-:-:S02]  /*17b0*/  FADD.FTZ R41, R41, R28 ;  /* 0x0000001c29297221 */ /* 0x010fc40000010000 */
        /* <DEDUP_REMOVED lines=8> */
[----:B-1----:R-:W-:Y:S01]  /*1840*/  FADD.FTZ R41, R41, R16 ;  /* 0x0000001029297221 */ /* 0x002fe20000010000 */
[----:B------:R-:W0:Y:S01]  /*1850*/  LDS.128 R12, [R45+0x1360] ;  /* 0x001360002d0c7984 */ /* 0x000e220000000c00 */
[----:B------:R-:W-:Y:S02]  /*1860*/  FADD.FTZ R28, R28, R17 ;  /* 0x000000111c1c7221 */ /* 0x000fe40000010000 */
[----:B------:R-:W-:Y:S02]  /*1870*/  FADD.FTZ R29, R29, R18 ;  /* 0x000000121d1d7221 */ /* 0x000fe40000010000 */
[----:B------:R-:W-:Y:S02]  /*1880*/  FADD.FTZ R40, R40, R19 ;  /* 0x0000001328287221 */ /* 0x000fe40000010000 */
[----:B--2---:R-:W-:Y:S01]  /*1890*/  FADD.FTZ R41, R41, R20 ;  /* 0x0000001429297221 */ /* 0x004fe20000010000 */
[----:B------:R-:W-:Y:S01]  /*18a0*/  LDS.128 R16, [R45+0x1540] ;  /* 0x001540002d107984 */ /* 0x000fe20000000c00 */
[----:B------:R-:W-:-:S02]  /*18b0*/  FADD.FTZ R28, R28, R21 ;  /* 0x000000151c1c7221 */ /* 0x000fc40000010000 */
[----:B------:R-:W-:Y:S02]  /*18c0*/  FADD.FTZ R29, R29, R22 ;  /* 0x000000161d1d7221 */ /* 0x000fe40000010000 */
[----:B------:R-:W-:Y:S02]  /*18d0*/  FADD.FTZ R40, R40, R23 ;  /* 0x0000001728287221 */ /* 0x000fe40000010000 */
[----:B------:R-:W1:Y:S01]  /*18e0*/  LDS.128 R20, [R45+0x1450] ;  /* 0x001450002d147984 */ /* 0x000e620000000c00 */
[----:B---3--:R-:W-:Y:S02]  /*18f0*/  FADD.FTZ R41, R41, R24 ;  /* 0x0000001829297221 */ /* 0x008fe40000010000 */
[----:B------:R-:W-:Y:S02]  /*1900*/  FADD.FTZ R28, R28, R25 ;  /* 0x000000191c1c7221 */ /* 0x000fe40000010000 */
[----:B------:R-:W-:Y:S02]  /*1910*/  FADD.FTZ R29, R29, R26 ;  /* 0x0000001a1d1d7221 */ /* 0x000fe40000010000 */
[----:B------:R-:W-:-:S02]  /*1920*/  FADD.FTZ R40, R40, R27 ;  /* 0x0000001b28287221 */ /* 0x000fc40000010000 */
[----:B------:R-:W2:Y:S01]  /*1930*/  LDS.128 R24, [R45+0x1630] ;  /* 0x001630002d187984 */ /* 0x000ea20000000c00 */
[----:B-----5:R-:W-:Y:S02]  /*1940*/  FADD.FTZ R41, R41, R36 ;  /* 0x0000002429297221 */ /* 0x020fe40000010000 */
[----:B------:R-:W-:Y:S02]  /*1950*/  FADD.FTZ R28, R28, R37 ;  /* 0x000000251c1c7221 */ /* 0x000fe40000010000 */
[----:B------:R-:W-:Y:S02]  /*1960*/  FADD.FTZ R29, R29, R38 ;  /* 0x000000261d1d7221 */ /* 0x000fe40000010000 */
[----:B------:R-:W-:Y:S02]  /*1970*/  FADD.FTZ R40, R40, R39 ;  /* 0x0000002728287221 */ /* 0x000fe40000010000 */
[----:B------:R-:W3:Y:S01]  /*1980*/  LDS.128 R36, [R45+0x1720] ;  /* 0x001720002d247984 */ /* 0x000ee20000000c00 */
        /* <DEDUP_REMOVED lines=14> */
[----:B------:R-:W-:Y:S01]  /*1a70*/  FADD.FTZ R41, R41, R16 ;  /* 0x0000001029297221 */ /* 0x000fe20000010000 */
[----:B------:R-:W-:Y:S01]  /*1a80*/  LDS.128 R20, [R45+0x1bd0] ;  /* 0x001bd0002d147984 */ /* 0x000fe20000000c00 */
[----:B------:R-:W-:-:S02]  /*1a90*/  FADD.FTZ R32, R32, R17 ;  /* 0x0000001120207221 */ /* 0x000fc40000010000 */
[----:B------:R-:W-:Y:S02]  /*1aa0*/  FADD.FTZ R33, R33, R18 ;  /* 0x0000001221217221 */ /* 0x000fe40000010000 */
[----:B------:R-:W-:Y:S02]  /*1ab0*/  FADD.FTZ R40, R40, R19 ;  /* 0x0000001328287221 */ /* 0x000fe40000010000 */
[----:B------:R-:W1:Y:S01]  /*1ac0*/  LDS.128 R16, [R45+0x19f0] ;  /* 0x0019f0002d107984 */ /* 0x000e620000000c00 */
[----:B--2---:R-:W-:Y:S02]  /*1ad0*/  FADD.FTZ R41, R41, R24 ;  /* 0x0000001829297221 */ /* 0x004fe40000010000 */
[----:B------:R-:W-:Y:S02]  /*1ae0*/  FADD.FTZ R32, R32, R25 ;  /* 0x0000001920207221 */ /* 0x000fe40000010000 */
[----:B------:R-:W-:Y:S02]  /*1af0*/  FADD.FTZ R33, R33, R26 ;  /* 0x0000001a21217221 */ /* 0x000fe40000010000 */
[----:B------:R-:W-:-:S02]  /*1b00*/  FADD.FTZ R40, R40, R27 ;  /* 0x0000001b28287221 */ /* 0x000fc40000010000 */
[----:B------:R-:W2:Y:S01]  /*1b10*/  LDS.128 R24, [R45+0x1ae0] ;  /* 0x001ae0002d187984 */ /* 0x000ea20000000c00 */
[----:B---3--:R-:W-:Y:S02]  /*1b20*/  FADD.FTZ R43, R41, R36 ;  /* 0x00000024292b7221 */ /* 0x008fe40000010000 */
[----:B------:R-:W-:Y:S02]  /*1b30*/  FADD.FTZ R32, R32, R37 ;  /* 0x0000002520207221 */ /* 0x000fe40000010000 */
[----:B----4-:R-:W-:Y:S02]  /*1b40*/  FADD.FTZ R43, R43, R28 ;  /* 0x0000001c2b2b7221 */ /* 0x010fe40000010000 */
[----:B------:R-:W-:Y:S02]  /*1b50*/  FADD.FTZ R41, R33, R38 ;  /* 0x0000002621297221 */ /* 0x000fe40000010000 */
[----:B------:R-:W-:Y:S02]  /*1b60*/  FADD.FTZ R28, R32, R29 ;  /* 0x0000001d201c7221 */ /* 0x000fe40000010000 */
[----:B------:R-:W3:Y:S01]  /*1b70*/  LDS.128 R32, [R45+0x1cc0] ;  /* 0x001cc0002d207984 */ /* 0x000ee20000000c00 */
[----:B------:R-:W-:-:S02]  /*1b80*/  FADD.FTZ R40, R40, R39 ;  /* 0x0000002728287221 */ /* 0x000fc40000010000 */
[----:B------:R-:W-:Y:S01]  /*1b90*/  FADD.FTZ R41, R41, R30 ;  /* 0x0000001e29297221 */ /* 0x000fe20000010000 */
[----:B------:R-:W4:Y:S01]  /*1ba0*/  LDS.128 R36, [R45+0x1db0] ;  /* 0x001db0002d247984 */ /* 0x000f220000000c00 */
[----:B------:R-:W-:Y:S02]  /*1bb0*/  FADD.FTZ R40, R40, R31 ;  /* 0x0000001f28287221 */ /* 0x000fe40000010000 */
[----:B0-----:R-:W-:Y:S02]  /*1bc0*/  FADD.FTZ R43, R43, R12 ;  /* 0x0000000c2b2b7221 */ /* 0x001fe40000010000 */
[----:B------:R-:W-:Y:S02]  /*1bd0*/  FADD.FTZ R28, R28, R13 ;  /* 0x0000000d1c1c7221 */ /* 0x000fe40000010000 */
[----:B------:R-:W-:Y:S02]  /*1be0*/  FADD.FTZ R41, R41, R14 ;  /* 0x0000000e29297221 */ /* 0x000fe40000010000 */
        /* <DEDUP_REMOVED lines=9> */
[----:B------:R-:W-:Y:S02]  /*1c80*/  FADD.FTZ R43, R43, R20 ;  /* 0x000000142b2b7221 */ /* 0x000fe40000010000 */
[----:B------:R-:W-:Y:S02]  /*1c90*/  FADD.FTZ R28, R28, R21 ;  /* 0x000000151c1c7221 */ /* 0x000fe40000010000 */
[----:B------:R-:W-:Y:S02]  /*1ca0*/  FADD.FTZ R41, R41, R22 ;  /* 0x0000001629297221 */ /* 0x000fe40000010000 */
[----:B------:R-:W-:-:S02]  /*1cb0*/  FADD.FTZ R40, R40, R23 ;  /* 0x0000001728287221 */ /* 0x000fc40000010000 */
[----:B---3--:R-:W-:Y:S02]  /*1cc0*/  FADD.FTZ R43, R43, R32 ;  /* 0x000000202b2b7221 */ /* 0x008fe40000010000 */
[----:B------:R-:W-:Y:S02]  /*1cd0*/  FADD.FTZ R28, R28, R33 ;  /* 0x000000211c1c7221 */ /* 0x000fe40000010000 */
[----:B------:R-:W-:Y:S02]  /*1ce0*/  FADD.FTZ R41, R41, R34 ;  /* 0x0000002229297221 */ /* 0x000fe40000010000 */
[----:B------:R-:W-:Y:S02]  /*1cf0*/  FADD.FTZ R40, R40, R35 ;  /* 0x0000002328287221 */ /* 0x000fe40000010000 */
[----:B----4-:R-:W-:Y:S02]  /*1d00*/  FADD.FTZ R12, R43, R36 ;  /* 0x000000242b0c7221 */ /* 0x010fe40000010000 */
[----:B------:R-:W-:-:S02]  /*1d10*/  FADD.FTZ R13, R28, R37 ;  /* 0x000000251c0d7221 */ /* 0x000fc40000010000 */
[----:B------:R-:W-:Y:S02]  /*1d20*/  FADD.FTZ R14, R41, R38 ;  /* 0x00000026290e7221 */ /* 0x000fe40000010000 */
[----:B------:R-:W-:Y:S02]  /*1d30*/  FADD.FTZ R15, R40, R39 ;  /* 0x00000027280f7221 */ /* 0x000fe40000010000 */
.L_x_233:
[----:B------:R-:W-:Y:S05]  /*1d40*/  BSYNC B0 ;  /* 0x0000000000007941 */ /* 0x000fea0003800000 */
.L_x_232:
[----:B------:R-:W-:Y:S01]  /*1d50*/  BSSY B0, `(.L_x_234) ;  /* 0x0000013000007945 */ /* 0x000fe20003800000 */
[----:B------:R-:W-:Y:S05]  /*1d60*/  @P5 BRA `(.L_x_235) ;  /* 0x0000011000005947 */ /* 0x000fea0003800000 */
[----:B------:R-:W-:Y:S01]  /*1d70*/  HFMA2.MMA R17, -RZ, RZ, 0, 2.384185791015625e-07 ;  /* 0x00000004ff117435 */ /* 0x000fe200000001ff */
[----:B------:R-:W-:Y:S01]  /*1d80*/  IMAD R16, R54, 0xf, R0 ;  /* 0x0000000f36107824 */ /* 0x000fe200078e0200 */
[----:B------:R-:W-:Y:S02]  /*1d90*/  MOV R19, UR11 ;  /* 0x0000000b00137c02 */ /* 0x000fe40008000f00 */
[----:B------:R-:W-:Y:S02]  /*1da0*/  MOV R21, c[0x0][0x1d8] ;  /* 0x0000760000157a02 */ /* 0x000fe40000000f00 */
[----:B------:R-:W-:Y:S02]  /*1db0*/  MOV R25, UR10 ;  /* 0x0000000a00197c02 */ /* 0x000fe40008000f00 */
[----:B------:R-:W-:-:S02]  /*1dc0*/  MOV R23, c[0x0][0x1dc] ;  /* 0x0000770000177a02 */ /* 0x000fc40000000f00 */
[----:B------:R-:W-:-:S05]  /*1dd0*/  IMAD.WIDE R16, R16, R17, c[0x0][0x1b8] ;  /* 0x00006e0010107625 */ /* 0x000fca00078e0211 */
[-C--:B------:R-:W-:Y:S01]  /*1de0*/  LEA R18, P4, R19, R16.reuse, 0x2 ;  /* 0x0000001013127211 */ /* 0x080fe200078810ff */
[----:B------:R1:W-:Y:S01]  /*1df0*/  RED.E.ADD.F32.FTZ.RN.STRONG.GPU [R16.64], R12 ;  /* 0x0000000c1000798e */ /* 0x0003e2000c10e78c */
[-C--:B------:R-:W-:Y:S02]  /*1e00*/  LEA R20, P5, R21, R16.reuse, 0x2 ;  /* 0x0000001015147211 */ /* 0x080fe400078a10ff */
[----:B------:R-:W-:Y:S02]  /*1e10*/  LEA R22, P6, R25, R16, 0x2 ;  /* 0x0000001019167211 */ /* 0x000fe400078c10ff */
[----:B------:R-:W-:Y:S02]  /*1e20*/  IADD3.X R19, R17, UR9, RZ, P4, !PT ;  /* 0x0000000911137c10 */ /* 0x000fe4000a7fe4ff */
[----:B------:R-:W-:Y:S02]  /*1e30*/  LEA.HI.X R21, R21, R17, R23, 0x2, P5 ;  /* 0x0000001115157211 */ /* 0x000fe400028f1417 */
[----:B------:R-:W-:Y:S01]  /*1e40*/  IADD3.X R23, R17, UR8, RZ, P6, !PT ;  /* 0x0000000811177c10 */ /* 0x000fe2000b7fe4ff */
[----:B------:R1:W-:Y:S04]  /*1e50*/  RED.E.ADD.F32.FTZ.RN.STRONG.GPU [R18.64], R13 ;  /* 0x0000000d1200798e */ /* 0x0003e8000c10e78c */
[----:B------:R1:W-:Y:S04]  /*1e60*/  RED.E.ADD.F32.FTZ.RN.STRONG.GPU [R20.64], R14 ;  /* 0x0000000e1400798e */ /* 0x0003e8000c10e78c */
[----:B------:R1:W-:Y:S02]  /*1e70*/  RED.E.ADD.F32.FTZ.RN.STRONG.GPU [R22.64], R15 ;  /* 0x0000000f1600798e */ /* 0x0003e4000c10e78c */
.L_x_235:
[----:B------:R-:W-:Y:S05]  /*1e80*/  BSYNC B0 ;  /* 0x0000000000007941 */ /* 0x000fea0003800000 */
.L_x_234:
[----:B------:R-:W-:Y:S05]  /*1e90*/  @!P0 BRA `(.L_x_236) ;  /* 0x0000123000008947 */ /* 0x000fea0003800000 */
[----:B01----:R-:W-:Y:S01]  /*1ea0*/  LOP3.LUT R12, R51, 0x1, RZ, 0xc0, !PT ;  /* 0x00000001330c7812 */ /* 0x003fe200078ec0ff */
[----:B------:R-:W-:-:S04]  /*1eb0*/  HFMA2.MMA R16, -RZ, RZ, 0, 2.384185791015625e-07 ;  /* 0x00000004ff107435 */ /* 0x000fc800000001ff */
        /* <DEDUP_REMOVED lines=8> */
[----:B------:R-:W0:Y:S03]  /*1f40*/  S2R R60, SR_LANEID ;  /* 0x00000000003c7919 */ /* 0x000e260000000000 */
[----:B------:R-:W-:-:S05]  /*1f50*/  LEA.HI.X R17, R61, R13, RZ, 0x3, P0 ;  /* 0x0000000d3d117211 */ /* 0x000fca00000f1cff */
[----:B------:R1:W-:Y:S01]  /*1f60*/  STG.E.64 [R16.64], R10 ;  /* 0x0000000a10007986 */ /* 0x0003e2000c101b0c */
[----:B------:R-:W-:Y:S06]  /*1f70*/  MEMBAR.ALL.GPU ;  /* 0x0000000000007992 */ /* 0x000fec000000a000 */
[----:B------:R-:W-:Y:S01]  /*1f80*/  VOTEU.ANY UR4, UPT, PT ;  /* 0x0000000000047886 */ /* 0x000fe200038e0100 */
[----:B------:R-:W-:Y:S01]  /*1f90*/  LOP3.LUT P0, RZ, R51, 0x2, RZ, 0xc0, !PT ;  /* 0x0000000233ff7812 */ /* 0x000fe2000780c0ff */
[----:B------:R-:W-:Y:S01]  /*1fa0*/  UFLO.U32 UR15, UR4 ;  /* 0x00000004000f72bd */ /* 0x000fe200080e0000 */
[----:B-1----:R-:W-:Y:S01]  /*1fb0*/  MOV R16, 0x1 ;  /* 0x0000000100107802 */ /* 0x002fe20000000f00 */
[----:B------:R-:W-:Y:S01]  /*1fc0*/  UPOPC UR4, UR4 ;  /* 0x00000004000472bf */ /* 0x000fe20008000000 */
[----:B------:R-:W-:Y:S01]  /*1fd0*/  SEL R19, RZ, c[0x0][0xc], P0 ;  /* 0x00000300ff137a07 */ /* 0x000fe20000000000 */
[----:B------:R-:W-:-:S00]  /*1fe0*/  ERRBAR ;  /* 0x00000000000079ab */ /* 0x000fc00000000000 */
[----:B------:R-:W-:Y:S02]  /*1ff0*/  SEL R16, R16, 0xffffffff, !P0 ;  /* 0xffffffff10107807 */ /* 0x000fe40004000000 */
[----:B0-----:R-:W-:-:S02]  /*2000*/  ISETP.EQ.U32.AND P4, PT, R60, UR15, PT ;  /* 0x0000000f3c007c0c */ /* 0x001fc4000bf82070 */
[----:B------:R-:W-:Y:S01]  /*2010*/  ISETP.NE.AND P0, PT, R19, -0x1, PT ;  /* 0xffffffff1300780c */ /* 0x000fe20003f05270 */
[----:B------:R-:W-:-:S10]  /*2020*/  IMAD R17, R16, UR4, RZ ;  /* 0x0000000410117c24 */ /* 0x000fd4000f8e02ff */
[----:B------:R0:W-:Y:S02]  /*2030*/  @P4 RED.E.ADD.S32.STRONG.GPU [R14.64], R17 ;  /* 0x000000110e00498e */ /* 0x0001e4000c10e38c */
[----:B------:R-:W-:Y:S05]  /*2040*/  @!P0 BRA `(.L_x_237) ;  /* 0x0000005000008947 */ /* 0x000fea0003800000 */
.L_x_238:
[----:B------:R-:W2:Y:S01]  /*2050*/  LDG.E.STRONG.GPU R16, [R14.64] ;  /* 0x0000000c0e107981 */ /* 0x000ea2000c1ef900 */
[----:B------:R-:W-:Y:S01]  /*2060*/  YIELD ;  /* 0x0000000000007946 */ /* 0x000fe20003800000 */
[----:B--2---:R-:W-:Y:S01]  /*2070*/  ISETP.NE.AND P0, PT, R16, R19, PT ;  /* 0x000000131000720c */ /* 0x004fe20003f05270 */
[----:B------:R-:W-:-:S12]  /*2080*/  CCTL.IVALL ;  /* 0x00000000ff00798f */ /* 0x000fd80002000000 */
[----:B------:R-:W-:Y:S05]  /*2090*/  @P0 BRA `(.L_x_238) ;  /* 0xffffffb000000947 */ /* 0x000fea000383ffff */
.L_x_237:
[----:B------:R-:W-:Y:S01]  /*20a0*/  ISETP.NE.AND P0, PT, RZ, c[0x0][0xc], PT ;  /* 0x00000300ff007a0c */ /* 0x000fe20003f05270 */
[----:B------:R-:W-:Y:S01]  /*20b0*/  WARPSYNC 0xffffffff ;  /* 0xffffffff00007948 */ /* 0x000fe20003800000 */
[----:B------:R-:W-:Y:S11]  /*20c0*/  BAR.SYNC.DEFER_BLOCKING 0x0 ;  /* 0x0000000000007b1d */ /* 0x000ff60000010000 */
[----:B------:R-:W-:Y:S05]  /*20d0*/  @!P0 BRA `(.L_x_236) ;  /* 0x00000ff000008947 */ /* 0x000fea0003800000 */
[----:B0-----:R-:W-:Y:S01]  /*20e0*/  HFMA2.MMA R14, -RZ, RZ, 0, 5.9604644775390625e-08 ;  /* 0x00000001ff0e7435 */ /* 0x001fe200000001ff */
[----:B------:R-:W-:-:S09]  /*20f0*/  MOV R22, RZ ;  /* 0x000000ff00167202 */ /* 0x000fd20000000f00 */
[----:B------:R-:W-:-:S04]  /*2100*/  IADD3 R14, -R14, c[0x0][0xc], RZ ;  /* 0x000003000e0e7a10 */ /* 0x000fc80007ffe1ff */
[----:B------:R-:W-:-:S13]  /*2110*/  ISETP.GE.U32.AND P0, PT, R14, 0x3, PT ;  /* 0x000000030e00780c */ /* 0x000fda0003f06070 */
[----:B------:R-:W-:Y:S05]  /*2120*/  @!P0 BRA `(.L_x_239) ;  /* 0x00000dc000008947 */ /* 0x000fea0003800000 */
[----:B------:R-:W-:Y:S01]  /*2130*/  ISETP.LT.AND P0, PT, RZ, UR5, PT ;  /* 0x00000005ff007c0c */ /* 0x000fe2000bf01270 */
[----:B------:R-:W-:Y:S01]  /*2140*/  UMOV UR4, UR5 ;  /* 0x0000000500047c82 */ /* 0x000fe20008000000 */
[----:B------:R-:W-:-:S11]  /*2150*/  MOV R22, RZ ;  /* 0x000000ff00167202 */ /* 0x000fd60000000f00 */
[----:B------:R-:W-:Y:S05]  /*2160*/  @!P0 BRA `(.L_x_240) ;  /* 0x00000b9000008947 */ /* 0x000fea0003800000 */
[----:B------:R-:W-:Y:S01]  /*2170*/  UISETP.GT.AND UP0, UPT, UR4, 0xc, UPT ;  /* 0x0000000c0400788c */ /* 0x000fe2000bf04270 */
[----:B------:R-:W-:-:S05]  /*2180*/  PLOP3.LUT P0, PT, PT, PT, PT, 0x80, 0x0 ;  /* 0x000000000000781c */ /* 0x000fca0003f0f070 */
[----:B------:R-:W-:-:S13]  /*2190*/  PLOP3.LUT P4, PT, PT, PT, UP0, 0x80, 0x0 ;  /* 0x000000000000781c */ /* 0x000fda0003f8f008 */
[----:B------:R-:W-:Y:S05]  /*21a0*/  @!P4 BRA `(.L_x_241) ;  /* 0x000007500000c947 */ /* 0x000fea0003800000 */
[----:B------:R-:W-:Y:S02]  /*21b0*/  PLOP3.LUT P0, PT, PT, PT, PT, 0x8, 0x0 ;  /* 0x000000000000781c */ /* 0x000fe40003f0e170 */
.L_x_242:
[----:B------:R-:W-:-:S13]  /*21c0*/  ISETP.EQ.OR P6, PT, R22, R52, P3 ;  /* 0x000000341600720c */ /* 0x000fda0001fc2670 */
[----:B------:R-:W-:-:S04]  /*21d0*/  @!P6 IMAD R15, R22, c[0x0][0x10], R53 ;  /* 0x00000400160fea24 */ /* 0x000fc800078e0235 */
[----:B------:R-:W-:-:S06]  /*21e0*/  @!P6 IMAD.WIDE.U32 R14, R15, 0x8, R12 ;  /* 0x000000080f0ee825 */ /* 0x000fcc00078e000c */
[----:B------:R-:W2:Y:S01]  /*21f0*/  @!P6 LDG.E.64 R14, [R14.64] ;  /* 0x0000000c0e0ee981 */ /* 0x000ea2000c1e1b00 */
[C---:B------:R-:W-:Y:S02]  /*2200*/  IADD3 R17, R22.reuse, 0x1, RZ ;  /* 0x0000000116117810 */ /* 0x040fe40007ffe0ff */
[C---:B------:R-:W-:Y:S02]  /*2210*/  IADD3 R19, R22.reuse, 0x2, RZ ;  /* 0x0000000216137810 */ /* 0x040fe40007ffe0ff */
[-C--:B------:R-:W-:Y:S02]  /*2220*/  ISETP.EQ.OR P4, PT, R17, R52.reuse, P3 ;  /* 0x000000341100720c */ /* 0x080fe40001f82670 */
[----:B------:R-:W-:Y:S02]  /*2230*/  ISETP.EQ.OR P5, PT, R19, R52, P3 ;  /* 0x000000341300720c */ /* 0x000fe40001fa2670 */
[----:B------:R-:W-:-:S09]  /*2240*/  IADD3 R18, R22, 0x3, RZ ;  /* 0x0000000316127810 */ /* 0x000fd20007ffe0ff */
[--C-:B------:R-:W-:Y:S02]  /*2250*/  @!P4 IMAD R17, R17, c[0x0][0x10], R53.reuse ;  /* 0x000004001111ca24 */ /* 0x100fe400078e0235 */
[----:B------:R-:W-:Y:S02]  /*2260*/  @!P5 IMAD R19, R19, c[0x0][0x10], R53 ;  /* 0x000004001313da24 */ /* 0x000fe400078e0235 */
[----:B--2---:R-:W-:Y:S02]  /*2270*/  @!P6 FADD.FTZ R10, R10, R14 ;  /* 0x0000000e0a0ae221 */ /* 0x004fe40000010000 */
        /* <DEDUP_REMOVED lines=73> */
[----:B------:R-:W-:Y:S01]  /*2710*/  IADD3 R21, R22, 0xe, RZ ;  /* 0x0000000e16157810 */ /* 0x000fe20007ffe0ff */
[----:B--2---:R-:W-:Y:S02]  /*2720*/  @!P4 FADD.FTZ R10, R10, R14 ;  /* 0x0000000e0a0ac221 */ /* 0x004fe40000010000 */
[----:B------:R-:W-:Y:S01]  /*2730*/  @!P4 FADD.FTZ R11, R11, R15 ;  /* 0x0000000f0b0bc221 */ /* 0x000fe20000010000 */
[----:B------:R-:W-:Y:S02]  /*2740*/  ISETP.EQ.OR P4, PT, R20, R52, P3 ;  /* 0x000000341400720c */ /* 0x000fe40001f82670 */
[----:B------:R-:W-:Y:S01]  /*2750*/  IADD3 R14, R22, 0xf, RZ ;  /* 0x0000000f160e7810 */ /* 0x000fe20007ffe0ff */
[----:B---3--:R-:W-:-:S02]  /*2760*/  @!P5 FADD.FTZ R10, R10, R16 ;  /* 0x000000100a0ad221 */ /* 0x008fc40000010000 */
[----:B------:R-:W-:Y:S01]  /*2770*/  @!P5 FADD.FTZ R11, R11, R17 ;  /* 0x000000110b0bd221 */ /* 0x000fe20000010000 */
[----:B------:R-:W-:-:S07]  /*2780*/  ISETP.EQ.OR P5, PT, R21, R52, P3 ;  /* 0x000000341500720c */ /* 0x000fce0001fa2670 */
[----:B------:R-:W-:Y:S02]  /*2790*/  @!P4 IMAD R17, R20, c[0x0][0x10], R53 ;  /* 0x000004001411ca24 */ /* 0x000fe400078e0235 */
[----:B----4-:R-:W-:Y:S02]  /*27a0*/  @!P6 FADD.FTZ R10, R10, R18 ;  /* 0x000000120a0ae221 */ /* 0x010fe40000010000 */
[----:B------:R-:W-:Y:S01]  /*27b0*/  @!P6 FADD.FTZ R11, R11, R19 ;  /* 0x000000130b0be221 */ /* 0x000fe20000010000 */
[----:B------:R-:W-:Y:S01]  /*27c0*/  ISETP.EQ.OR P6, PT, R14, R52, P3 ;  /* 0x000000340e00720c */ /* 0x000fe20001fc2670 */
[----:B------:R-:W-:-:S04]  /*27d0*/  @!P4 IMAD.WIDE.U32 R16, R17, 0x8, R12 ;  /* 0x000000081110c825 */ /* 0x000fc800078e000c */
[--C-:B------:R-:W-:Y:S02]  /*27e0*/  @!P5 IMAD R15, R21, c[0x0][0x10], R53.reuse ;  /* 0x00000400150fda24 */ /* 0x100fe400078e0235 */
[----:B------:R-:W2:Y:S06]  /*27f0*/  @!P4 LDG.E.64 R16, [R16.64] ;  /* 0x0000000c1010c981 */ /* 0x000eac000c1e1b00 */
[----:B------:R-:W-:Y:S02]  /*2800*/  @!P6 IMAD R19, R14, c[0x0][0x10], R53 ;  /* 0x000004000e13ea24 */ /* 0x000fe400078e0235 */
[----:B------:R-:W-:-:S04]  /*2810*/  @!P5 IMAD.WIDE.U32 R14, R15, 0x8, R12 ;  /* 0x000000080f0ed825 */ /* 0x000fc800078e000c */
[----:B------:R-:W-:Y:S02]  /*2820*/  @!P6 IMAD.WIDE.U32 R18, R19, 0x8, R12 ;  /* 0x000000081312e825 */ /* 0x000fe400078e000c */
[----:B------:R-:W3:Y:S04]  /*2830*/  @!P5 LDG.E.64 R14, [R14.64] ;  /* 0x0000000c0e0ed981 */ /* 0x000ee8000c1e1b00 */
        /* <DEDUP_REMOVED lines=12> */
.L_x_241:
[----:B------:R-:W-:-:S06]  /*2900*/  UISETP.GT.AND UP0, UPT, UR4, 0x4, UPT ;  /* 0x000000040400788c */ /* 0x000fcc000bf04270 */
[----:B------:R-:W-:-:S13]  /*2910*/  PLOP3.LUT P4, PT, PT, PT, UP0, 0x80, 0x0 ;  /* 0x000000000000781c */ /* 0x000fda0003f8f008 */
[----:B------:R-:W-:Y:S05]  /*2920*/  @!P4 BRA `(.L_x_243) ;  /* 0x000003b00000c947 */ /* 0x000fea0003800000 */
[C---:B------:R-:W-:Y:S02]  /*2930*/  IADD3 R17, R22.reuse, 0x1, RZ ;  /* 0x0000000116117810 */ /* 0x040fe40007ffe0ff */
[CC--:B------:R-:W-:Y:S02]  /*2940*/  ISETP.EQ.OR P0, PT, R22.reuse, R52.reuse, P3 ;  /* 0x000000341600720c */ /* 0x0c0fe40001f02670 */
        /* <DEDUP_REMOVED lines=18> */
[----:B------:R-:W-:Y:S01]  /*2a70*/  IADD3 R23, R22, 0x3, RZ ;  /* 0x0000000316177810 */ /* 0x000fe20007ffe0ff */
[----:B--2---:R-:W-:Y:S01]  /*2a80*/  @!P0 FADD.FTZ R10, R10, R14 ;  /* 0x0000000e0a0a8221 */ /* 0x004fe20000010000 */
[C---:B------:R-:W-:Y:S01]  /*2a90*/  IADD3 R14, R22.reuse, 0x1, RZ ;  /* 0x00000001160e7810 */ /* 0x040fe20007ffe0ff */
[----:B------:R-:W-:Y:S01]  /*2aa0*/  @!P0 FADD.FTZ R11, R11, R15 ;  /* 0x0000000f0b0b8221 */ /* 0x000fe20000010000 */
[-C--:B------:R-:W-:Y:S01]  /*2ab0*/  ISETP.EQ.OR P0, PT, R22, R52.reuse, P3 ;  /* 0x000000341600720c */ /* 0x080fe20001f02670 */
[----:B---3--:R-:W-:Y:S01]  /*2ac0*/  @!P5 FADD.FTZ R10, R10, R16 ;  /* 0x000000100a0ad221 */ /* 0x008fe20000010000 */
[----:B------:R-:W-:Y:S01]  /*2ad0*/  IADD3 R16, R22, 0x2, RZ ;  /* 0x0000000216107810 */ /* 0x000fe20007ffe0ff */
[----:B------:R-:W-:Y:S01]  /*2ae0*/  @!P5 FADD.FTZ R11, R11, R17 ;  /* 0x000000110b0bd221 */ /* 0x000fe20000010000 */
[-C--:B------:R-:W-:Y:S01]  /*2af0*/  ISETP.EQ.OR P5, PT, R14, R52.reuse, P3 ;  /* 0x000000340e00720c */ /* 0x080fe20001fa2670 */
[----:B----4-:R-:W-:Y:S02]  /*2b00*/  @!P6 FADD.FTZ R10, R10, R18 ;  /* 0x000000120a0ae221 */ /* 0x010fe40000010000 */
[----:B------:R-:W-:Y:S01]  /*2b10*/  @!P6 FADD.FTZ R11, R11, R19 ;  /* 0x000000130b0be221 */ /* 0x000fe20000010000 */
[----:B------:R-:W-:Y:S01]  /*2b20*/  ISETP.EQ.OR P6, PT, R16, R52, P3 ;  /* 0x000000341000720c */ /* 0x000fe20001fc2670 */
[----:B-----5:R-:W-:-:S02]  /*2b30*/  @!P4 FADD.FTZ R10, R10, R20 ;  /* 0x000000140a0ac221 */ /* 0x020fc40000010000 */
        /* <DEDUP_REMOVED lines=26> */
.L_x_243:
[----:B------:R-:W-:-:S13]  /*2ce0*/  ISETP.NE.OR P0, PT, RZ, UR4, P0 ;  /* 0x00000004ff007c0c */ /* 0x000fda0008705670 */
[----:B------:R-:W-:Y:S05]  /*2cf0*/  @!P0 BRA `(.L_x_239) ;  /* 0x000001f000008947 */ /* 0x000fea0003800000 */
.L_x_240:
[CC--:B------:R-:W-:Y:S02]  /*2d00*/  ISETP.EQ.OR P5, PT, R22.reuse, R52.reuse, P3 ;  /* 0x000000341600720c */ /* 0x0c0fe40001fa2670 */
[C---:B------:R-:W-:Y:S02]  /*2d10*/  IADD3 R19, R22.reuse, 0x1, RZ ;  /* 0x0000000116137810 */ /* 0x040fe40007ffe0ff */
[C---:B------:R-:W-:Y:S02]  /*2d20*/  IADD3 R17, R22.reuse, 0x2, RZ ;  /* 0x0000000216117810 */ /* 0x040fe40007ffe0ff */
        /* <DEDUP_REMOVED lines=18> */
[----:B--2---:R-:W-:-:S02]  /*2e50*/  @!P5 FADD.FTZ R10, R10, R14 ;  /* 0x0000000e0a0ad221 */ /* 0x004fc40000010000 */
        /* <DEDUP_REMOVED lines=9> */
.L_x_239:
        /* <DEDUP_REMOVED lines=10> */
.L_x_245:
[----:B------:R-:W-:Y:S05]  /*2f90*/  BSYNC B0 ;  /* 0x0000000000007941 */ /* 0x000fea0003800000 */
.L_x_244:
        /* <DEDUP_REMOVED lines=15> */
[----:B--2---:R-:W-:Y:S02]  /*3090*/  @!P4 FADD.FTZ R10, R10, R14 ;  /* 0x0000000e0a0ac221 */ /* 0x004fe40000010000 */
[----:B------:R-:W-:Y:S02]  /*30a0*/  @!P4 FADD.FTZ R11, R11, R15 ;  /* 0x0000000f0b0bc221 */ /* 0x000fe40000010000 */
[----:B---3--:R-:W-:-:S02]  /*30b0*/  @!P0 FADD.FTZ R10, R10, R12 ;  /* 0x0000000c0a0a8221 */ /* 0x008fc40000010000 */
[----:B------:R-:W-:-:S05]  /*30c0*/  @!P0 FADD.FTZ R11, R11, R13 ;  /* 0x0000000d0b0b8221 */ /* 0x000fca0000010000 */
.L_x_236:
[----:B------:R2:W-:Y:S01]  /*30d0*/  @!P3 STS.64 [0x90], R10 ;  /* 0x0000900aff00b388 */ /* 0x0005e20000000a00 */
[----:B01----:R-:W-:-:S03]  /*30e0*/  IMAD.WIDE.U32 R12, R0, -0x77777777, RZ ;  /* 0x88888889000c7825 */ /* 0x003fc600078e00ff */
[----:B------:R-:W-:Y:S02]  /*30f0*/  BAR.SYNC.DEFER_BLOCKING 0x0 ;  /* 0x0000000000007b1d */ /* 0x000fe40000010000 */
[----:B------:R-:W-:Y:S02]  /*3100*/  SHF.R.U32.HI R13, RZ, 0x3, R13 ;  /* 0x00000003ff0d7819 */ /* 0x000fe4000001160d */
[----:B--2---:R-:W-:-:S03]  /*3110*/  PRMT R10, RZ, 0x5410, R46 ;  /* 0x00005410ff0a7816 */ /* 0x004fc6000000002e */
[----:B------:R-:W-:Y:S01]  /*3120*/  IMAD R13, R52, c[0x0][0x1fc], R13 ;  /* 0x00007f00340d7a24 */ /* 0x000fe200078e020d */
[----:B------:R-:W-:Y:S01]  /*3130*/  PRMT R46, RZ, 0x7610, R46 ;  /* 0x00007610ff2e7816 */ /* 0x000fe2000000002e */
[----:B------:R-:W-:-:S03]  /*3140*/  FADD.FTZ R11, R10, -UR17 ;  /* 0x800000110a0b7e21 */ /* 0x000fc60008010000 */
[----:B------:R-:W-:Y:S01]  /*3150*/  IADD3 R13, R13, 0x20, RZ ;  /* 0x000000200d0d7810 */ /* 0x000fe20007ffe0ff */
[----:B------:R-:W-:Y:S01]  /*3160*/  FADD.FTZ R46, R46, -UR17 ;  /* 0x800000112e2e7e21 */ /* 0x000fe20008010000 */
[----:B------:R-:W-:Y:S01]  /*3170*/  PRMT R10, RZ, 0x5410, R47 ;  /* 0x00005410ff0a7816 */ /* 0x000fe2000000002f */
[----:B------:R-:W-:Y:S01]  /*3180*/  FMUL.FTZ R21, R11, UR14 ;  /* 0x0000000e0b157c20 */ /* 0x000fe20008410000 */
[----:B------:R-:W-:Y:S01]  /*3190*/  ISETP.GE.U32.AND P0, PT, R13, c[0x0][0x1e0], PT ;  /* 0x000078000d007a0c */ /* 0x000fe20003f06070 */
[----:B------:R-:W-:Y:S01]  /*31a0*/  FMUL.FTZ R46, R46, UR14 ;  /* 0x0000000e2e2e7c20 */ /* 0x000fe20008410000 */
[----:B------:R-:W-:-:S04]  /*31b0*/  SHF.R.S32.HI R16, RZ, 0x1f, R13 ;  /* 0x0000001fff107819 */ /* 0x000fc8000001140d */
[----:B------:R-:W-:Y:S01]  /*31c0*/  ISETP.GE.AND.EX P0, PT, R16, c[0x0][0x1e4], PT, P0 ;  /* 0x0000790010007a0c */ /* 0x000fe20003f06300 */
[----:B------:R-:W0:Y:S02]  /*31d0*/  LDS.64 R14, [0x90] ;  /* 0x00009000ff0e7984 */ /* 0x000e240000000a00 */
[----:B0-----:R-:W-:Y:S01]  /*31e0*/  FMUL.FTZ R12, R14, c[0x0][0x20c] ;  /* 0x000083000e0c7a20 */ /* 0x001fe20000410000 */
[--C-:B------:R-:W-:Y:S01]  /*31f0*/  PRMT R14, RZ, 0x5410, R49.reuse ;  /* 0x00005410ff0e7816 */ /* 0x100fe20000000031 */
[----:B------:R-:W-:Y:S01]  /*3200*/  FMUL.FTZ R13, R15, c[0x0][0x20c] ;  /* 0x000083000f0d7a20 */ /* 0x000fe20000410000 */
[----:B------:R-:W-:Y:S01]  /*3210*/  PRMT R49, RZ, 0x7610, R49 ;  /* 0x00007610ff317816 */ /* 0x000fe20000000031 */
        /* <DEDUP_REMOVED lines=19> */
.L_x_246:
        /* <DEDUP_REMOVED lines=18> */
.L_x_248:
[----:B------:R-:W-:Y:S05]  /*3470*/  BSYNC B0 ;  /* 0x0000000000007941 */ /* 0x000fea0003800000 */
.L_x_247:
[----:B------:R-:W-:Y:S01]  /*3480*/  PRMT R47, RZ, 0x7610, R47 ;  /* 0x00007610ff2f7816 */ /* 0x000fe2000000002f */
[----:B------:R-:W-:Y:S01]  /*3490*/  FADD.FTZ R14, R10, -UR17 ;  /* 0x800000110a0e7e21 */ /* 0x000fe20008010000 */
[----:B------:R-:W-:Y:S02]  /*34a0*/  ISETP.LT.U32.AND P0, PT, R0, 0x1e0, !P0 ;  /* 0x000001e00000780c */ /* 0x000fe40004701070 */
[--C-:B------:R-:W-:Y:S01]  /*34b0*/  PRMT R10, RZ, 0x5410, R48.reuse ;  /* 0x00005410ff0a7816 */ /* 0x100fe20000000030 */
[----:B------:R-:W-:Y:S01]  /*34c0*/  FADD.FTZ R47, R47, -UR17 ;  /* 0x800000112f2f7e21 */ /* 0x000fe20008010000 */
[----:B0-----:R-:W-:Y:S01]  /*34d0*/  PRMT R11, RZ, 0x7610, R48 ;  /* 0x00007610ff0b7816 */ /* 0x001fe20000000030 */
        /* <DEDUP_REMOVED lines=21> */
.L_x_249:
        /* <DEDUP_REMOVED lines=17> */
.L_x_251:
[----:B------:R-:W-:Y:S05]  /*3740*/  BSYNC B0 ;  /* 0x0000000000007941 */ /* 0x000fea0003800000 */
.L_x_250:
[----:B------:R-:W-:Y:S02]  /*3750*/  IADD3 R2, R2, c[0x0][0x10], RZ ;  /* 0x0000040002027a10 */ /* 0x000fe40007ffe0ff */
[----:B------:R-:W-:Y:S02]  /*3760*/  IADD3 R51, R51, 0x1, RZ ;  /* 0x0000000133337810 */ /* 0x000fe40007ffe0ff */
[----:B------:R-:W-:-:S13]  /*3770*/  ISETP.GE.AND P0, PT, R2, UR6, PT ;  /* 0x0000000602007c0c */ /* 0x000fda000bf06270 */
[----:B------:R-:W-:Y:S01]  /*3780*/  @P0 CALL.REL.NOINC `(.L_x_225) ;  /* 0x0000001000000944 */ /* 0x000fe20003c00000 */
[----:B------:R-:W-:Y:S05]  /*3790*/  BRA `(.L_x_252) ;  /* 0xffffcb5000007947 */ /* 0x000fea000383ffff */
.L_x_225:
[----:B-12---:R-:W-:Y:S01]  /*37a0*/  HFMA2.MMA R2, -RZ, RZ, 0, 5.9604644775390625e-08 ;  /* 0x00000001ff027435 */ /* 0x006fe200000001ff */
[----:B------:R-:W-:Y:S01]  /*37b0*/  ISETP.NE.AND P1, PT, R0, RZ, PT ;  /* 0x000000ff0000720c */ /* 0x000fe20003f25270 */
[----:B0-----:R-:W-:Y:S01]  /*37c0*/  HFMA2.MMA R3, -RZ, RZ, 0, 2.384185791015625e-07 ;  /* 0x00000004ff037435 */ /* 0x001fe200000001ff */
[----:B------:R-:W-:Y:S01]  /*37d0*/  MOV R6, c[0x0][0x10] ;  /* 0x0000040000067a02 */ /* 0x000fe20000000f00 */
[----:B------:R-:W-:Y:S06]  /*37e0*/  BSSY B0, `(.L_x_253) ;  /* 0x000000e000007945 */ /* 0x000fec0003800000 */
[----:B------:R-:W-:-:S02]  /*37f0*/  ISETP.NE.AND P0, PT, R2, c[0x0][0xc], PT ;  /* 0x0000030002007a0c */ /* 0x000fc40003f05270 */
        /* <DEDUP_REMOVED lines=12> */
.L_x_254:
[----:B------:R-:W-:Y:S05]  /*38c0*/  BSYNC B0 ;  /* 0x0000000000007941 */ /* 0x000fea0003800000 */
.L_x_253:
[----:B------:R-:W-:Y:S01]  /*38d0*/  UMOV UR4, 0x1 ;  /* 0x0000000100047882 */ /* 0x000fe20000000000 */
[----:B------:R-:W-:Y:S01]  /*38e0*/  IADD3 R4, R6, -0x1, RZ ;  /* 0xffffffff06047810 */ /* 0x000fe20007ffe0ff */
[----:B------:R-:W-:Y:S02]  /*38f0*/  ULDC UR5, c[0x0][0xc] ;  /* 0x0000030000057ab9 */ /* 0x000fe40000000800 */
[----:B------:R-:W-:-:S06]  /*3900*/  UIADD3 UR4, -UR4, UR5, URZ ;  /* 0x0000000504047290 */ /* 0x000fcc000fffe13f */
[----:B------:R-:W-:-:S04]  /*3910*/  ISETP.NE.AND P0, PT, R52, UR4, PT ;  /* 0x0000000434007c0c */ /* 0x000fc8000bf05270 */
[----:B------:R-:W-:-:S13]  /*3920*/  ISETP.NE.OR P0, PT, R53, R4, P0 ;  /* 0x000000043500720c */ /* 0x000fda0000705670 */
[----:B------:R-:W-:Y:S05]  /*3930*/  @P0 EXIT ;  /* 0x000000000000094d */ /* 0x000fea0003800000 */
[----:B------:R-:W-:Y:S05]  /*3940*/  @P1 BRA `(.L_x_255) ;  /* 0x0000008000001947 */ /* 0x000fea0003800000 */
[----:B------:R-:W-:-:S05]  /*3950*/  IMAD R4, R6, c[0x0][0xc], RZ ;  /* 0x0000030006047a24 */ /* 0x000fca00078e02ff */
[----:B------:R-:W-:-:S13]  /*3960*/  ISETP.NE.AND P0, PT, R4, -0x1, PT ;  /* 0xffffffff0400780c */ /* 0x000fda0003f05270 */
[----:B------:R-:W-:Y:S05]  /*3970*/  @!P0 BRA `(.L_x_255) ;  /* 0x0000005000008947 */ /* 0x000fea0003800000 */
.L_x_256:
[----:B0-----:R-:W2:Y:S01]  /*3980*/  LDG.E.STRONG.GPU R5, [R2.64] ;  /* 0x0000000c02057981 */ /* 0x001ea2000c1ef900 */
[----:B------:R-:W-:Y:S01]  /*3990*/  YIELD ;  /* 0x0000000000007946 */ /* 0x000fe20003800000 */
[----:B--2---:R-:W-:Y:S01]  /*39a0*/  ISETP.NE.AND P0, PT, R5, R4, PT ;  /* 0x000000040500720c */ /* 0x004fe20003f05270 */
[----:B------:R-:W-:-:S12]  /*39b0*/  CCTL.IVALL ;  /* 0x00000000ff00798f */ /* 0x000fd80002000000 */
[----:B------:R-:W-:Y:S05]  /*39c0*/  @P0 BRA `(.L_x_256) ;  /* 0xffffffb000000947 */ /* 0x000fea000383ffff */
.L_x_255:
[----:B------:R-:W-:Y:S02]  /*39d0*/  WARPSYNC 0xffffffff ;  /* 0xffffffff00007948 */ /* 0x000fe40003800000 */
[----:B------:R-:W-:Y:S01]  /*39e0*/  MOV R19, c[0x0][0x1dc] ;  /* 0x0000770000137a02 */ /* 0x000fe20000000f00 */
[----:B------:R-:W-:Y:S03]  /*39f0*/  BAR.SYNC.DEFER_BLOCKING 0x0 ;  /* 0x0000000000007b1d */ /* 0x000fe60000010000 */
[----:B0-----:R-:W-:-:S04]  /*3a00*/  LEA.HI R2, P0, R19, c[0x0][0x1d8], RZ, 0x1 ;  /* 0x0000760013027a11 */ /* 0x001fc800078108ff */
        /* <DEDUP_REMOVED lines=21> */
.L_x_257:
[----:B------:R-:W-:-:S04]  /*3b60*/  LEA R6, P0, R0, c[0x0][0x1b8], 0x2 ;  /* 0x00006e0000067a11 */ /* 0x000fc800078010ff */
[----:B------:R-:W-:Y:S02]  /*3b70*/  LEA.HI.X R7, R0, c[0x0][0x1bc], R7, 0x2, P0 ;  /* 0x00006f0000077a11 */ /* 0x000fe400000f1407 */
[-C--:B------:R-:W-:Y:S02]  /*3b80*/  LEA R8, P0, R25, R6.reuse, 0x2 ;  /* 0x0000000619087211 */ /* 0x080fe400078010ff */
[-C--:B------:R-:W-:Y:S01]  /*3b90*/  LEA R12, P2, R23, R6.reuse, 0x2 ;  /* 0x00000006170c7211 */ /* 0x080fe200078410ff */
[----:B0-----:R0:W2:Y:S01]  /*3ba0*/  LDG.E R2, [R6.64] ;  /* 0x0000000c06027981 */ /* 0x0010a2000c1e1900 */
[----:B------:R-:W-:Y:S02]  /*3bb0*/  LEA R10, P1, R16, R6, 0x2 ;  /* 0x00000006100a7211 */ /* 0x000fe400078210ff */
[C---:B------:R-:W-:Y:S02]  /*3bc0*/  IADD3.X R9, R7.reuse, R27, RZ, P0, !PT ;  /* 0x0000001b07097210 */ /* 0x040fe400007fe4ff */
[----:B------:R-:W-:-:S02]  /*3bd0*/  IADD3.X R13, R7, R21, RZ, P2, !PT ;  /* 0x00000015070d7210 */ /* 0x000fc400017fe4ff */
[----:B------:R-:W-:Y:S02]  /*3be0*/  IADD3.X R11, R19, R7, RZ, P1, !PT ;  /* 0x00000007130b7210 */ /* 0x000fe40000ffe4ff */
[----:B------:R-:W2:Y:S04]  /*3bf0*/  LDG.E R9, [R8.64] ;  /* 0x0000000c08097981 */ /* 0x000ea8000c1e1900 */
[----:B------:R-:W3:Y:S04]  /*3c00*/  LDG.E R10, [R10.64] ;  /* 0x0000000c0a0a7981 */ /* 0x000ee8000c1e1900 */
[----:B------:R-:W3:Y:S01]  /*3c10*/  LDG.E R13, [R12.64] ;  /* 0x0000000c0c0d7981 */ /* 0x000ee2000c1e1900 */
[----:B------:R-:W-:Y:S01]  /*3c20*/  HFMA2.MMA R5, -RZ, RZ, 0, 1.1920928955078125e-07 ;  /* 0x00000002ff057435 */ /* 0x000fe200000001ff */
[----:B------:R-:W-:-:S02]  /*3c30*/  SHF.L.U32 R4, R0, 0x1, RZ ;  /* 0x0000000100047819 */ /* 0x000fc400000006ff */
[----:B------:R-:W-:-:S04]  /*3c40*/  IADD3 R0, R0, 0x1e0, RZ ;  /* 0x000001e000007810 */ /* 0x000fc80007ffe0ff */
[----:B------:R-:W-:Y:S02]  /*3c50*/  ISETP.GT.U32.AND P0, PT, R25, R0, PT ;  /* 0x000000001900720c */ /* 0x000fe40003f04070 */
[----:B0-----:R-:W-:-:S04]  /*3c60*/  SHF.R.S32.HI R7, RZ, 0x1f, R0 ;  /* 0x0000001fff077819 */ /* 0x001fc80000011400 */
[----:B------:R-:W-:Y:S02]  /*3c70*/  ISETP.GT.AND.EX P0, PT, R14, R7, PT, P0 ;  /* 0x000000070e00720c */ /* 0x000fe40003f04300 */
[----:B--2---:R-:W-:Y:S01]  /*3c80*/  F2FP.BF16.PACK_AB R15, R9, R2 ;  /* 0x00000002090f723e */ /* 0x004fe200000010ff */
[----:B------:R-:W-:-:S04]  /*3c90*/  IMAD.WIDE R2, R4, R5, c[0x0][0x168] ;  /* 0x00005a0004027625 */ /* 0x000fc800078e0205 */
[----:B------:R-:W-:Y:S01]  /*3ca0*/  IMAD.WIDE R4, R4, R5, c[0x0][0x170] ;  /* 0x00005c0004047625 */ /* 0x000fe200078e0205 */
[----:B---3--:R-:W-:Y:S01]  /*3cb0*/  F2FP.BF16.PACK_AB R17, R13, R10 ;  /* 0x0000000a0d11723e */ /* 0x008fe200000010ff */
[----:B------:R0:W-:Y:S04]  /*3cc0*/  STG.E [R2.64], R15 ;  /* 0x0000000f02007986 */ /* 0x0001e8000c10190c */
[----:B------:R0:W-:Y:S01]  /*3cd0*/  STG.E [R4.64], R17 ;  /* 0x0000001104007986 */ /* 0x0001e2000c10190c */
[----:B------:R-:W-:Y:S05]  /*3ce0*/  @P0 BRA `(.L_x_257) ;  /* 0xfffffe7000000947 */ /* 0x000fea000383ffff */
[----:B------:R-:W-:Y:S05]  /*3cf0*/  EXIT ;  /* 0x000000000000794d */ /* 0x000fea0003800000 */
.L_x_258:
        /* <DEDUP_REMOVED lines=16> */
.L_x_3291:


//--------------------- .text._Z35group_norm_nhwc_bwd_one_pass_kernelI11Bf16IOBf16WLi128ELi30ELi480EEv26Group_norm_nhwc_bwd_params --------------------------
	.section	.text._Z35group_norm_nhwc_bwd_one_pass_kernelI11Bf16IOBf16WLi128ELi30ELi480EEv26Group_norm_nhwc_bwd_params,"ax",@progbits
	.sectioninfo	@"SHI_REGISTERS=64"
	.align	128
        .global         _Z35group_norm_nhwc_bwd_one_pass_kernelI11Bf16IOBf16WLi128ELi30ELi480EEv26Group_norm_nhwc_bwd_params
        .type           _Z35group_norm_nhwc_bwd_one_pass_kernelI11Bf16IOBf16WLi128ELi30ELi480EEv26Group_norm_nhwc_bwd_params,@function
        .size           _Z35group_norm_nhwc_bwd_one_pass_kernelI11Bf16IOBf16WLi128ELi30ELi480EEv26Group_norm_nhwc_bwd_params,(.L_x_3292 - _Z35group_norm_nhwc_bwd_one_pass_kernelI11Bf16IOBf16WLi128ELi30ELi480EEv26Group_norm_nhwc_bwd_params)
        .other          _Z35group_norm_nhwc_bwd_one_pass_kernelI11Bf16IOBf16WLi128ELi30ELi480EEv26Group_norm_nhwc_bwd_params,@"STO_CUDA_ENTRY STV_DEFAULT"
_Z35group_norm_nhwc_bwd_one_pass_kernelI11Bf16IOBf16WLi128ELi30ELi480EEv26Group_norm_nhwc_bwd_params:
.text._Z35group_norm_nhwc_bwd_one_pass_kernelI11Bf16IOBf16WLi128ELi30ELi480EEv26Group_norm_nhwc_bwd_params:
        /* <DEDUP_REMOVED lines=23> */
[----:B------:R-:W-:-:S02]  /*0170*/  IADD3.X R9, RZ, c[0x0][0x1dc], RZ, P0, !PT ;  /* 0x00007700ff097a10 */ /* 0x000fc400007fe4ff */
[----:B------:R-:W-:Y:S01]  /*0180*/  LEA.HI R0, R0, R49, RZ, 0x5 ;  /* 0x0000003100007211 */ /* 0x000fe200078f28ff */
[----:B------:R-:W-:Y:S01]  /*0190*/  IMAD R48, R32, c[0x0][0x1fc], R3 ;  /* 0x00007f0020307a24 */ /* 0x000fe200078e0203 */
[----:B------:R-:W-:Y:S01]  /*01a0*/  IADD3 R7, R5, R7, RZ ;  /* 0x0000000705077210 */ /* 0x000fe20007ffe0ff */
[----:B------:R-:W-:Y:S01]  /*01b0*/  IMAD R50, R3, -0xf, R49 ;  /* 0xfffffff103327824 */ /* 0x000fe200078e0231 */
[----:B------:R-:W-:Y:S02]  /*01c0*/  SHF.R.S64 R2, R2, 0x1, R9 ;  /* 0x0000000102027819 */ /* 0x000fe40000001009 */
[----:B------:R-:W-:Y:S02]  /*01d0*/  LEA.HI R5, P3, R7, R4, RZ, 0x1 ;  /* 0x0000000407057211 */ /* 0x000fe400078708ff */
[----:B------:R-:W-:Y:S02]  /*01e0*/  IADD3 R46, R48, 0x20, RZ ;  /* 0x00000020302e7810 */ /* 0x000fe40007ffe0ff */
[----:B------:R-:W-:-:S02]  /*01f0*/  IADD3.X R10, RZ, R7, RZ, P3, !PT ;  /* 0x00000007ff0a7210 */ /* 0x000fc40001ffe4ff */
[C---:B------:R-:W-:Y:S02]  /*0200*/  ISETP.LT.U32.AND P1, PT, R48.reuse, c[0x0][0x1e0], PT ;  /* 0x0000780030007a0c */ /* 0x040fe40003f21070 */
[----:B------:R-:W-:Y:S02]  /*0210*/  SHF.R.S32.HI R9, RZ, 0x1, R9 ;  /* 0x00000001ff097819 */ /* 0x000fe40000011409 */
[----:B------:R-:W-:Y:S02]  /*0220*/  SHF.R.S32.HI R3, RZ, 0x1f, R48 ;  /* 0x0000001fff037819 */ /* 0x000fe40000011430 */
[----:B------:R-:W-:Y:S02]  /*0230*/  SHF.R.S64 R5, R5, 0x1, R10 ;  /* 0x0000000105057819 */ /* 0x000fe4000000100a */
[----:B------:R-:W-:Y:S02]  /*0240*/  IADD3 R45, R48, 0x40, RZ ;  /* 0x00000040302d7810 */ /* 0x000fe40007ffe0ff */
[----:B------:R-:W-:-:S02]  /*0250*/  ISETP.LT.U32.AND P0, PT, R46, c[0x0][0x1e0], PT ;  /* 0x000078002e007a0c */ /* 0x000fc40003f01070 */
[----:B------:R-:W-:Y:S02]  /*0260*/  SHF.R.S32.HI R4, RZ, 0x1f, R46 ;  /* 0x0000001fff047819 */ /* 0x000fe4000001142e */
[----:B------:R-:W-:Y:S02]  /*0270*/  IADD3 R44, R48, 0x60, RZ ;  /* 0x00000060302c7810 */ /* 0x000fe40007ffe0ff */
[----:B------:R-:W-:Y:S02]  /*0280*/  SHF.R.S32.HI R10, RZ, 0x1, R10 ;  /* 0x00000001ff0a7819 */ /* 0x000fe4000001140a */
[----:B------:R-:W-:Y:S02]  /*0290*/  ISETP.LT.AND.EX P1, PT, R3, c[0x0][0x1e4], !P2, P1 ;  /* 0x0000790003007a0c */ /* 0x000fe40005721310 */
[----:B------:R-:W-:Y:S02]  /*02a0*/  SHF.L.U64.HI R6, R2, 0x2, R9 ;  /* 0x0000000202067819 */ /* 0x000fe40000010209 */
[----:B------:R-:W-:-:S02]  /*02b0*/  MOV R41, R31 ;  /* 0x0000001f00297202 */ /* 0x000fc40000000f00 */
[----:B------:R-:W-:Y:S02]  /*02c0*/  LOP3.LUT R43, R43, c[0x0][0xc], RZ, 0xc0, !PT ;  /* 0x000003002b2b7a12 */ /* 0x000fe400078ec0ff */
[----:B------:R-:W-:Y:S02]  /*02d0*/  SHF.R.S32.HI R0, RZ, 0x5, R0 ;  /* 0x00000005ff007819 */ /* 0x000fe40000011400 */
[----:B------:R-:W-:Y:S02]  /*02e0*/  SHF.L.U32 R50, R50, 0x1, RZ ;  /* 0x0000000132327819 */ /* 0x000fe400000006ff */
[----:B------:R-:W-:Y:S02]  /*02f0*/  ISETP.LT.AND.EX P2, PT, R4, c[0x0][0x1e4], !P2, P0 ;  /* 0x0000790004007a0c */ /* 0x000fe40005741300 */
[----:B------:R-:W-:Y:S02]  /*0300*/  SHF.R.S32.HI R7, RZ, 0x1f, R45 ;  /* 0x0000001fff077819 */ /* 0x000fe4000001142d */
[----:B------:R-:W-:-:S02]  /*0310*/  SHF.R.S32.HI R8, RZ, 0x1f, R44 ;  /* 0x0000001fff087819 */ /* 0x000fc4000001142c */
[----:B0-----:R-:W-:Y:S02]  /*0320*/  SHF.L.U64.HI R9, R5, 0x2, R10 ;  /* 0x0000000205097819 */ /* 0x001fe4000001020a */
.L_x_294:
[----:B0-----:R-:W-:Y:S01]  /*0330*/  IABS R15, c[0x0][0x1f0] ;  /* 0x00007c00000f7a13 */ /* 0x001fe20000000000 */
[----:B------:R-:W-:Y:S01]  /*0340*/  CS2R R38, SRZ ;  /* 0x0000000000267805 */ /* 0x000fe2000001ff00 */
[----:B------:R-:W-:Y:S02]  /*0350*/  ISETP.GE.AND P3, PT, R41, RZ, PT ;  /* 0x000000ff2900720c */ /* 0x000fe40003f66270 */
[----:B------:R-:W0:Y:S08]  /*0360*/  I2F.RP R12, R15 ;  /* 0x0000000f000c7306 */ /* 0x000e300000209400 */
[----:B0-----:R-:W0:Y:S02]  /*0370*/  MUFU.RCP R12, R12 ;  /* 0x0000000c000c7308 */ /* 0x001e240000001000 */
[----:B0-----:R-:W-:-:S06]  /*0380*/  IADD3 R10, R12, 0xffffffe, RZ ;  /* 0x0ffffffe0c0a7810 */ /* 0x001fcc0007ffe0ff */
        /* <DEDUP_REMOVED lines=58> */
[----:B------:R-:W-:Y:S02]  /*0730*/  @P0 MOV R11, R61 ;  /* 0x0000003d000b0202 */ /* 0x000fe40000000f00 */
[C---:B------:R-:W-:Y:S02]  /*0740*/  @P1 SHF.L.U32 R17, R12.reuse, 0x1, RZ ;  /* 0x000000010c111819 */ /* 0x040fe400000006ff */
[----:B------:R-:W-:Y:S01]  /*0750*/  @P1 SHF.L.U64.HI R18, R12, 0x1, R13 ;  /* 0x000000010c121819 */ /* 0x000fe2000001020d */
[----:B------:R-:W-:Y:S01]  /*0760*/  @P0 IMAD.WIDE.U32 R10, R45, c[0x0][0x1d8], R10 ;  /* 0x000076002d0a0a25 */ /* 0x000fe200078e000a */
[----:B------:R-:W-:-:S02]  /*0770*/  MOV R12, 0x8 ;  /* 0x00000008000c7802 */ /* 0x000fc40000000f00 */
[----:B------:R-:W-:Y:S01]  /*0780*/  @P2 IADD3 R19, R15, R19, RZ ;  /* 0x000000130f132210 */ /* 0x000fe20007ffe0ff */
[----:B------:R-:W-:Y:S01]  /*0790*/  @P3 IMAD R13, R8, c[0x0][0x1d8], RZ ;  /* 0x00007600080d3a24 */ /* 0x000fe200078e02ff */
[----:B------:R-:W-:Y:S02]  /*07a0*/  @P0 IADD3 R11, R11, R21, RZ ;  /* 0x000000150b0b0210 */ /* 0x000fe40007ffe0ff */
[----:B------:R-:W-:Y:S01]  /*07b0*/  @P0 SHF.L.U32 R26, R10, 0x1, RZ ;  /* 0x000000010a1a0819 */ /* 0x000fe200000006ff */
[----:B------:R-:W-:Y:S01]  /*07c0*/  @P3 IMAD R27, R44, c[0x0][0x1dc], R13 ;  /* 0x000077002c1b3a24 */ /* 0x000fe200078e020d */
[----:B------:R-:W-:Y:S01]  /*07d0*/  @P0 SHF.L.U64.HI R24, R10, 0x1, R11 ;  /* 0x000000010a180819 */ /* 0x000fe2000001020b */
[----:B------:R-:W-:Y:S01]  /*07e0*/  IMAD.WIDE R10, R41, R12, c[0x0][0x198] ;  /* 0x00006600290a7625 */ /* 0x000fe200078e020c */
[----:B------:R-:W-:Y:S02]  /*07f0*/  @P3 MOV R12, R58 ;  /* 0x0000003a000c3202 */ /* 0x000fe40000000f00 */
[----:B------:R-:W-:-:S02]  /*0800*/  @P3 MOV R13, R61 ;  /* 0x0000003d000d3202 */ /* 0x000fc40000000f00 */
[C---:B------:R-:W-:Y:S01]  /*0810*/  @P2 SHF.L.U32 R20, R14.reuse, 0x1, RZ ;  /* 0x000000010e142819 */ /* 0x040fe200000006ff */
[----:B------:R-:W2:Y:S01]  /*0820*/  LDG.E.64 R10, [R10.64] ;  /* 0x000000060a0a7981 */ /* 0x000ea2000c1e1b00 */
[----:B------:R-:W-:Y:S01]  /*0830*/  @P2 SHF.L.U64.HI R19, R14, 0x1, R19 ;  /* 0x000000010e132819 */ /* 0x000fe20000010213 */
[----:B------:R-:W-:Y:S01]  /*0840*/  @P3 IMAD.WIDE.U32 R12, R44, c[0x0][0x1d8], R12 ;  /* 0x000076002c0c3a25 */ /* 0x000fe200078e000c */
[C---:B------:R-:W-:Y:S02]  /*0850*/  @P1 IADD3 R16, P4, R17.reuse, c[0x0][0x180], RZ ;  /* 0x0000600011101a10 */ /* 0x040fe40007f9e0ff */
[----:B------:R-:W-:Y:S02]  /*0860*/  @P1 IADD3 R14, P5, R17, c[0x0][0x178], RZ ;  /* 0x00005e00110e1a10 */ /* 0x000fe40007fbe0ff */
[C---:B------:R-:W-:Y:S02]  /*0870*/  @P1 IADD3.X R17, R18.reuse, c[0x0][0x184], RZ, P4, !PT ;  /* 0x0000610012111a10 */ /* 0x040fe400027fe4ff */
[----:B------:R-:W-:-:S02]  /*0880*/  @P1 IADD3.X R15, R18, c[0x0][0x17c], RZ, P5, !PT ;  /* 0x00005f00120f1a10 */ /* 0x000fc40002ffe4ff */
[C---:B------:R-:W-:Y:S01]  /*0890*/  @P2 IADD3 R22, P4, R20.reuse, c[0x0][0x180], RZ ;  /* 0x0000600014162a10 */ /* 0x040fe20007f9e0ff */
[----:B------:R-:W-:Y:S01]  /*08a0*/  CS2R R36, SRZ ;  /* 0x0000000000247805 */ /* 0x000fe2000001ff00 */
[----:B------:R-:W-:Y:S01]  /*08b0*/  @P2 IADD3 R20, P5, R20, c[0x0][0x178], RZ ;  /* 0x00005e0014142a10 */ /* 0x000fe20007fbe0ff */
[----:B------:R0:W5:Y:S01]  /*08c0*/  @P1 LDG.E R38, [R14.64] ;  /* 0x000000060e261981 */ /* 0x000162000c1e1900 */
[----:B------:R-:W-:Y:S02]  /*08d0*/  @P3 IADD3 R27, R13, R27, RZ ;  /* 0x0000001b0d1b3210 */ /* 0x000fe40007ffe0ff */
[----:B------:R-:W-:Y:S01]  /*08e0*/  @P0 IADD3 R18, P6, R26, c[0x0][0x180], RZ ;  /* 0x000060001a120a10 */ /* 0x000fe20007fde0ff */
[----:B------:R1:W5:Y:S01]  /*08f0*/  @P1 LDG.E R39, [R16.64] ;  /* 0x0000000610271981 */ /* 0x000362000c1e1900 */
[----:B------:R-:W-:Y:S02]  /*0900*/  @P3 SHF.L.U32 R13, R12, 0x1, RZ ;  /* 0x000000010c0d3819 */ /* 0x000fe400000006ff */
[----:B------:R-:W-:-:S02]  /*0910*/  @P2 IADD3.X R23, R19, c[0x0][0x184], RZ, P4, !PT ;  /* 0x0000610013172a10 */ /* 0x000fc400027fe4ff */
[----:B------:R-:W-:Y:S02]  /*0920*/  @P2 IADD3.X R21, R19, c[0x0][0x17c], RZ, P5, !PT ;  /* 0x00005f0013152a10 */ /* 0x000fe40002ffe4ff */
[----:B------:R-:W-:Y:S02]  /*0930*/  @P3 SHF.L.U64.HI R27, R12, 0x1, R27 ;  /* 0x000000010c1b3819 */ /* 0x000fe4000001021b */
[----:B------:R-:W-:Y:S01]  /*0940*/  @P0 IADD3.X R19, R24, c[0x0][0x184], RZ, P6, !PT ;  /* 0x0000610018130a10 */ /* 0x000fe200037fe4ff */
[----:B------:R3:W5:Y:S01]  /*0950*/  @P2 LDG.E R37, [R20.64] ;  /* 0x0000000614252981 */ /* 0x000762000c1e1900 */
[C---:B0-----:R-:W-:Y:S02]  /*0960*/  @P3 IADD3 R14, P5, R13.reuse, c[0x0][0x180], RZ ;  /* 0x000060000d0e3a10 */ /* 0x041fe40007fbe0ff */
[----:B------:R-:W-:Y:S02]  /*0970*/  @P3 IADD3 R12, P6, R13, c[0x0][0x178], RZ ;  /* 0x00005e000d0c3a10 */ /* 0x000fe40007fde0ff */
[----:B------:R-:W-:-:S02]  /*0980*/  MOV R40, RZ ;  /* 0x000000ff00287202 */ /* 0x000fc40000000f00 */
[----:B------:R-:W-:Y:S02]  /*0990*/  MOV R33, RZ ;  /* 0x000000ff00217202 */ /* 0x000fe40000000f00 */
[C---:B------:R-:W-:Y:S02]  /*09a0*/  @P3 IADD3.X R15, R27.reuse, c[0x0][0x184], RZ, P5, !PT ;  /* 0x000061001b0f3a10 */ /* 0x040fe40002ffe4ff */
[----:B------:R-:W-:Y:S01]  /*09b0*/  @P3 IADD3.X R13, R27, c[0x0][0x17c], RZ, P6, !PT ;  /* 0x00005f001b0d3a10 */ /* 0x000fe200037fe4ff */
[----:B------:R3:W5:Y:S04]  /*09c0*/  @P2 LDG.E R40, [R22.64] ;  /* 0x0000000616282981 */ /* 0x000768000c1e1900 */
[----:B------:R3:W5:Y:S04]  /*09d0*/  @P3 LDG.E R36, [R14.64] ;  /* 0x000000060e243981 */ /* 0x000768000c1e1900 */
[----:B------:R3:W5:Y:S01]  /*09e0*/  @P3 LDG.E R33, [R12.64] ;  /* 0x000000060c213981 */ /* 0x000762000c1e1900 */
[----:B-1----:R-:W-:Y:S01]  /*09f0*/  @P0 IADD3 R16, P4, R26, c[0x0][0x178], RZ ;  /* 0x00005e001a100a10 */ /* 0x002fe20007f9e0ff */
[----:B------:R-:W-:-:S03]  /*0a00*/  CS2R R34, SRZ ;  /* 0x0000000000227805 */ /* 0x000fc6000001ff00 */
[----:B------:R-:W-:-:S03]  /*0a10*/  @P0 IADD3.X R17, R24, c[0x0][0x17c], RZ, P4, !PT ;  /* 0x00005f0018110a10 */ /* 0x000fc600027fe4ff */
[----:B------:R0:W5:Y:S04]  /*0a20*/  @P0 LDG.E R35, [R18.64] ;  /* 0x0000000612230981 */ /* 0x000168000c1e1900 */
[----:B------:R3:W5:Y:S01]  /*0a30*/  @P0 LDG.E R34, [R16.64] ;  /* 0x0000000610220981 */ /* 0x000762000c1e1900 */
[----:B------:R-:W-:Y:S01]  /*0a40*/  MOV R53, 0x3f800000 ;  /* 0x3f80000000357802 */ /* 0x000fe20000000f00 */
[----:B------:R-:W-:Y:S01]  /*0a50*/  BSSY B0, `(.L_x_260) ;  /* 0x000001a000007945 */ /* 0x000fe20003800000 */
[----:B------:R-:W-:Y:S02]  /*0a60*/  MOV R54, RZ ;  /* 0x000000ff00367202 */ /* 0x000fe40000000f00 */
[----:B------:R-:W-:Y:S02]  /*0a70*/  MOV R51, RZ ;  /* 0x000000ff00337202 */ /* 0x000fe40000000f00 */
[----:B------:R-:W-:Y:S01]  /*0a80*/  MOV R52, RZ ;  /* 0x000000ff00347202 */ /* 0x000fe20000000f00 */
[----:B--2---:R-:W-:-:S05]  /*0a90*/  FFMA.FTZ R11, -R10, R10, R11 ;  /* 0x0000000a0a0b7223 */ /* 0x004fca000001010b */
[----:B------:R-:W-:-:S13]  /*0aa0*/  FSETP.GTU.FTZ.AND P0, PT, R11, RZ, PT ;  /* 0x000000ff0b00720b */ /* 0x000fda0003f1c000 */
[----:B0-----:R-:W-:-:S04]  /*0ab0*/  @P0 FADD.FTZ R18, R11, c[0x0][0x1a0] ;  /* 0x000068000b120621 */ /* 0x001fc80000010000 */
[----:B------:R3:W0:Y:S01]  /*0ac0*/  @P0 MUFU.RSQ R53, R18 ;  /* 0x0000001200350308 */ /* 0x0006220000001400 */
[----:B------:R-:W-:Y:S02]  /*0ad0*/  ISETP.GT.U32.AND P0, PT, R49, 0x1df, PT ;  /* 0x000001df3100780c */ /* 0x000fe40003f04070 */
[----:B------:R-:W-:-:S11]  /*0ae0*/  MOV R11, RZ ;  /* 0x000000ff000b7202 */ /* 0x000fd60000000f00 */
[----:B------:R-:W-:Y:S05]  /*0af0*/  @P0 BRA `(.L_x_261) ;  /* 0x000000f000000947 */ /* 0x000fea0003800000 */
[----:B---3--:R-:W-:Y:S01]  /*0b00*/  ISETP.NE.AND P0, PT, RZ, UR9, PT ;  /* 0x00000009ff007c0c */ /* 0x008fe2000bf05270 */
[----:B------:R-:W-:Y:S01]  /*0b10*/  HFMA2.MMA R14, -RZ, RZ, 0, 1.1920928955078125e-07 ;  /* 0x00000002ff0e7435 */ /* 0x000fe200000001ff */
[----:B------:R-:W-:-:S04]  /*0b20*/  IADD3 R15, R50, R25, RZ ;  /* 0x00000019320f7210 */ /* 0x000fc80007ffe0ff */
        /* <DEDUP_REMOVED lines=12> */
.L_x_261:
[----:B---3--:R-:W-:Y:S05]  /*0bf0*/  BSYNC B0 ;  /* 0x0000000000007941 */ /* 0x008fea0003800000 */
.L_x_260:
        /* <DEDUP_REMOVED lines=10> */
[-C--:B0-----:R-:W-:Y:S01]  /*0ca0*/  FMUL.FTZ R20, R20, R53.reuse ;  /* 0x0000003514147220 */ /* 0x081fe20000410000 */
        /* <DEDUP_REMOVED lines=22> */
.L_x_262:
[----:B------:R-:W-:Y:S02]  /*0e10*/  FMUL.FTZ R23, R17, R54 ;  /* 0x0000003611177220 */ /* 0x000fe40000410000 */
[----:B------:R-:W-:Y:S02]  /*0e20*/  FADD.FTZ R14, -R10, R13 ;  /* 0x0000000d0a0e7221 */ /* 0x000fe40000010100 */
[----:B------:R-:W-:Y:S02]  /*0e30*/  FFMA.FTZ R13, R20, R23, RZ ;  /* 0x00000017140d7223 */ /* 0x000fe400000100ff */
[----:B------:R-:W-:Y:S02]  /*0e40*/  FMUL.FTZ R22, R22, R53 ;  /* 0x0000003516167220 */ /* 0x000fe40000410000 */
        /* <DEDUP_REMOVED lines=22> */
.L_x_263:
[----:B------:R-:W-:Y:S01]  /*0fb0*/  FFMA.FTZ R14, R19, R12, R13 ;  /* 0x0000000c130e7223 */ /* 0x000fe2000001000d */
[----:B------:R-:W-:Y:S01]  /*0fc0*/  PRMT R25, RZ, 0x7610, R35 ;  /* 0x00007610ff197816 */ /* 0x000fe20000000023 */
[----:B------:R-:W-:Y:S02]  /*0fd0*/  FMUL.FTZ R13, R15, R54 ;  /* 0x000000360f0d7220 */ /* 0x000fe40000410000 */
[----:B------:R-:W-:Y:S02]  /*0fe0*/  FADD.FTZ R26, R12, R23 ;  /* 0x000000170c1a7221 */ /* 0x000fe40000010000 */
[----:B------:R-:W-:Y:S02]  /*0ff0*/  FMUL.FTZ R24, R16, R11 ;  /* 0x0000000b10187220 */ /* 0x000fe40000410000 */
[----:B------:R-:W-:Y:S01]  /*1000*/  FFMA.FTZ R12, R22, R13, R14 ;  /* 0x0000000d160c7223 */ /* 0x000fe2000001000e */
[----:B------:R-:W-:Y:S01]  /*1010*/  PRMT R14, RZ, 0x7610, R34 ;  /* 0x00007610ff0e7816 */ /* 0x000fe20000000022 */
[----:B------:R-:W-:-:S02]  /*1020*/  FADD.FTZ R13, R26, R13 ;  /* 0x0000000d1a0d7221 */ /* 0x000fc40000010000 */
[----:B------:R-:W-:Y:S02]  /*1030*/  FFMA.FTZ R23, R21, R24, R12 ;  /* 0x0000001815177223 */ /* 0x000fe4000001000c */
[----:B------:R-:W-:Y:S01]  /*1040*/  FADD.FTZ R24, R24, R13 ;  /* 0x0000000d18187221 */ /* 0x000fe20000010000 */
[----:B------:R-:W-:Y:S01]  /*1050*/  PRMT R13, RZ, 0x5410, R35 ;  /* 0x00005410ff0d7816 */ /* 0x000fe20000000023 */
[C---:B------:R-:W-:Y:S02]  /*1060*/  FADD.FTZ R26, -R10.reuse, R25 ;  /* 0x000000190a1a7221 */ /* 0x040fe40000010100 */
[----:B------:R-:W-:Y:S02]  /*1070*/  FFMA.FTZ R25, R19, R18, RZ ;  /* 0x0000001213197223 */ /* 0x000fe400000100ff */
[----:B------:R-:W-:Y:S01]  /*1080*/  FADD.FTZ R12, -R10, R13 ;  /* 0x0000000d0a0c7221 */ /* 0x000fe20000010100 */
[----:B------:R-:W-:Y:S01]  /*1090*/  PRMT R13, RZ, 0x5410, R34 ;  /* 0x00005410ff0d7816 */ /* 0x000fe20000000022 */
[----:B------:R-:W-:-:S02]  /*10a0*/  FFMA.FTZ R20, R20, R17, RZ ;  /* 0x0000001114147223 */ /* 0x000fc400000100ff */
        /* <DEDUP_REMOVED lines=21> */
.L_x_264:
[----:B------:R-:W-:Y:S02]  /*1200*/  FMUL.FTZ R27, R13, R54 ;  /* 0x000000360d1b7220 */ /* 0x000fe40000410000 */
[----:B------:R-:W-:-:S02]  /*1210*/  FFMA.FTZ R20, R22, R15, R20 ;  /* 0x0000000f16147223 */ /* 0x000fc40000010014 */
[----:B------:R-:W-:Y:S01]  /*1220*/  FFMA.FTZ R22, R12, R27, R23 ;  /* 0x0000001b0c167223 */ /* 0x000fe20000010017 */
[--C-:B------:R-:W-:Y:S01]  /*1230*/  PRMT R23, RZ, 0x5410, R36.reuse ;  /* 0x00005410ff177816 */ /* 0x100fe20000000024 */
[----:B------:R-:W-:Y:S02]  /*1240*/  FFMA.FTZ R25, R21, R16, R25 ;  /* 0x0000001015197223 */ /* 0x000fe40000010019 */
[----:B------:R-:W-:Y:S02]  /*1250*/  FADD.FTZ R21, R24, R27 ;  /* 0x0000001b18157221 */ /* 0x000fe40000010000 */
[----:B------:R-:W-:Y:S01]  /*1260*/  FADD.FTZ R24, -R10, R23 ;  /* 0x000000170a187221 */ /* 0x000fe20000010100 */
[----:B------:R-:W-:Y:S01]  /*1270*/  PRMT R23, RZ, 0x7610, R36 ;  /* 0x00007610ff177816 */ /* 0x000fe20000000024 */
[----:B------:R-:W-:Y:S02]  /*1280*/  FMUL.FTZ R26, R14, R11 ;  /* 0x0000000b0e1a7220 */ /* 0x000fe40000410000 */
[----:B------:R-:W-:-:S02]  /*1290*/  FMUL.FTZ R24, R24, R53 ;  /* 0x0000003518187220 */ /* 0x000fc40000410000 */
[----:B------:R-:W-:Y:S02]  /*12a0*/  FADD.FTZ R28, -R10, R23 ;  /* 0x000000170a1c7221 */ /* 0x000fe40000010100 */
[----:B------:R-:W-:Y:S01]  /*12b0*/  FFMA.FTZ R27, R19, R26, R22 ;  /* 0x0000001a131b7223 */ /* 0x000fe20000010016 */
[----:B------:R-:W-:Y:S01]  /*12c0*/  PRMT R22, RZ, 0x7610, R33 ;  /* 0x00007610ff167816 */ /* 0x000fe20000000021 */
[----:B------:R-:W-:Y:S01]  /*12d0*/  FADD.FTZ R26, R26, R21 ;  /* 0x000000151a1a7221 */ /* 0x000fe20000010000 */
[----:B------:R-:W-:Y:S01]  /*12e0*/  PRMT R21, RZ, 0x5410, R33 ;  /* 0x00005410ff157816 */ /* 0x000fe20000000021 */
[----:B------:R-:W-:Y:S01]  /*12f0*/  FMUL.FTZ R23, R28, R53 ;  /* 0x000000351c177220 */ /* 0x000fe20000410000 */
        /* <DEDUP_REMOVED lines=10> */
[----:B------:R-:W-:-:S04]  /*13a0*/  FFMA.FTZ R28, R23, R11, R52 ;  /* 0x0000000b171c7223 */ /* 0x000fc80000010034 */
        /* <DEDUP_REMOVED lines=8> */
.L_x_265:
[----:B------:R-:W-:Y:S01]  /*1430*/  FMUL.FTZ R29, R21, R54 ;  /* 0x00000036151d7220 */ /* 0x000fe20000410000 */
[C---:B------:R-:W-:Y:S01]  /*1440*/  ISETP.GT.AND P0, PT, R30.reuse, 0x1e, PT ;  /* 0x0000001e1e00780c */ /* 0x040fe20003f04270 */
[----:B------:R-:W-:Y:S01]  /*1450*/  FADD.FTZ R17, RZ, R17 ;  /* 0x00000011ff117221 */ /* 0x000fe20000010000 */
[----:B------:R-:W-:Y:S01]  /*1460*/  ISETP.GT.AND P4, PT, R30, 0xf, PT ;  /* 0x0000000f1e00780c */ /* 0x000fe20003f84270 */
[----:B------:R-:W-:Y:S01]  /*1470*/  FFMA.FTZ R28, R24, R29, R27 ;  /* 0x0000001d181c7223 */ /* 0x000fe2000001001b */
[----:B------:R-:W-:Y:S01]  /*1480*/  ISETP.NE.AND P5, PT, R30, RZ, PT ;  /* 0x000000ff1e00720c */ /* 0x000fe20003fa5270 */
[----:B------:R-:W-:Y:S01]  /*1490*/  FADD.FTZ R26, R26, R29 ;  /* 0x0000001d1a1a7221 */ /* 0x000fe20000010000 */
[----:B------:R-:W-:Y:S01]  /*14a0*/  BSSY B0, `(.L_x_266) ;  /* 0x0000052000007945 */ /* 0x000fe20003800000 */
[----:B------:R-:W-:Y:S01]  /*14b0*/  FMUL.FTZ R29, R22, R11 ;  /* 0x0000000b161d7220 */ /* 0x000fe20000410000 */
[----:B------:R-:W-:Y:S01]  /*14c0*/  ISETP.GT.U32.AND P6, PT, R49, 0xe, PT ;  /* 0x0000000e3100780c */ /* 0x000fe20003fc4070 */
[----:B------:R-:W-:-:S02]  /*14d0*/  FADD.FTZ R17, R17, R15 ;  /* 0x0000000f11117221 */ /* 0x000fc40000010000 */
[----:B------:R-:W-:Y:S02]  /*14e0*/  FFMA.FTZ R28, R23, R29, R28 ;  /* 0x0000001d171c7223 */ /* 0x000fe4000001001c */
[----:B------:R-:W-:Y:S02]  /*14f0*/  FADD.FTZ R29, R29, R26 ;  /* 0x0000001a1d1d7221 */ /* 0x000fe40000010000 */
[----:B------:R-:W-:Y:S01]  /*1500*/  FADD.FTZ R15, RZ, R18 ;  /* 0x00000012ff0f7221 */ /* 0x000fe20000010000 */
[----:B------:R-:W0:Y:S01]  /*1510*/  SHFL.DOWN PT, R27, R28, 0x1, 0x1f ;  /* 0x08201f001c1b7f89 */ /* 0x000e2200000e0000 */
[----:B------:R-:W-:Y:S02]  /*1520*/  FFMA.FTZ R12, R12, R13, R20 ;  /* 0x0000000d0c0c7223 */ /* 0x000fe40000010014 */
[----:B------:R-:W-:Y:S01]  /*1530*/  FADD.FTZ R15, R15, R16 ;  /* 0x000000100f0f7221 */ /* 0x000fe20000010000 */
[----:B------:R-:W1:Y:S01]  /*1540*/  SHFL.DOWN PT, R26, R29, 0x1, 0x1f ;  /* 0x08201f001d1a7f89 */ /* 0x000e6200000e0000 */
[----:B------:R-:W-:Y:S01]  /*1550*/  FADD.FTZ R16, R17, R13 ;  /* 0x0000000d11107221 */ /* 0x000fe20000010000 */
[----:B------:R-:W-:Y:S01]  /*1560*/  MOV R13, 0x2 ;  /* 0x00000002000d7802 */ /* 0x000fe20000000f00 */
[----:B------:R-:W-:-:S02]  /*1570*/  FFMA.FTZ R25, R19, R14, R25 ;  /* 0x0000000e13197223 */ /* 0x000fc40000010019 */
[----:B------:R-:W-:Y:S02]  /*1580*/  FADD.FTZ R15, R15, R14 ;  /* 0x0000000e0f0f7221 */ /* 0x000fe40000010000 */
[----:B------:R-:W-:Y:S02]  /*1590*/  FFMA.FTZ R12, R24, R21, R12 ;  /* 0x00000015180c7223 */ /* 0x000fe4000001000c */
[----:B------:R-:W-:Y:S02]  /*15a0*/  FADD.FTZ R14, R16, R21 ;  /* 0x00000015100e7221 */ /* 0x000fe40000010000 */
[----:B------:R-:W-:Y:S02]  /*15b0*/  FADD.FTZ R15, R15, R22 ;  /* 0x000000160f0f7221 */ /* 0x000fe40000010000 */
        /* <DEDUP_REMOVED lines=18> */
[----:B------:R-:W-:Y:S01]  /*16e0*/  ISETP.LE.U32.AND P0, PT, R13, c[0x0][0xc], PT ;  /* 0x000003000d007a0c */ /* 0x000fe20003f03070 */
[----:B------:R-:W-:Y:S02]  /*16f0*/  FFMA.FTZ R13, R23, R22, R25 ;  /* 0x00000016170d7223 */ /* 0x000fe40000010019 */
[----:B------:R-:W1:Y:S04]  /*1700*/  SHFL.DOWN PT, R26, R29, 0x10, 0x1f ;  /* 0x0a001f001d1a7f89 */ /* 0x000e6800000e0000 */
[----:B------:R2:W-:Y:S01]  /*1710*/  STS.128 [R49.X16+0xa0], R12 ;  /* 0x0000a00c31007388 */ /* 0x0005e2000000cc00 */
[----:B0-----:R-:W-:Y:S02]  /*1720*/  @!P4 FADD.FTZ R28, R28, R27 ;  /* 0x0000001b1c1cc221 */ /* 0x001fe40000010000 */
[----:B-1----:R-:W-:Y:S01]  /*1730*/  @!P4 FADD.FTZ R29, R29, R26 ;  /* 0x0000001a1d1dc221 */ /* 0x002fe20000010000 */
[----:B------:R-:W-:-:S04]  /*1740*/  ISETP.NE.AND P4, PT, R49, RZ, PT ;  /* 0x000000ff3100720c */ /* 0x000fc80003f85270 */
[----:B------:R2:W-:Y:S04]  /*1750*/  @!P5 STS.64 [R0.X8+0x10], R28 ;  /* 0x0000101c0000d388 */ /* 0x0005e80000008a00 */
[----:B------:R-:W-:Y:S06]  /*1760*/  BAR.SYNC.DEFER_BLOCKING 0x0 ;  /* 0x0000000000007b1d */ /* 0x000fec0000010000 */
[----:B------:R-:W-:Y:S05]  /*1770*/  @P4 BRA `(.L_x_267) ;  /* 0x0000024000004947 */ /* 0x000fea0003800000 */
[----:B------:R-:W0:Y:S04]  /*1780*/  LDS.64 R24, [0x18] ;  /* 0x00001800ff187984 */ /* 0x000e280000000a00 */
[----:B------:R-:W1:Y:S04]  /*1790*/  LDS.128 R16, [0x20] ;  /* 0x00002000ff107984 */ /* 0x000e680000000c00 */
[----:B------:R-:W3:Y:S01]  /*17a0*/  LDS.128 R20, [0x30] ;  /* 0x00003000ff147984 */ /* 0x000ee20000000c00 */
[----:B0-----:R-:W-:-:S02]  /*17b0*/  FADD.FTZ R27, R28, R24 ;  /* 0x000000181c1b7221 */ /* 0x001fc40000010000 */
[----:B--2---:R-:W-:Y:S02]  /*17c0*/  FADD.FTZ R28, R29, R25 ;  /* 0x000000191d1c7221 */ /* 0x004fe40000010000 */
[----:B-1----:R-:W-:Y:S02]  /*17d0*/  FADD.FTZ R29, R27, R16 ;  /* 0x000000101b1d7221 */ /* 0x002fe40000010000 */
        /* <DEDUP_REMOVED lines=17> */
[----:B------:R-:W1:Y:S01]  /*18f0*/  LDS.64 R28, [0x80] ;  /* 0x00008000ff1c7984 */ /* 0x000e620000000a00 */
[----:B------:R-:W-:Y:S02]  /*1900*/  FADD.FTZ R55, R55, R18 ;  /* 0x0000001237377221 */ /* 0x000fe40000010000 */
        /* <DEDUP_REMOVED lines=11> */
.L_x_267:
[----:B------:R-:W-:Y:S05]  /*19c0*/  BSYNC B0 ;  /* 0x0000000000007941 */ /* 0x000fea0003800000 */
.L_x_266:
[----:B------:R-:W-:Y:S01]  /*19d0*/  BAR.SYNC.DEFER_BLOCKING 0x0 ;  /* 0x0000000000007b1d */ /* 0x000fe20000010000 */
[----:B------:R-:W-:-:S05]  /*19e0*/  SHF.L.U32 R55, R49, 0x4, RZ ;  /* 0x0000000431377819 */ /* 0x000fca00000006ff */
[----:B------:R-:W-:Y:S01]  /*19f0*/  BSSY B0, `(.L_x_268) ;  /* 0x000009d000007945 */ /* 0x000fe20003800000 */
[----:B------:R-:W-:Y:S05]  /*1a00*/  @P6 BRA `(.L_x_269) ;  /* 0x000009b000006947 */ /* 0x000fea0003800000 */
[----:B------:R-:W0:Y:S04]  /*1a10*/  LDS.128 R16, [R55+0x190] ;  /* 0x0001900037107984 */ /* 0x000e280000000c00 */
[----:B------:R-:W1:Y:S04]  /*1a20*/  LDS.128 R20, [R55+0x280] ;  /* 0x0002800037147984 */ /* 0x000e680000000c00 */
[----:B------:R-:W3:Y:S01]  /*1a30*/  LDS.128 R24, [R55+0x370] ;  /* 0x0003700037187984 */ /* 0x000ee20000000c00 */
[----:B0-----:R-:W-:-:S02]  /*1a40*/  FADD.FTZ R57, R12, R16 ;  /* 0x000000100c397221 */ /* 0x001fc40000010000 */
[----:B------:R-:W-:Y:S02]  /*1a50*/  FADD.FTZ R16, R13, R17 ;  /* 0x000000110d107221 */ /* 0x000fe40000010000 */
[----:B------:R-:W-:Y:S02]  /*1a60*/  FADD.FTZ R17, R14, R18 ;  /* 0x000000120e117221 */ /* 0x000fe40000010000 */
[----:B------:R-:W-:Y:S02]  /*1a70*/  FADD.FTZ R18, R15, R19 ;  /* 0x000000130f127221 */ /* 0x000fe40000010000 */
[----:B--2---:R-:W0:Y:S01]  /*1a80*/  LDS.128 R12, [R55+0x460] ;  /* 0x00046000370c7984 */ /* 0x004e220000000c00 */
[----:B-1----:R-:W-:Y:S02]  /*1a90*/  FADD.FTZ R57, R57, R20 ;  /* 0x0000001439397221 */ /* 0x002fe40000010000 */
[----:B------:R-:W-:Y:S02]  /*1aa0*/  FADD.FTZ R20, R16, R21 ;  /* 0x0000001510147221 */ /* 0x000fe40000010000 */
[----:B------:R-:W-:-:S02]  /*1ab0*/  FADD.FTZ R21, R17, R22 ;  /* 0x0000001611157221 */ /* 0x000fc40000010000 */
[----:B------:R-:W-:Y:S02]  /*1ac0*/  FADD.FTZ R22, R18, R23 ;  /* 0x0000001712167221 */ /* 0x000fe40000010000 */
[----:B---3--:R-:W-:Y:S01]  /*1ad0*/  FADD.FTZ R57, R57, R24 ;  /* 0x0000001839397221 */ /* 0x008fe20000010000 */
[----:B------:R-:W1:Y:S01]  /*1ae0*/  LDS.128 R16, [R55+0x550] ;  /* 0x0005500037107984 */ /* 0x000e620000000c00 */
[----:B------:R-:W-:Y:S02]  /*1af0*/  FADD.FTZ R24, R20, R25 ;  /* 0x0000001914187221 */ /* 0x000fe40000010000 */
[----:B------:R-:W-:Y:S02]  /*1b00*/  FADD.FTZ R25, R21, R26 ;  /* 0x0000001a15197221 */ /* 0x000fe40000010000 */
[----:B------:R-:W-:Y:S02]  /*1b10*/  FADD.FTZ R26, R22, R27 ;  /* 0x0000001b161a7221 */ /* 0x000fe40000010000 */
[----:B------:R-:W2:Y:S01]  /*1b20*/  LDS.128 R20, [R55+0x640] ;  /* 0x0006400037147984 */ /* 0x000ea20000000c00 */
        /* <DEDUP_REMOVED lines=9> */
[----:B------:R-:W1:Y:S01]  /*1bc0*/  LDS.128 R16, [R55+0x820] ;  /* 0x0008200037107984 */ /* 0x000e620000000c00 */
[----:B--2---:R-:W-:Y:S02]  /*1bd0*/  FADD.FTZ R57, R57, R20 ;  /* 0x0000001439397221 */ /* 0x004fe40000010000 */
        /* <DEDUP_REMOVED lines=108> */
[----:B------:R-:W-:Y:S01]  /*22a0*/  LDS.128 R20, [R55+0x1db0] ;  /* 0x001db00037147984 */ /* 0x000fe20000000c00 */
        /* <DEDUP_REMOVED lines=12> */
[----:B------:R-:W-:Y:S02]  /*2370*/  FADD.FTZ R26, R26, R15 ;  /* 0x0000000f1a1a7221 */ /* 0x000fe40000010000 */
[----:B------:R-:W-:-:S02]  /*2380*/  FADD.FTZ R12, R25, R20 ;  /* 0x00000014190c7221 */ /* 0x000fc40000010000 */
[----:B------:R-:W-:Y:S02]  /*2390*/  FADD.FTZ R13, R24, R21 ;  /* 0x00000015180d7221 */ /* 0x000fe40000010000 */
[----:B------:R-:W-:Y:S02]  /*23a0*/  FADD.FTZ R14, R27, R22 ;  /* 0x000000161b0e7221 */ /* 0x000fe40000010000 */
[----:B------:R-:W-:Y:S02]  /*23b0*/  FADD.FTZ R15, R26, R23 ;  /* 0x000000171a0f7221 */ /* 0x000fe40000010000 */
.L_x_269:
[----:B------:R-:W-:Y:S05]  /*23c0*/  BSYNC B0 ;  /* 0x0000000000007941 */ /* 0x000fea0003800000 */
.L_x_268:
[----:B------:R-:W-:Y:S01]  /*23d0*/  BSSY B0, `(.L_x_270) ;  /* 0x0000011000007945 */ /* 0x000fe20003800000 */
[----:B------:R-:W-:Y:S01]  /*23e0*/  HFMA2.MMA R24, -RZ, RZ, 0, 2.384185791015625e-07 ;  /* 0x00000004ff187435 */ /* 0x000fe200000001ff */
[----:B------:R-:W-:Y:S05]  /*23f0*/  @P6 BRA `(.L_x_271) ;  /* 0x000000e000006947 */ /* 0x000fea0003800000 */
[----:B------:R-:W-:Y:S01]  /*2400*/  IMAD R17, R56, 0xf, R49 ;  /* 0x0000000f38117824 */ /* 0x000fe200078e0231 */
[----:B------:R-:W-:Y:S02]  /*2410*/  MOV R19, c[0x0][0x1d8] ;  /* 0x0000760000137a02 */ /* 0x000fe40000000f00 */
        /* <DEDUP_REMOVED lines=12> */
.L_x_271:
[----:B------:R-:W-:Y:S05]  /*24e0*/  BSYNC B0 ;  /* 0x0000000000007941 */ /* 0x000fea0003800000 */
.L_x_270:
[----:B------:R-:W-:Y:S05]  /*24f0*/  @!P0 BRA `(.L_x_272) ;  /* 0x000011d000008947 */ /* 0x000fea0003800000 */
[----:B0-2---:R-:W-:-:S05]  /*2500*/  LOP3.LUT R12, R42, 0x1, RZ, 0xc0, !PT ;  /* 0x000000012a0c7812 */ /* 0x005fca00078ec0ff */
        /* <DEDUP_REMOVED lines=25> */
.L_x_274:
[----:B------:R-:W2:Y:S01]  /*26a0*/  LDG.E.STRONG.GPU R14, [R12.64] ;  /* 0x000000060c0e7981 */ /* 0x000ea2000c1ef900 */
[----:B------:R-:W-:Y:S01]  /*26b0*/  YIELD ;  /* 0x0000000000007946 */ /* 0x000fe20003800000 */
[----:B--2---:R-:W-:Y:S01]  /*26c0*/  ISETP.NE.AND P0, PT, R14, R17, PT ;  /* 0x000000110e00720c */ /* 0x004fe20003f05270 */
[----:B------:R-:W-:-:S12]  /*26d0*/  CCTL.IVALL ;  /* 0x00000000ff00798f */ /* 0x000fd80002000000 */
[----:B------:R-:W-:Y:S05]  /*26e0*/  @P0 BRA `(.L_x_274) ;  /* 0xffffffb000000947 */ /* 0x000fea000383ffff */
.L_x_273:
        /* <DEDUP_REMOVED lines=17> */
.L_x_278:
[C---:B------:R-:W-:Y:S02]  /*2800*/  ISETP.EQ.OR P5, PT, R19.reuse, R32, P4 ;  /* 0x000000201300720c */ /* 0x040fe400027a2670 */
[----:B------:R-:W-:-:S04]  /*2810*/  IADD3 R15, R19, 0x1, RZ ;  /* 0x00000001130f7810 */ /* 0x000fc80007ffe0ff */
        /* <DEDUP_REMOVED lines=113> */
.L_x_277:
[----:B------:R-:W-:-:S13]  /*2f30*/  ISETP.GT.AND P5, PT, R18, 0x4, PT ;  /* 0x000000041200780c */ /* 0x000fda0003fa4270 */
[----:B------:R-:W-:Y:S05]  /*2f40*/  @!P5 BRA `(.L_x_279) ;  /* 0x000003b00000d947 */ /* 0x000fea0003800000 */
        /* <DEDUP_REMOVED lines=13> */
[----:B--2---:R-:W-:Y:S02]  /*3020*/  @!P6 FADD.FTZ R28, R28, R12 ;  /* 0x0000000c1c1ce221 */ /* 0x004fe40000010000 */
        /* <DEDUP_REMOVED lines=45> */
.L_x_279:
[----:B------:R-:W-:-:S13]  /*3300*/  ISETP.NE.OR P0, PT, R18, RZ, P0 ;  /* 0x000000ff1200720c */ /* 0x000fda0000705670 */
[----:B------:R-:W-:Y:S05]  /*3310*/  @!P0 BRA `(.L_x_275) ;  /* 0x000001f000008947 */ /* 0x000fea0003800000 */
.L_x_276:
[----:B------:R-:W-:-:S13]  /*3320*/  ISETP.EQ.OR P6, PT, R19, R32, P4 ;  /* 0x000000201300720c */ /* 0x000fda00027c2670 */
[----:B------:R-:W-:-:S04]  /*3330*/  @!P6 IMAD R13, R19, c[0x0][0x10], R31 ;  /* 0x00000400130dea24 */ /* 0x000fc800078e021f */
        /* <DEDUP_REMOVED lines=29> */
.L_x_275:
[----:B------:R-:W-:-:S13]  /*3510*/  ISETP.NE.AND P0, PT, R43, RZ, PT ;  /* 0x000000ff2b00720c */ /* 0x000fda0003f05270 */
[----:B------:R-:W-:Y:S05]  /*3520*/  @!P0 BRA `(.L_x_272) ;  /* 0x000001a000008947 */ /* 0x000fea0003800000 */
[----:B------:R-:W-:Y:S01]  /*3530*/  ISETP.EQ.OR P0, PT, R19, R32, P4 ;  /* 0x000000201300720c */ /* 0x000fe20002702670 */
[----:B------:R-:W-:Y:S01]  /*3540*/  BSSY B0, `(.L_x_280) ;  /* 0x0000008000007945 */ /* 0x000fe20003800000 */
[----:B------:R-:W-:-:S11]  /*3550*/  ISETP.NE.AND P5, PT, R43, 0x1, PT ;  /* 0x000000012b00780c */ /* 0x000fd60003fa5270 */
[----:B------:R-:W-:Y:S05]  /*3560*/  @P0 BRA `(.L_x_281) ;  /* 0x0000005000000947 */ /* 0x000fea0003800000 */
[----:B------:R-:W-:-:S04]  /*3570*/  IMAD R13, R19, c[0x0][0x10], R31 ;  /* 0x00000400130d7a24 */ /* 0x000fc800078e021f */
[----:B------:R-:W-:-:S06]  /*3580*/  IMAD.WIDE.U32 R12, R13, 0x8, R20 ;  /* 0x000000080d0c7825 */ /* 0x000fcc00078e0014 */
[----:B------:R-:W2:Y:S02]  /*3590*/  LDG.E.64 R12, [R12.64] ;  /* 0x000000060c0c7981 */ /* 0x000ea4000c1e1b00 */
[----:B--2---:R-:W-:Y:S02]  /*35a0*/  FADD.FTZ R28, R28, R12 ;  /* 0x0000000c1c1c7221 */ /* 0x004fe40000010000 */
[----:B------:R-:W-:Y:S02]  /*35b0*/  FADD.FTZ R29, R29, R13 ;  /* 0x0000000d1d1d7221 */ /* 0x000fe40000010000 */
.L_x_281:
[----:B------:R-:W-:Y:S05]  /*35c0*/  BSYNC B0 ;  /* 0x0000000000007941 */ /* 0x000fea0003800000 */
.L_x_280:
[----:B------:R-:W-:Y:S05]  /*35d0*/  @!P5 BRA `(.L_x_272) ;  /* 0x000000f00000d947 */ /* 0x000fea0003800000 */
[C---:B------:R-:W-:Y:S02]  /*35e0*/  IADD3 R15, R19.reuse, 0x2, RZ ;  /* 0x00000002130f7810 */ /* 0x040fe40007ffe0ff */
        /* <DEDUP_REMOVED lines=14> */
.L_x_272:
[----:B------:R1:W-:Y:S01]  /*36d0*/  @!P4 STS.64 [0x90], R28 ;  /* 0x0000901cff00c388 */ /* 0x0003e20000000a00 */
[----:B0-2---:R-:W-:Y:S01]  /*36e0*/  IMAD.WIDE.U32 R14, R49, -0x77777777, RZ ;  /* 0x88888889310e7825 */ /* 0x005fe200078e00ff */
[--C-:B------:R-:W-:Y:S02]  /*36f0*/  PRMT R17, RZ, 0x5410, R40.reuse ;  /* 0x00005410ff117816 */ /* 0x100fe40000000028 */
[----:B------:R-:W-:Y:S01]  /*3700*/  BAR.SYNC.DEFER_BLOCKING 0x0 ;  /* 0x0000000000007b1d */ /* 0x000fe20000010000 */
[----:B------:R-:W-:Y:S02]  /*3710*/  PRMT R21, RZ, 0x5410, R35 ;  /* 0x00005410ff157816 */ /* 0x000fe40000000023 */
[----:B------:R-:W-:Y:S01]  /*3720*/  SHF.R.U32.HI R15, RZ, 0x3, R15 ;  /* 0x00000003ff0f7819 */ /* 0x000fe2000001160f */
[C---:B------:R-:W-:Y:S01]  /*3730*/  FADD.FTZ R24, -R10.reuse, R17 ;  /* 0x000000110a187221 */ /* 0x040fe20000010100 */
[----:B------:R-:W-:Y:S01]  /*3740*/  PRMT R19, RZ, 0x7610, R40 ;  /* 0x00007610ff137816 */ /* 0x000fe20000000028 */
[----:B------:R-:W-:Y:S01]  /*3750*/  FADD.FTZ R22, -R10, R21 ;  /* 0x000000150a167221 */ /* 0x000fe20000010100 */
[----:B------:R-:W-:Y:S01]  /*3760*/  PRMT R35, RZ, 0x7610, R35 ;  /* 0x00007610ff237816 */ /* 0x000fe20000000023 */
[----:B------:R-:W-:Y:S01]  /*3770*/  IMAD R15, R32, c[0x0][0x1fc], R15 ;  /* 0x00007f00200f7a24 */ /* 0x000fe200078e020f */
[--C-:B------:R-:W-:Y:S01]  /*3780*/  PRMT R23, RZ, 0x5410, R36.reuse ;  /* 0x00005410ff177816 */ /* 0x100fe20000000024 */
[C---:B------:R-:W-:Y:S01]  /*3790*/  FADD.FTZ R26, -R10.reuse, R19 ;  /* 0x000000130a1a7221 */ /* 0x040fe20000010100 */
[----:B------:R-:W-:Y:S01]  /*37a0*/  PRMT R25, RZ, 0x7610, R36 ;  /* 0x00007610ff197816 */ /* 0x000fe20000000024 */
[C---:B------:R-:W-:Y:S01]  /*37b0*/  FADD.FTZ R20, -R10.reuse, R35 ;  /* 0x000000230a147221 */ /* 0x040fe20000010100 */
[----:B------:R-:W-:Y:S01]  /*37c0*/  IADD3 R15, R15, 0x40, RZ ;  /* 0x000000400f0f7810 */ /* 0x000fe20007ffe0ff */
[----:B------:R-:W-:-:S03]  /*37d0*/  FADD.FTZ R16, -R10, R23 ;  /* 0x000000170a107221 */ /* 0x000fc60000010100 */
[----:B------:R-:W-:Y:S02]  /*37e0*/  ISETP.GE.U32.AND P0, PT, R15, c[0x0][0x1e0], PT ;  /* 0x000078000f007a0c */ /* 0x000fe40003f06070 */
[----:B------:R-:W-:Y:S02]  /*37f0*/  SHF.R.S32.HI R14, RZ, 0x1f, R15 ;  /* 0x0000001fff0e7819 */ /* 0x000fe4000001140f */
[--C-:B------:R-:W-:Y:S02]  /*3800*/  PRMT R15, RZ, 0x5410, R39.reuse ;  /* 0x00005410ff0f7816 */ /* 0x100fe40000000027 */
[----:B------:R-:W-:Y:S01]  /*3810*/  ISETP.GE.AND.EX P4, PT, R14, c[0x0][0x1e4], PT, P0 ;  /* 0x000079000e007a0c */ /* 0x000fe20003f86300 */
[----:B------:R-:W0:Y:S01]  /*3820*/  LDS.64 R12, [0x90] ;  /* 0x00009000ff0c7984 */ /* 0x000e220000000a00 */
[----:B------:R-:W-:Y:S01]  /*3830*/  PRMT R39, RZ, 0x7610, R39 ;  /* 0x00007610ff277816 */ /* 0x000fe20000000027 */
[----:B------:R-:W-:Y:S01]  /*3840*/  FADD.FTZ R14, -R10, R15 ;  /* 0x0000000f0a0e7221 */ /* 0x000fe20000010100 */
[----:B------:R-:W-:-:S02]  /*3850*/  ISETP.GE.U32.AND P0, PT, R44, c[0x0][0x1e0], PT ;  /* 0x000078002c007a0c */ /* 0x000fc40003f06070 */
[--C-:B------:R-:W-:Y:S01]  /*3860*/  PRMT R15, RZ, 0x5410, R38.reuse ;  /* 0x00005410ff0f7816 */ /* 0x100fe20000000026 */
[----:B-1----:R-:W-:Y:S01]  /*3870*/  FADD.FTZ R28, -R10, R39 ;  /* 0x000000270a1c7221 */ /* 0x002fe20000010100 */
[----:B------:R-:W-:Y:S01]  /*3880*/  ISETP.GE.AND.EX P0, PT, R8, c[0x0][0x1e4], PT, P0 ;  /* 0x0000790008007a0c */ /* 0x000fe20003f06300 */
[----:B------:R-:W-:Y:S01]  /*3890*/  FADD.FTZ R10, -R10, R25 ;  /* 0x000000190a0a7221 */ /* 0x000fe20000010100 */
[C---:B------:R-:W-:Y:S02]  /*38a0*/  ISETP.LT.U32.AND P4, PT, R49.reuse, 0x1e0, !P4 ;  /* 0x000001e03100780c */ /* 0x040fe40006781070 */
[----:B------:R-:W-:Y:S02]  /*38b0*/  ISETP.LT.U32.AND P0, PT, R49, 0x1e0, !P0 ;  /* 0x000001e03100780c */ /* 0x000fe40004701070 */
[----:B------:R-:W-:Y:S01]  /*38c0*/  PRMT R38, RZ, 0x7610, R38 ;  /* 0x00007610ff267816 */ /* 0x000fe20000000026 */
[----:B0-----:R-:W-:Y:S02]  /*38d0*/  FMUL.FTZ R17, R12, c[0x0][0x20c] ;  /* 0x000083000c117a20 */ /* 0x001fe40000410000 */
[----:B------:R-:W-:-:S02]  /*38e0*/  FMUL.FTZ R18, R13, c[0x0][0x20c] ;  /* 0x000083000d127a20 */ /* 0x000fc40000410000 */
        /* <DEDUP_REMOVED lines=21> */
.L_x_282:
        /* <DEDUP_REMOVED lines=18> */
.L_x_284:
[----:B------:R-:W-:Y:S05]  /*3b60*/  BSYNC B0 ;  /* 0x0000000000007941 */ /* 0x000fea0003800000 */
.L_x_283:
        /* <DEDUP_REMOVED lines=23> */
.L_x_285:
        /* <DEDUP_REMOVED lines=18> */
.L_x_287:
[----:B------:R-:W-:Y:S05]  /*3e00*/  BSYNC B0 ;  /* 0x0000000000007941 */ /* 0x000fea0003800000 */
.L_x_286:
        /* <DEDUP_REMOVED lines=23> */
.L_x_288:
        /* <DEDUP_REMOVED lines=18> */
.L_x_290:
[----:B------:R-:W-:Y:S05]  /*40a0*/  BSYNC B0 ;  /* 0x0000000000007941 */ /* 0x000fea0003800000 */
.L_x_289:
        /* <DEDUP_REMOVED lines=23> */
.L_x_291:
[----:B------:R-:W-:Y:S01]  /*4220*/  BSSY B0, `(.L_x_292) ;  /* 0x0000011000007945 */ /* 0x000fe20003800000 */
[----:B------:R-:W-:Y:S05]  /*4230*/  @!P0 BRA `(.L_x_293) ;  /* 0x000000f000008947 */ /* 0x000fea0003800000 */
[C-C-:B------:R-:W-:Y:S01]  /*4240*/  FFMA.FTZ R10, R17.reuse, R22, R18.reuse ;  /* 0x00000016110a7223 */ /* 0x140fe20000010012 */
[----:B------:R-:W-:Y:S01]  /*4250*/  MOV R59, R61 ;  /* 0x0000003d003b7202 */ /* 0x000fe20000000f00 */
[----:B------:R-:W-:Y:S02]  /*4260*/  FFMA.FTZ R17, R17, R23, R18 ;  /* 0x0000001711117223 */ /* 0x000fe40000010012 */
[----:B0-----:R-:W-:Y:S02]  /*4270*/  IMAD R15, R8, c[0x0][0x1d8], RZ ;  /* 0x00007600080f7a24 */ /* 0x001fe400078e02ff */
        /* <DEDUP_REMOVED lines=11> */
.L_x_293:
[----:B------:R-:W-:Y:S05]  /*4330*/  BSYNC B0 ;  /* 0x0000000000007941 */ /* 0x000fea0003800000 */
.L_x_292:
[----:B------:R-:W-:Y:S02]  /*4340*/  IADD3 R41, R41, c[0x0][0x10], RZ ;  /* 0x0000040029297a10 */ /* 0x000fe40007ffe0ff */
[----:B------:R-:W-:Y:S02]  /*4350*/  IADD3 R42, R42, 0x1, RZ ;  /* 0x000000012a2a7810 */ /* 0x000fe40007ffe0ff */
[----:B------:R-:W-:-:S13]  /*4360*/  ISETP.GE.AND P0, PT, R41, UR4, PT ;  /* 0x0000000429007c0c */ /* 0x000fda000bf06270 */
[----:B------:R-:W-:Y:S01]  /*4370*/  @P0 CALL.REL.NOINC `(.L_x_259) ;  /* 0x0000001000000944 */ /* 0x000fe20003c00000 */
[----:B------:R-:W-:Y:S05]  /*4380*/  BRA `(.L_x_294) ;  /* 0xffffbfa000007947 */ /* 0x000fea000383ffff */
.L_x_259:
[----:B-12---:R-:W-:Y:S01]  /*4390*/  HFMA2.MMA R0, -RZ, RZ, 0, 5.9604644775390625e-08 ;  /* 0x00000001ff007435 */ /* 0x006fe200000001ff */
[----:B------:R-:W-:Y:S01]  /*43a0*/  ISETP.NE.AND P1, PT, R49, RZ, PT ;  /* 0x000000ff3100720c */ /* 0x000fe20003f25270 */
[----:B------:R-:W-:Y:S01]  /*43b0*/  HFMA2.MMA R3, -RZ, RZ, 0, 2.384185791015625e-07 ;  /* 0x00000004ff037435 */ /* 0x000fe200000001ff */
        /* <DEDUP_REMOVED lines=15> */
.L_x_296:
[----:B------:R-:W-:Y:S05]  /*44b0*/  BSYNC B0 ;  /* 0x0000000000007941 */ /* 0x000fea0003800000 */
.L_x_295:
        /* <DEDUP_REMOVED lines=11> */
.L_x_298:
[----:B-1----:R-:W2:Y:S01]  /*4570*/  LDG.E.STRONG.GPU R5, [R2.64] ;  /* 0x0000000602057981 */ /* 0x002ea2000c1ef900 */
[----:B------:R-:W-:Y:S01]  /*4580*/  YIELD ;  /* 0x0000000000007946 */ /* 0x000fe20003800000 */
[----:B--2---:R-:W-:Y:S01]  /*4590*/  ISETP.NE.AND P0, PT, R5, R0, PT ;  /* 0x000000000500720c */ /* 0x004fe20003f05270 */
[----:B------:R-:W-:-:S12]  /*45a0*/  CCTL.IVALL ;  /* 0x00000000ff00798f */ /* 0x000fd80002000000 */
[----:B------:R-:W-:Y:S05]  /*45b0*/  @P0 BRA `(.L_x_298) ;  /* 0xffffffb000000947 */ /* 0x000fea000383ffff */
.L_x_297:
[----:B------:R-:W-:Y:S02]  /*45c0*/  WARPSYNC 0xffffffff ;  /* 0xffffffff00007948 */ /* 0x000fe40003800000 */
[----:B0-----:R-:W-:Y:S01]  /*45d0*/  MOV R19, c[0x0][0x1dc] ;  /* 0x0000770000137a02 */ /* 0x001fe20000000f00 */
        /* <DEDUP_REMOVED lines=23> */
.L_x_299:
[----:B------:R-:W-:-:S04]  /*4750*/  LEA R6, P0, R49, c[0x0][0x1b8], 0x2 ;  /* 0x00006e0031067a11 */ /* 0x000fc800078010ff */
[----:B------:R-:W-:Y:S02]  /*4760*/  LEA.HI.X R7, R49, c[0x0][0x1bc], R8, 0x2, P0 ;  /* 0x00006f0031077a11 */ /* 0x000fe400000f1408 */
[-C--:B------:R-:W-:Y:S02]  /*4770*/  LEA R8, P0, R14, R6.reuse, 0x2 ;  /* 0x000000060e087211 */ /* 0x080fe400078010ff */
[-C--:B------:R-:W-:Y:S01]  /*4780*/  LEA R12, P2, R23, R6.reuse, 0x2 ;  /* 0x00000006170c7211 */ /* 0x080fe200078410ff */
[----:B------:R-:W2:Y:S01]  /*4790*/  LDG.E R0, [R6.64] ;  /* 0x0000000606007981 */ /* 0x000ea2000c1e1900 */
[----:B------:R-:W-:Y:S02]  /*47a0*/  LEA R10, P1, R16, R6, 0x2 ;  /* 0x00000006100a7211 */ /* 0x000fe400078210ff */
[C---:B------:R-:W-:Y:S02]  /*47b0*/  IADD3.X R9, R7.reuse, R27, RZ, P0, !PT ;  /* 0x0000001b07097210 */ /* 0x040fe400007fe4ff */
[----:B------:R-:W-:-:S02]  /*47c0*/  IADD3.X R13, R7, R21, RZ, P2, !PT ;  /* 0x00000015070d7210 */ /* 0x000fc400017fe4ff */
[----:B------:R-:W-:Y:S02]  /*47d0*/  IADD3.X R11, R19, R7, RZ, P1, !PT ;  /* 0x00000007130b7210 */ /* 0x000fe40000ffe4ff */
[----:B0-----:R0:W2:Y:S04]  /*47e0*/  LDG.E R9, [R8.64] ;  /* 0x0000000608097981 */ /* 0x0010a8000c1e1900 */
[----:B------:R-:W3:Y:S04]  /*47f0*/  LDG.E R10, [R10.64] ;  /* 0x000000060a0a7981 */ /* 0x000ee8000c1e1900 */
[----:B------:R-:W3:Y:S01]  /*4800*/  LDG.E R13, [R12.64] ;  /* 0x000000060c0d7981 */ /* 0x000ee2000c1e1900 */
[----:B------:R-:W-:Y:S01]  /*4810*/  HFMA2.MMA R5, -RZ, RZ, 0, 1.1920928955078125e-07 ;  /* 0x00000002ff057435 */ /* 0x000fe200000001ff */
[----:B------:R-:W-:-:S02]  /*4820*/  SHF.L.U32 R4, R49, 0x1, RZ ;  /* 0x0000000131047819 */ /* 0x000fc400000006ff */
[----:B------:R-:W-:-:S07]  /*4830*/  IADD3 R49, R49, 0x1e0, RZ ;  /* 0x000001e031317810 */ /* 0x000fce0007ffe0ff */
[----:B------:R-:W-:-:S04]  /*4840*/  IMAD.WIDE R2, R4, R5, c[0x0][0x168] ;  /* 0x00005a0004027625 */ /* 0x000fc800078e0205 */
[----:B------:R-:W-:Y:S01]  /*4850*/  IMAD.WIDE R4, R4, R5, c[0x0][0x170] ;  /* 0x00005c0004047625 */ /* 0x000fe200078e0205 */
[----:B------:R-:W-:Y:S02]  /*4860*/  ISETP.GT.U32.AND P0, PT, R14, R49, PT ;  /* 0x000000310e00720c */ /* 0x000fe40003f04070 */
[----:B0-----:R-:W-:-:S04]  /*4870*/  SHF.R.S32.HI R8, RZ, 0x1f, R49 ;  /* 0x0000001fff087819 */ /* 0x001fc80000011431 */
[----:B------:R-:W-:Y:S02]  /*4880*/  ISETP.GT.AND.EX P0, PT, R25, R8, PT, P0 ;  /* 0x000000081900720c */ /* 0x000fe40003f04300 */
[----:B--2---:R-:W-:Y:S02]  /*4890*/  F2FP.BF16.PACK_AB R15, R9, R0 ;  /* 0x00000000090f723e */ /* 0x004fe400000010ff */
[----:B---3--:R-:W-:-:S03]  /*48a0*/  F2FP.BF16.PACK_AB R17, R13, R10 ;  /* 0x0000000a0d11723e */ /* 0x008fc600000010ff */
[----:B------:R0:W-:Y:S04]  /*48b0*/  STG.E [R2.64], R15 ;  /* 0x0000000f02007986 */ /* 0x0001e8000c101906 */
[----:B------:R0:W-:Y:S02]  /*48c0*/  STG.E [R4.64], R17 ;  /* 0x0000001104007986 */ /* 0x0001e4000c101906 */
[----:B------:R-:W-:Y:S05]  /*48d0*/  @P0 BRA `(.L_x_299) ;  /* 0xfffffe7000000947 */ /* 0x000fea000383ffff */
[----:B------:R-:W-:Y:S05]  /*48e0*/  EXIT ;  /* 0x000000000000794d */ /* 0x000fea0003800000 */
.L_x_300:
        /* <DEDUP_REMOVED lines=9> */
.L_x_3292:


//--------------------- .text._Z35group_norm_nhwc_bwd_one_pass_kernelI11Bf16IOBf16WLi256ELi30ELi480EEv26Group_norm_nhwc_bwd_params --------------------------
	.section	.text._Z35group_norm_nhwc_bwd_one_pass_kernelI11Bf16IOBf16WLi256ELi30ELi480EEv26Group_norm_nhwc_bwd_params,"ax",@progbits
	.sectioninfo	@"SHI_REGISTERS=64"
	.align	128
        .global         _Z35group_norm_nhwc_bwd_one_pass_kernelI11Bf16IOBf16WLi256ELi30ELi480EEv26Group_norm_nhwc_bwd_params
        .type           _Z35group_norm_nhwc_bwd_one_pass_kernelI11Bf16IOBf16WLi256ELi30ELi480EEv26Group_norm_nhwc_bwd_params,@function
        .size           _Z35group_norm_nhwc_bwd_one_pass_kernelI11Bf16IOBf16WLi256ELi30ELi480EEv26Group_norm_nhwc_bwd_params,(.L_x_3293 - _Z35group_norm_nhwc_bwd_one_pass_kernelI11Bf16IOBf16WLi256ELi30ELi480EEv26Group_norm_nhwc_bwd_params)
        .other          _Z35group_norm_nhwc_bwd_one_pass_kernelI11Bf16IOBf16WLi256ELi30ELi480EEv26Group_norm_nhwc_bwd_params,@"STO_CUDA_ENTRY STV_DEFAULT"
_Z35group_norm_nhwc_bwd_one_pass_kernelI11Bf16IOBf16WLi256ELi30ELi480EEv26Group_norm_nhwc_bwd_params:
.text._Z35group_norm_nhwc_bwd_one_pass_kernelI11Bf16IOBf16WLi256ELi30ELi480EEv26Group_norm_nhwc_bwd_params:
        /* <DEDUP_REMOVED lines=65> */
.L_x_352:
[----:B------:R-:W-:Y:S01]  /*0410*/  IABS R8, c[0x0][0x1f0] ;  /* 0x00007c0000087a13 */ /* 0x000fe20000000000 */
[----:B------:R-:W-:Y:S01]  /*0420*/  ULDC UR4, c[0x0][0x1f0] ;  /* 0x00007c0000047ab9 */ /* 0x000fe20000000800 */
[----:B------:R-:W-:Y:S01]  /*0430*/  IABS R10, UR7 ;  /* 0x00000007000a7c13 */ /* 0x000fe20008000000 */
[----:B------:R-:W-:Y:S01]  /*0440*/  ULOP3.LUT UR4, UR7, UR4, URZ, 0x3c, !UPT ;  /* 0x0000000407047292 */ /* 0x000fe2000f8e3c3f */
[----:B0-----:R-:W0:Y:S01]  /*0450*/  I2F.RP R5, R8 ;  /* 0x0000000800057306 */ /* 0x001e220000209400 */
[----:B------:R-:W-:Y:S01]  /*0460*/  LOP3.LUT P6, RZ, R4, 0x2, RZ, 0xc0, !PT ;  /* 0x0000000204ff7812 */ /* 0x000fe200078cc0ff */
[----:B------:R-:W-:Y:S01]  /*0470*/  UMOV UR12, 0x8 ;  /* 0x00000008000c7882 */ /* 0x000fe20000000000 */
[----:B------:R-:W-:-:S02]  /*0480*/  SHF.R.S32.HI R14, RZ, 0x1f, R3 ;  /* 0x0000001fff0e7819 */ /* 0x000fc40000011403 */
[----:B------:R-:W-:-:S03]  /*0490*/  SHF.R.S32.HI R28, RZ, 0x1f, R51 ;  /* 0x0000001fff1c7819 */ /* 0x000fc60000011433 */
        /* <DEDUP_REMOVED lines=25> */
[----:B------:R-:W-:-:S04]  /*0630*/  MOV R29, UR5 ;  /* 0x00000005001d7c02 */ /* 0x000fc80008000f00 */
[----:B------:R-:W-:Y:S02]  /*0640*/  @!P0 IADD3 R7, -R7, RZ, RZ ;  /* 0x000000ff07078210 */ /* 0x000fe40007ffe1ff */
[----:B------:R-:W-:-:S04]  /*0650*/  ISETP.NE.AND P0, PT, RZ, c[0x0][0x1f0], PT ;  /* 0x00007c00ff007a0c */ /* 0x000fc80003f05270 */
[C---:B------:R-:W-:Y:S02]  /*0660*/  SEL R44, R5.reuse, R6, !P0 ;  /* 0x00000006052c7207 */ /* 0x040fe40004000000 */
        /* <DEDUP_REMOVED lines=15> */
[----:B------:R-:W-:Y:S01]  /*0760*/  @P6 MOV R6, R10 ;  /* 0x0000000a00066202 */ /* 0x000fe20000000f00 */
[----:B------:R-:W-:Y:S01]  /*0770*/  @P4 IMAD R14, R60, c[0x0][0x1d8], RZ ;  /* 0x000076003c0e4a24 */ /* 0x000fe200078e02ff */
        /* <DEDUP_REMOVED lines=59> */
[----:B------:R-:W-:Y:S02]  /*0b30*/  @P1 SHF.L.U32 R7, R6, 0x1, RZ ;  /* 0x0000000106071819 */ /* 0x000fe400000006ff */
[----:B------:R-:W-:Y:S01]  /*0b40*/  @P2 IADD3.X R19, R5, c[0x0][0x17c], RZ, P0, !PT ;  /* 0x00005f0005132a10 */ /* 0x000fe200007fe4ff */
[----:B------:R-:W-:Y:S01]  /*0b50*/  IMAD R5, R2, c[0x0][0x1fc], R9 ;  /* 0x00007f0002057a24 */ /* 0x000fe200078e0209 */
[----:B------:R-:W-:Y:S02]  /*0b60*/  @P1 SHF.L.U64.HI R8, R6, 0x1, R15 ;  /* 0x0000000106081819 */ /* 0x000fe4000001020f */
[----:B------:R-:W-:Y:S02]  /*0b70*/  @P1 IADD3 R16, P0, R7, c[0x0][0x180], RZ ;  /* 0x0000600007101a10 */ /* 0x000fe40007f1e0ff */
[----:B------:R-:W-:Y:S02]  /*0b80*/  IADD3 R5, R5, 0xc0, RZ ;  /* 0x000000c005057810 */ /* 0x000fe40007ffe0ff */
[----:B------:R-:W-:-:S02]  /*0b90*/  @P1 IADD3.X R17, R8, c[0x0][0x184], RZ, P0, !PT ;  /* 0x0000610008111a10 */ /* 0x000fc400007fe4ff */
[----:B------:R-:W-:-:S04]  /*0ba0*/  @P1 IADD3 R6, P0, R7, c[0x0][0x178], RZ ;  /* 0x00005e0007061a10 */ /* 0x000fc80007f1e0ff */
[----:B------:R-:W-:Y:S02]  /*0bb0*/  @P1 IADD3.X R7, R8, c[0x0][0x17c], RZ, P0, !PT ;  /* 0x00005f0008071a10 */ /* 0x000fe400007fe4ff */
[----:B------:R-:W-:Y:S02]  /*0bc0*/  ISETP.GE.U32.AND P0, PT, R5, c[0x0][0x1e0], PT ;  /* 0x0000780005007a0c */ /* 0x000fe40003f06070 */
[----:B------:R-:W-:-:S04]  /*0bd0*/  SHF.R.S32.HI R5, RZ, 0x1f, R5 ;  /* 0x0000001fff057819 */ /* 0x000fc80000011405 */
[----:B------:R-:W-:-:S04]  /*0be0*/  ISETP.GE.AND.EX P0, PT, R5, c[0x0][0x1e4], PT, P0 ;  /* 0x0000790005007a0c */ /* 0x000fc80003f06300 */
[----:B------:R-:W-:-:S13]  /*0bf0*/  ISETP.LT.U32.AND P0, PT, R0, 0x1e0, !P0 ;  /* 0x000001e00000780c */ /* 0x000fda0004701070 */
[----:B------:R-:W-:Y:S01]  /*0c00*/  @P0 IMAD R8, R28, c[0x0][0x1d8], RZ ;  /* 0x000076001c080a24 */ /* 0x000fe200078e02ff */
[----:B------:R-:W-:Y:S02]  /*0c10*/  MOV R28, UR4 ;  /* 0x00000004001c7c02 */ /* 0x000fe40008000f00 */
[----:B------:R-:W-:Y:S01]  /*0c20*/  @P0 MOV R9, R13 ;  /* 0x0000000d00090202 */ /* 0x000fe20000000f00 */
[C---:B------:R-:W-:Y:S01]  /*0c30*/  @P0 IMAD R5, R51.reuse, c[0x0][0x1dc], R8 ;  /* 0x0000770033050a24 */ /* 0x040fe200078e0208 */
[----:B------:R-:W-:Y:S02]  /*0c40*/  @P0 MOV R8, R10 ;  /* 0x0000000a00080202 */ /* 0x000fe40000000f00 */
[----:B------:R-:W2:Y:S03]  /*0c50*/  LDG.E.64 R28, [R28.64] ;  /* 0x0000000e1c1c7981 */ /* 0x000ea6000c1e1b00 */
[----:B------:R-:W-:-:S05]  /*0c60*/  @P0 IMAD.WIDE.U32 R8, R51, c[0x0][0x1d8], R8 ;  /* 0x0000760033080a25 */ /* 0x000fca00078e0008 */
[----:B------:R-:W-:Y:S02]  /*0c70*/  @P0 IADD3 R5, R9, R5, RZ ;  /* 0x0000000509050210 */ /* 0x000fe40007ffe0ff */
[C---:B------:R-:W-:Y:S02]  /*0c80*/  @P0 SHF.L.U32 R9, R8.reuse, 0x1, RZ ;  /* 0x0000000108090819 */ /* 0x040fe400000006ff */
[----:B------:R-:W-:Y:S02]  /*0c90*/  @P0 SHF.L.U64.HI R5, R8, 0x1, R5 ;  /* 0x0000000108050819 */ /* 0x000fe40000010205 */
[----:B------:R-:W-:-:S04]  /*0ca0*/  @P0 IADD3 R14, P6, R9, c[0x0][0x180], RZ ;  /* 0x00006000090e0a10 */ /* 0x000fc80007fde0ff */
[----:B------:R-:W-:Y:S02]  /*0cb0*/  @P0 IADD3.X R15, R5, c[0x0][0x184], RZ, P6, !PT ;  /* 0x00006100050f0a10 */ /* 0x000fe400037fe4ff */
[----:B------:R-:W-:Y:S01]  /*0cc0*/  @P0 IADD3 R8, P6, R9, c[0x0][0x178], RZ ;  /* 0x00005e0009080a10 */ /* 0x000fe20007fde0ff */
[----:B------:R-:W-:-:S03]  /*0cd0*/  CS2R R36, SRZ ;  /* 0x0000000000247805 */ /* 0x000fc6000001ff00 */
[----:B------:R-:W-:-:S05]  /*0ce0*/  @P0 IADD3.X R9, R5, c[0x0][0x17c], RZ, P6, !PT ;  /* 0x00005f0005090a10 */ /* 0x000fca00037fe4ff */
[----:B------:R0:W5:Y:S01]  /*0cf0*/  @P0 LDG.E R37, [R8.64] ;  /* 0x0000000e08250981 */ /* 0x000162000c1e1900 */
[----:B------:R-:W-:Y:S01]  /*0d00*/  UMOV UR12, 0x3f800000 ;  /* 0x3f800000000c7882 */ /* 0x000fe20000000000 */
[----:B------:R-:W-:Y:S01]  /*0d10*/  SHF.R.S32.HI R48, RZ, 0x1f, R47 ;  /* 0x0000001fff307819 */ /* 0x000fe2000001142f */
[----:B--2---:R1:W2:Y:S02]  /*0d20*/  R2UR UR16, R28 ;  /* 0x000000001c1073c2 */ /* 0x0042a400000e0000 */
[----:B-1----:R-:W-:-:S06]  /*0d30*/  MOV R28, RZ ;  /* 0x000000ff001c7202 */ /* 0x002fcc0000000f00 */
[----:B------:R1:W5:Y:S01]  /*0d40*/  @P0 LDG.E R28, [R14.64] ;  /* 0x0000000e0e1c0981 */ /* 0x000362000c1e1900 */
        /* <DEDUP_REMOVED lines=8> */
[----:B------:R-:W-:-:S13]  /*0dd0*/  PLOP3.LUT P0, PT, PT, PT, UP0, 0x80, 0x0 ;  /* 0x000000000000781c */ /* 0x000fda0003f0f008 */
        /* <DEDUP_REMOVED lines=14> */
[----:B------:R-:W-:Y:S01]  /*0ec0*/  @!P0 IADD3 R14, P6, R14, c[0x0][0x178], RZ ;  /* 0x00005e000e0e8a10 */ /* 0x000fe20007fde0ff */
[----:B------:R-:W-:-:S03]  /*0ed0*/  CS2R R34, SRZ ;  /* 0x0000000000227805 */ /* 0x000fc6000001ff00 */
[----:B------:R-:W-:Y:S02]  /*0ee0*/  @!P0 IADD3.X R15, R5, c[0x0][0x17c], RZ, P6, !PT ;  /* 0x00005f00050f8a10 */ /* 0x000fe400037fe4ff */
[----:B------:R-:W-:Y:S01]  /*0ef0*/  LOP3.LUT P6, RZ, R4, 0x2, RZ, 0xc0, !PT ;  /* 0x0000000204ff7812 */ /* 0x000fe200078cc0ff */
[----:B------:R0:W5:Y:S01]  /*0f00*/  @P5 LDG.E R34, [R42.64] ;  /* 0x0000000e2a225981 */ /* 0x000162000c1e1900 */
[----:B--2---:R-:W-:-:S03]  /*0f10*/  MOV R29, RZ ;  /* 0x000000ff001d7202 */ /* 0x004fc60000000f00 */
[----:B------:R1:W5:Y:S04]  /*0f20*/  @!P0 LDG.E R36, [R14.64] ;  /* 0x0000000e0e248981 */ /* 0x000368000c1e1900 */
[----:B------:R2:W5:Y:S01]  /*0f30*/  @!P0 LDG.E R29, [R8.64] ;  /* 0x0000000e081d8981 */ /* 0x000562000c1e1900 */
[----:B0-----:R-:W-:-:S03]  /*0f40*/  CS2R R42, SRZ ;  /* 0x00000000002a7805 */ /* 0x001fc6000001ff00 */
[----:B------:R0:W5:Y:S04]  /*0f50*/  @P6 LDG.E R35, [R38.64] ;  /* 0x0000000e26236981 */ /* 0x000168000c1e1900 */
[----:B------:R4:W5:Y:S04]  /*0f60*/  @P6 LDG.E R42, [R32.64] ;  /* 0x0000000e202a6981 */ /* 0x000968000c1e1900 */
[----:B------:R1:W5:Y:S01]  /*0f70*/  @P5 LDG.E R43, [R40.64] ;  /* 0x0000000e282b5981 */ /* 0x000362000c1e1900 */
[----:B----4-:R-:W-:Y:S01]  /*0f80*/  CS2R R32, SRZ ;  /* 0x0000000000207805 */ /* 0x010fe2000001ff00 */
[----:B0-----:R-:W-:Y:S01]  /*0f90*/  CS2R R38, SRZ ;  /* 0x0000000000267805 */ /* 0x001fe2000001ff00 */
[----:B-1----:R-:W-:-:S04]  /*0fa0*/  CS2R R40, SRZ ;  /* 0x0000000000287805 */ /* 0x002fc8000001ff00 */
[----:B------:R0:W5:Y:S04]  /*0fb0*/  @P4 LDG.E R32, [R30.64] ;  /* 0x0000000e1e204981 */ /* 0x000168000c1e1900 */
[----:B------:R1:W5:Y:S04]  /*0fc0*/  @P4 LDG.E R41, [R26.64] ;  /* 0x0000000e1a294981 */ /* 0x000368000c1e1900 */
[----:B------:R1:W5:Y:S01]  /*0fd0*/  @P3 LDG.E R33, [R24.64] ;  /* 0x0000000e18213981 */ /* 0x000362000c1e1900 */
[----:B0-----:R-:W-:-:S03]  /*0fe0*/  CS2R R30, SRZ ;  /* 0x00000000001e7805 */ /* 0x001fc6000001ff00 */
[----:B------:R1:W5:Y:S04]  /*0ff0*/  @P3 LDG.E R40, [R22.64] ;  /* 0x0000000e16283981 */ /* 0x000368000c1e1900 */
[----:B------:R1:W5:Y:S04]  /*1000*/  @P2 LDG.E R30, [R20.64] ;  /* 0x0000000e141e2981 */ /* 0x000368000c1e1900 */
[----:B------:R1:W5:Y:S04]  /*1010*/  @P2 LDG.E R39, [R18.64] ;  /* 0x0000000e12272981 */ /* 0x000368000c1e1900 */
[----:B------:R1:W5:Y:S01]  /*1020*/  @P1 LDG.E R31, [R16.64] ;  /* 0x0000000e101f1981 */ /* 0x000362000c1e1900 */
[----:B------:R-:W-:Y:S01]  /*1030*/  ISETP.GT.U32.AND P0, PT, R0, 0x1df, PT ;  /* 0x000001df0000780c */ /* 0x000fe20003f04070 */
[----:B------:R-:W-:Y:S01]  /*1040*/  BSSY B0, `(.L_x_302) ;  /* 0x0000015000007945 */ /* 0x000fe20003800000 */
[----:B------:R-:W-:Y:S01]  /*1050*/  MOV R5, RZ ;  /* 0x000000ff00057202 */ /* 0x000fe20000000f00 */
[----:B------:R0:W5:Y:S01]  /*1060*/  @P1 LDG.E R38, [R6.64] ;  /* 0x0000000e06261981 */ /* 0x000162000c1e1900 */
[----:B--2---:R-:W-:Y:S01]  /*1070*/  MOV R8, RZ ;  /* 0x000000ff00087202 */ /* 0x004fe20000000f00 */
[----:B0-----:R-:W-:-:S08]  /*1080*/  CS2R R6, SRZ ;  /* 0x0000000000067805 */ /* 0x001fd0000001ff00 */
[----:B------:R-:W-:Y:S05]  /*1090*/  @P0 BRA `(.L_x_303) ;  /* 0x000000f000000947 */ /* 0x000fea0003800000 */
[----:B-1-3--:R-:W-:Y:S02]  /*10a0*/  ISETP.NE.AND P0, PT, RZ, UR13, PT ;  /* 0x0000000dff007c0c */ /* 0x00afe4000bf05270 */
[----:B------:R-:W-:-:S04]  /*10b0*/  IADD3 R15, R46, R50, RZ ;  /* 0x000000322e0f7210 */ /* 0x000fc80007ffe0ff */
[----:B------:R-:W-:-:S07]  /*10c0*/  SHF.R.S32.HI R14, RZ, 0x1f, R15 ;  /* 0x0000001fff0e7819 */ /* 0x000fce000001140f */
[----:B------:R-:W-:-:S04]  /*10d0*/  @P0 LEA R8, P6, R15, c[0x0][0x190], 0x1 ;  /* 0x000064000f080a11 */ /* 0x000fc800078c08ff */
[----:B------:R-:W-:Y:S01]  /*10e0*/  @P0 LEA.HI.X R9, R15, c[0x0][0x194], R14, 0x1, P6 ;  /* 0x000065000f090a11 */ /* 0x000fe200030f0c0e */
[----:B------:R-:W-:-:S04]  /*10f0*/  HFMA2.MMA R14, -RZ, RZ, 0, 1.1920928955078125e-07 ;  /* 0x00000002ff0e7435 */ /* 0x000fc800000001ff */
[----:B------:R-:W2:Y:S04]  /*1100*/  @P0 LDG.E.U16 R18, [R8.64] ;  /* 0x0000000e08120981 */ /* 0x000ea8000c1e1500 */
[----:B------:R-:W3:Y:S02]  /*1110*/  @P0 LDG.E.U16 R17, [R8.64+0x2] ;  /* 0x0000020e08110981 */ /* 0x000ee4000c1e1500 */
[----:B------:R-:W-:-:S05]  /*1120*/  IMAD.WIDE R14, R15, R14, c[0x0][0x188] ;  /* 0x000062000f0e7625 */ /* 0x000fca00078e020e */
[----:B------:R-:W4:Y:S04]  /*1130*/  LDG.E.U16 R5, [R14.64] ;  /* 0x0000000e0e057981 */ /* 0x000f28000c1e1500 */
[----:B------:R-:W4:Y:S01]  /*1140*/  LDG.E.U16 R16, [R14.64+0x2] ;  /* 0x0000020e0e107981 */ /* 0x000f22000c1e1500 */
[----:B--2---:R-:W-:Y:S02]  /*1150*/  @P0 PRMT R6, RZ, 0x5410, R18 ;  /* 0x00005410ff060816 */ /* 0x004fe40000000012 */
[----:B---3--:R-:W-:Y:S02]  /*1160*/  @P0 PRMT R7, RZ, 0x5410, R17 ;  /* 0x00005410ff070816 */ /* 0x008fe40000000011 */
[----:B----4-:R-:W-:Y:S02]  /*1170*/  PRMT R5, RZ, 0x5410, R5 ;  /* 0x00005410ff057816 */ /* 0x010fe40000000005 */
[----:B------:R-:W-:-:S02]  /*1180*/  PRMT R8, RZ, 0x5410, R16 ;  /* 0x00005410ff087816 */ /* 0x000fc40000000010 */
.L_x_303:
[----:B-1-3--:R-:W-:Y:S05]  /*1190*/  BSYNC B0 ;  /* 0x0000000000007941 */ /* 0x00afea0003800000 */
.L_x_302:
[----:B------:R-:W-:Y:S02]  /*11a0*/  ISETP.NE.AND P0, PT, RZ, UR13, PT ;  /* 0x0000000dff007c0c */ /* 0x000fe4000bf05270 */
[----:B-----5:R-:W-:-:S02]  /*11b0*/  PRMT R9, RZ, 0x5410, R34 ;  /* 0x00005410ff097816 */ /* 0x020fc40000000022 */
[----:B------:R-:W-:Y:S02]  /*11c0*/  PRMT R14, RZ, 0x7610, R34 ;  /* 0x00007610ff0e7816 */ /* 0x000fe40000000022 */
[----:B------:R-:W-:Y:S01]  /*11d0*/  LOP3.LUT R4, R4, 0xfffffffb, RZ, 0xc0, !PT ;  /* 0xfffffffb04047812 */ /* 0x000fe200078ec0ff */
[----:B------:R-:W-:Y:S01]  /*11e0*/  FADD.FTZ R15, R9, -UR16 ;  /* 0x80000010090f7e21 */ /* 0x000fe20008010000 */
[--C-:B------:R-:W-:Y:S01]  /*11f0*/  PRMT R16, RZ, 0x5410, R43.reuse ;  /* 0x00005410ff107816 */ /* 0x100fe2000000002b */
[----:B------:R-:W-:Y:S01]  /*1200*/  FADD.FTZ R14, R14, -UR16 ;  /* 0x800000100e0e7e21 */ /* 0x000fe20008010000 */
[----:B------:R-:W-:Y:S01]  /*1210*/  PRMT R9, RZ, 0x7610, R43 ;  /* 0x00007610ff097816 */ /* 0x000fe2000000002b */
[----:B------:R-:W-:Y:S02]  /*1220*/  FMUL.FTZ R15, R15, UR12 ;  /* 0x0000000c0f0f7c20 */ /* 0x000fe40008410000 */
[----:B------:R-:W-:Y:S01]  /*1230*/  @P0 LOP3.LUT R4, R4, 0x4, RZ, 0xfc, !PT ;  /* 0x0000000404040812 */ /* 0x000fe200078efcff */
        /* <DEDUP_REMOVED lines=20> */
.L_x_304:
[--C-:B------:R-:W-:Y:S01]  /*1380*/  PRMT R17, RZ, 0x5410, R35.reuse ;  /* 0x00005410ff117816 */ /* 0x100fe20000000023 */
[----:B------:R-:W-:Y:S01]  /*1390*/  FMUL.FTZ R18, R16, R5 ;  /* 0x0000000510127220 */ /* 0x000fe20000410000 */
[----:B------:R-:W-:Y:S01]  /*13a0*/  PRMT R20, RZ, 0x7610, R35 ;  /* 0x00007610ff147816 */ /* 0x000fe20000000023 */
[----:B------:R-:W-:Y:S01]  /*13b0*/  FMUL.FTZ R19, R9, R8 ;  /* 0x0000000809137220 */ /* 0x000fe20000410000 */
[----:B------:R-:W-:Y:S01]  /*13c0*/  PRMT R23, RZ, 0x5410, R42 ;  /* 0x00005410ff177816 */ /* 0x000fe2000000002a */
[----:B------:R-:W-:-:S02]  /*13d0*/  FADD.FTZ R22, R17, -UR16 ;  /* 0x8000001011167e21 */ /* 0x000fc40008010000 */
[----:B------:R-:W-:Y:S02]  /*13e0*/  FFMA.FTZ R17, R15, R18, RZ ;  /* 0x000000120f117223 */ /* 0x000fe400000100ff */
[----:B------:R-:W-:Y:S02]  /*13f0*/  FADD.FTZ R18, RZ, R18 ;  /* 0x00000012ff127221 */ /* 0x000fe40000010000 */
[----:B------:R-:W-:Y:S02]  /*1400*/  FADD.FTZ R21, R20, -UR16 ;  /* 0x8000001014157e21 */ /* 0x000fe40008010000 */
[----:B------:R-:W-:Y:S02]  /*1410*/  FFMA.FTZ R20, R14, R19, R17 ;  /* 0x000000130e147223 */ /* 0x000fe40000010011 */
[----:B------:R-:W-:Y:S01]  /*1420*/  FADD.FTZ R18, R19, R18 ;  /* 0x0000001213127221 */ /* 0x000fe20000010000 */
[----:B------:R-:W-:Y:S01]  /*1430*/  PRMT R19, RZ, 0x7610, R42 ;  /* 0x00007610ff137816 */ /* 0x000fe2000000002a */
[----:B------:R-:W-:-:S02]  /*1440*/  FMUL.FTZ R22, R22, UR12 ;  /* 0x0000000c16167c20 */ /* 0x000fc40008410000 */
        /* <DEDUP_REMOVED lines=21> */
.L_x_305:
[----:B------:R-:W-:Y:S02]  /*15a0*/  FMUL.FTZ R21, R23, R5 ;  /* 0x0000000517157220 */ /* 0x000fe40000410000 */
[C---:B------:R-:W-:Y:S02]  /*15b0*/  FFMA.FTZ R15, R22.reuse, R23, R15 ;  /* 0x00000017160f7223 */ /* 0x040fe4000001000f */
[----:B------:R-:W-:Y:S02]  /*15c0*/  FFMA.FTZ R20, R22, R21, R20 ;  /* 0x0000001516147223 */ /* 0x000fe40000010014 */
[----:B------:R-:W-:Y:S02]  /*15d0*/  FFMA.FTZ R22, R14, R9, RZ ;  /* 0x000000090e167223 */ /* 0x000fe400000100ff */
[----:B------:R-:W-:Y:S02]  /*15e0*/  FADD.FTZ R14, RZ, R9 ;  /* 0x00000009ff0e7221 */ /* 0x000fe40000010000 */
[----:B------:R-:W-:-:S02]  /*15f0*/  FFMA.FTZ R9, R17, R19, R22 ;  /* 0x0000001311097223 */ /* 0x000fc40000010016 */
[----:B------:R-:W-:Y:S02]  /*1600*/  FADD.FTZ R14, R14, R19 ;  /* 0x000000130e0e7221 */ /* 0x000fe40000010000 */
[----:B------:R-:W-:Y:S02]  /*1610*/  FMUL.FTZ R19, R19, R8 ;  /* 0x0000000813137220 */ /* 0x000fe40000410000 */
[----:B------:R-:W-:Y:S02]  /*1620*/  FADD.FTZ R18, R18, R21 ;  /* 0x0000001512127221 */ /* 0x000fe40000010000 */
[----:B------:R-:W-:Y:S01]  /*1630*/  FFMA.FTZ R21, R17, R19, R20 ;  /* 0x0000001311157223 */ /* 0x000fe20000010014 */
[----:B------:R-:W-:Y:S01]  /*1640*/  PRMT R17, RZ, 0x5410, R32 ;  /* 0x00005410ff117816 */ /* 0x000fe20000000020 */
[----:B------:R-:W-:-:S04]  /*1650*/  FADD.FTZ R16, RZ, R16 ;  /* 0x00000010ff107221 */ /* 0x000fc80000010000 */
[----:B------:R-:W-:Y:S01]  /*1660*/  FADD.FTZ R22, R17, -UR16 ;  /* 0x8000001011167e21 */ /* 0x000fe20008010000 */
[----:B------:R-:W-:Y:S01]  /*1670*/  PRMT R17, RZ, 0x7610, R32 ;  /* 0x00007610ff117816 */ /* 0x000fe20000000020 */
[----:B------:R-:W-:Y:S01]  /*1680*/  FADD.FTZ R16, R16, R23 ;  /* 0x0000001710107221 */ /* 0x000fe20000010000 */
[--C-:B------:R-:W-:Y:S01]  /*1690*/  PRMT R23, RZ, 0x5410, R41.reuse ;  /* 0x00005410ff177816 */ /* 0x100fe20000000029 */
[----:B------:R-:W-:Y:S02]  /*16a0*/  FMUL.FTZ R22, R22, UR12 ;  /* 0x0000000c16167c20 */ /* 0x000fe40008410000 */
[----:B------:R-:W-:Y:S02]  /*16b0*/  FADD.FTZ R20, R17, -UR16 ;  /* 0x8000001011147e21 */ /* 0x000fe40008010000 */
[----:B------:R-:W-:Y:S01]  /*16c0*/  FADD.FTZ R17, R19, R18 ;  /* 0x0000001213117221 */ /* 0x000fe20000010000 */
[----:B------:R-:W-:Y:S01]  /*16d0*/  PRMT R19, RZ, 0x7610, R41 ;  /* 0x00007610ff137816 */ /* 0x000fe20000000029 */
        /* <DEDUP_REMOVED lines=20> */
.L_x_306:
        /* <DEDUP_REMOVED lines=37> */
.L_x_307:
        /* <DEDUP_REMOVED lines=37> */
.L_x_308:
        /* <DEDUP_REMOVED lines=37> */
.L_x_309:
[----:B------:R-:W-:Y:S02]  /*1f10*/  FMUL.FTZ R20, R23, R5 ;  /* 0x0000000517147220 */ /* 0x000fe40000410000 */
[----:B------:R-:W-:Y:S02]  /*1f20*/  FADD.FTZ R14, R14, R19 ;  /* 0x000000130e0e7221 */ /* 0x000fe40000010000 */
[----:B------:R-:W-:Y:S02]  /*1f30*/  FFMA.FTZ R21, R22, R20, R21 ;  /* 0x0000001416157223 */ /* 0x000fe40000010015 */
[----:B------:R-:W-:Y:S01]  /*1f40*/  FADD.FTZ R20, R17, R20 ;  /* 0x0000001411147221 */ /* 0x000fe20000010000 */
[----:B------:R-:W-:Y:S01]  /*1f50*/  PRMT R17, RZ, 0x5410, R28 ;  /* 0x00005410ff117816 */ /* 0x000fe2000000001c */
[----:B------:R-:W-:Y:S02]  /*1f60*/  FFMA.FTZ R9, R18, R19, R9 ;  /* 0x0000001312097223 */ /* 0x000fe40000010009 */
[----:B------:R-:W-:-:S02]  /*1f70*/  FMUL.FTZ R19, R19, R8 ;  /* 0x0000000813137220 */ /* 0x000fc40000410000 */
[----:B------:R-:W-:Y:S01]  /*1f80*/  FADD.FTZ R24, R17, -UR16 ;  /* 0x8000001011187e21 */ /* 0x000fe20008010000 */
[----:B------:R-:W-:Y:S01]  /*1f90*/  PRMT R17, RZ, 0x7610, R28 ;  /* 0x00007610ff117816 */ /* 0x000fe2000000001c */
[----:B------:R-:W-:Y:S02]  /*1fa0*/  FFMA.FTZ R21, R18, R19, R21 ;  /* 0x0000001312157223 */ /* 0x000fe40000010015 */
[----:B------:R-:W-:Y:S02]  /*1fb0*/  FADD.FTZ R16, R16, R23 ;  /* 0x0000001710107221 */ /* 0x000fe40000010000 */
[----:B------:R-:W-:Y:S02]  /*1fc0*/  FADD.FTZ R18, R17, -UR16 ;  /* 0x8000001011127e21 */ /* 0x000fe40008010000 */
[----:B------:R-:W-:Y:S01]  /*1fd0*/  FFMA.FTZ R15, R22, R23, R15 ;  /* 0x00000017160f7223 */ /* 0x000fe2000001000f */
[--C-:B------:R-:W-:Y:S01]  /*1fe0*/  PRMT R23, RZ, 0x5410, R37.reuse ;  /* 0x00005410ff177816 */ /* 0x100fe20000000025 */
        /* <DEDUP_REMOVED lines=23> */
.L_x_310:
[----:B------:R-:W-:Y:S02]  /*2160*/  FMUL.FTZ R22, R23, R5 ;  /* 0x0000000517167220 */ /* 0x000fe40000410000 */
[----:B------:R-:W-:Y:S01]  /*2170*/  FADD.FTZ R18, R16, R23 ;  /* 0x0000001710127221 */ /* 0x000fe20000010000 */
[----:B------:R-:W-:Y:S01]  /*2180*/  PRMT R16, RZ, 0x5410, R29 ;  /* 0x00005410ff107816 */ /* 0x000fe2000000001d */
[----:B------:R-:W-:Y:S02]  /*2190*/  FADD.FTZ R14, R14, R19 ;  /* 0x000000130e0e7221 */ /* 0x000fe40000010000 */
[----:B------:R-:W-:Y:S02]  /*21a0*/  FFMA.FTZ R9, R20, R19, R9 ;  /* 0x0000001314097223 */ /* 0x000fe40000010009 */
[----:B------:R-:W-:Y:S02]  /*21b0*/  FFMA.FTZ R21, R24, R22, R21 ;  /* 0x0000001618157223 */ /* 0x000fe40000010015 */
[----:B------:R-:W-:-:S02]  /*21c0*/  FMUL.FTZ R19, R19, R8 ;  /* 0x0000000813137220 */ /* 0x000fc40000410000 */
[----:B------:R-:W-:Y:S02]  /*21d0*/  FADD.FTZ R22, R17, R22 ;  /* 0x0000001611167221 */ /* 0x000fe40000010000 */
[----:B------:R-:W-:Y:S02]  /*21e0*/  FFMA.FTZ R17, R20, R19, R21 ;  /* 0x0000001314117223 */ /* 0x000fe40000010015 */
[----:B------:R-:W-:Y:S01]  /*21f0*/  FADD.FTZ R21, R16, -UR16 ;  /* 0x8000001010157e21 */ /* 0x000fe20008010000 */
[----:B------:R-:W-:Y:S01]  /*2200*/  PRMT R16, RZ, 0x7610, R29 ;  /* 0x00007610ff107816 */ /* 0x000fe2000000001d */
[----:B------:R-:W-:Y:S02]  /*2210*/  FFMA.FTZ R15, R24, R23, R15 ;  /* 0x00000017180f7223 */ /* 0x000fe4000001000f */
        /* <DEDUP_REMOVED lines=25> */
.L_x_311:
[----:B------:R-:W-:Y:S01]  /*23b0*/  FMUL.FTZ R21, R22, R5 ;  /* 0x0000000516157220 */ /* 0x000fe20000410000 */
[----:B------:R-:W0:Y:S01]  /*23c0*/  S2R R25, SR_LANEID ;  /* 0x0000000000197919 */ /* 0x000e220000000000 */
[----:B------:R-:W-:Y:S01]  /*23d0*/  FADD.FTZ R18, R18, R22 ;  /* 0x0000001612127221 */ /* 0x000fe20000010000 */
[----:B------:R-:W-:Y:S01]  /*23e0*/  BSSY B0, `(.L_x_312) ;  /* 0x000004f000007945 */ /* 0x000fe20003800000 */
[----:B------:R-:W-:Y:S02]  /*23f0*/  FADD.FTZ R23, R20, R21 ;  /* 0x0000001514177221 */ /* 0x000fe40000010000 */
[C---:B------:R-:W-:Y:S02]  /*2400*/  FFMA.FTZ R17, R16.reuse, R21, R17 ;  /* 0x0000001510117223 */ /* 0x040fe40000010011 */
[----:B------:R-:W-:Y:S02]  /*2410*/  FMUL.FTZ R20, R19, R8 ;  /* 0x0000000813147220 */ /* 0x000fe40000410000 */
[----:B------:R-:W-:-:S02]  /*2420*/  FFMA.FTZ R16, R16, R22, R15 ;  /* 0x0000001610107223 */ /* 0x000fc4000001000f */
[----:B------:R-:W-:Y:S02]  /*2430*/  FFMA.FTZ R21, R24, R20, R17 ;  /* 0x0000001418157223 */ /* 0x000fe40000010011 */
[----:B------:R-:W-:-:S03]  /*2440*/  FADD.FTZ R20, R20, R23 ;  /* 0x0000001714147221 */ /* 0x000fc60000010000 */
[----:B------:R-:W1:Y:S04]  /*2450*/  SHFL.DOWN PT, R26, R21, 0x1, 0x1f ;  /* 0x08201f00151a7f89 */ /* 0x000e6800000e0000 */
[----:B------:R-:W2:Y:S01]  /*2460*/  SHFL.DOWN PT, R17, R20, 0x1, 0x1f ;  /* 0x08201f0014117f89 */ /* 0x000ea200000e0000 */
[----:B0-----:R-:W-:-:S13]  /*2470*/  ISETP.GT.AND P0, PT, R25, 0x1e, PT ;  /* 0x0000001e1900780c */ /* 0x001fda0003f04270 */
[----:B-1----:R-:W-:Y:S02]  /*2480*/  @!P0 FADD.FTZ R21, R21, R26 ;  /* 0x0000001a15158221 */ /* 0x002fe40000010000 */
[----:B--2---:R-:W-:-:S03]  /*2490*/  @!P0 FADD.FTZ R20, R20, R17 ;  /* 0x0000001114148221 */ /* 0x004fc60000010000 */
        /* <DEDUP_REMOVED lines=20> */
[----:B------:R-:W-:Y:S01]  /*25e0*/  ISETP.NE.AND P0, PT, R25, RZ, PT ;  /* 0x000000ff1900720c */ /* 0x000fe20003f05270 */
[----:B------:R-:W-:Y:S01]  /*25f0*/  FFMA.FTZ R17, R24, R19, R9 ;  /* 0x0000001318117223 */ /* 0x000fe20000010009 */
[----:B------:R-:W-:Y:S01]  /*2600*/  SHF.L.U32 R9, R0, 0x4, RZ ;  /* 0x0000000400097819 */ /* 0x000fe200000006ff */
[----:B------:R-:W-:Y:S01]  /*2610*/  FADD.FTZ R19, R14, R19 ;  /* 0x000000130e137221 */ /* 0x000fe20000010000 */
[----:B------:R-:W-:Y:S02]  /*2620*/  MOV R14, R21 ;  /* 0x00000015000e7202 */ /* 0x000fe40000000f00 */
[----:B------:R-:W-:Y:S02]  /*2630*/  MOV R15, R20 ;  /* 0x00000014000f7202 */ /* 0x000fe40000000f00 */
[----:B------:R0:W-:Y:S05]  /*2640*/  STS.128 [R0.X16+0xa0], R16 ;  /* 0x0000a01000007388 */ /* 0x0001ea000000cc00 */
        /* <DEDUP_REMOVED lines=8> */
[----:B-1----:R-:W-:Y:S02]  /*26d0*/  FADD.FTZ R27, R27, R20 ;  /* 0x000000141b1b7221 */ /* 0x002fe40000010000 */
[----:B------:R-:W-:-:S02]  /*26e0*/  FADD.FTZ R14, R14, R21 ;  /* 0x000000150e0e7221 */ /* 0x000fc40000010000 */
[----:B------:R-:W-:Y:S02]  /*26f0*/  FADD.FTZ R15, R27, R22 ;  /* 0x000000161b0f7221 */ /* 0x000fe40000010000 */
[----:B------:R-:W0:Y:S01]  /*2700*/  LDS.128 R24, [0x30] ;  /* 0x00003000ff187984 */ /* 0x000e220000000c00 */
[----:B------:R-:W-:-:S03]  /*2710*/  FADD.FTZ R14, R14, R23 ;  /* 0x000000170e0e7221 */ /* 0x000fc60000010000 */
[----:B------:R-:W1:Y:S01]  /*2720*/  LDS.128 R20, [0x40] ;  /* 0x00004000ff147984 */ /* 0x000e620000000c00 */
[----:B0-----:R-:W-:Y:S02]  /*2730*/  FADD.FTZ R15, R15, R24 ;  /* 0x000000180f0f7221 */ /* 0x001fe40000010000 */
[----:B------:R-:W-:Y:S02]  /*2740*/  FADD.FTZ R14, R14, R25 ;  /* 0x000000190e0e7221 */ /* 0x000fe40000010000 */
[----:B------:R-:W-:Y:S02]  /*2750*/  FADD.FTZ R15, R15, R26 ;  /* 0x0000001a0f0f7221 */ /* 0x000fe40000010000 */
[----:B------:R-:W-:Y:S02]  /*2760*/  FADD.FTZ R14, R14, R27 ;  /* 0x0000001b0e0e7221 */ /* 0x000fe40000010000 */
[----:B------:R-:W0:Y:S01]  /*2770*/  LDS.128 R24, [0x50] ;  /* 0x00005000ff187984 */ /* 0x000e220000000c00 */
[----:B-1----:R-:W-:-:S02]  /*2780*/  FADD.FTZ R15, R15, R20 ;  /* 0x000000140f0f7221 */ /* 0x002fc40000010000 */
[----:B------:R-:W-:Y:S02]  /*2790*/  FADD.FTZ R14, R14, R21 ;  /* 0x000000150e0e7221 */ /* 0x000fe40000010000 */
[----:B------:R-:W-:Y:S02]  /*27a0*/  FADD.FTZ R15, R15, R22 ;  /* 0x000000160f0f7221 */ /* 0x000fe40000010000 */
[----:B------:R-:W-:Y:S02]  /*27b0*/  FADD.FTZ R14, R14, R23 ;  /* 0x000000170e0e7221 */ /* 0x000fe40000010000 */
[----:B------:R-:W1:Y:S01]  /*27c0*/  LDS.128 R20, [0x60] ;  /* 0x00006000ff147984 */ /* 0x000e620000000c00 */
        /* <DEDUP_REMOVED lines=8> */
[----:B------:R-:W-:Y:S02]  /*2850*/  FADD.FTZ R20, R14, R23 ;  /* 0x000000170e147221 */ /* 0x000fe40000010000 */
[----:B0-----:R-:W-:-:S02]  /*2860*/  FADD.FTZ R21, R15, R24 ;  /* 0x000000180f157221 */ /* 0x001fc40000010000 */
[----:B------:R-:W0:Y:S01]  /*2870*/  LDS.64 R14, [0x80] ;  /* 0x00008000ff0e7984 */ /* 0x000e220000000a00 */
[----:B------:R-:W-:Y:S02]  /*2880*/  FADD.FTZ R20, R20, R25 ;  /* 0x0000001914147221 */ /* 0x000fe40000010000 */
[----:B------:R-:W-:Y:S02]  /*2890*/  FADD.FTZ R21, R21, R26 ;  /* 0x0000001a15157221 */ /* 0x000fe40000010000 */
[----:B------:R-:W-:Y:S02]  /*28a0*/  FADD.FTZ R20, R20, R27 ;  /* 0x0000001b14147221 */ /* 0x000fe40000010000 */
[----:B0-----:R-:W-:Y:S02]  /*28b0*/  FADD.FTZ R14, R21, R14 ;  /* 0x0000000e150e7221 */ /* 0x001fe40000010000 */
[----:B------:R-:W-:Y:S02]  /*28c0*/  FADD.FTZ R15, R20, R15 ;  /* 0x0000000f140f7221 */ /* 0x000fe40000010000 */
.L_x_313:
[----:B0-----:R-:W-:Y:S05]  /*28d0*/  BSYNC B0 ;  /* 0x0000000000007941 */ /* 0x001fea0003800000 */
.L_x_312:
        /* <DEDUP_REMOVED lines=161> */
.L_x_315:
[----:B------:R-:W-:Y:S05]  /*32f0*/  BSYNC B0 ;  /* 0x0000000000007941 */ /* 0x000fea0003800000 */
.L_x_314:
[----:B------:R-:W-:Y:S01]  /*3300*/  BSSY B0, `(.L_x_316) ;  /* 0x0000014000007945 */ /* 0x000fe20003800000 */
[----:B------:R-:W-:Y:S01]  /*3310*/  HFMA2.MMA R9, -RZ, RZ, 0, 1.1920928955078125e-07 ;  /* 0x00000002ff097435 */ /* 0x000fe200000001ff */
[----:B------:R-:W-:Y:S01]  /*3320*/  MOV R26, 0x4 ;  /* 0x00000004001a7802 */ /* 0x000fe20000000f00 */
[----:B------:R-:W-:Y:S05]  /*3330*/  @P6 BRA `(.L_x_317) ;  /* 0x0000010000006947 */ /* 0x000fea0003800000 */
[----:B------:R-:W-:Y:S01]  /*3340*/  IMAD R25, R44, 0xf, R0 ;  /* 0x0000000f2c197824 */ /* 0x000fe200078e0200 */
[----:B------:R-:W-:-:S02]  /*3350*/  MOV R21, c[0x0][0x1d8] ;  /* 0x0000760000157a02 */ /* 0x000fc40000000f00 */
[----:B------:R-:W-:Y:S01]  /*3360*/  MOV R22, c[0x0][0x1dc] ;  /* 0x0000770000167a02 */ /* 0x000fe20000000f00 */
[----:B------:R-:W-:Y:S01]  /*3370*/  IMAD.WIDE R24, R25, R26, c[0x0][0x1b8] ;  /* 0x00006e0019187625 */ /* 0x000fe200078e021a */
[----:B------:R-:W-:-:S04]  /*3380*/  MOV R23, UR11 ;  /* 0x0000000b00177c02 */ /* 0x000fc80008000f00 */
[CC--:B------:R-:W-:Y:S01]  /*3390*/  LEA R20, P6, R21.reuse, R24.reuse, 0x2 ;  /* 0x0000001815147211 */ /* 0x0c0fe200078c10ff */
[----:B------:R0:W-:Y:S01]  /*33a0*/  RED.E.ADD.F32.FTZ.RN.STRONG.GPU [R24.64], R16 ;  /* 0x000000101800798e */ /* 0x0001e2000c10e78e */
[----:B------:R-:W-:Y:S02]  /*33b0*/  MOV R27, UR10 ;  /* 0x0000000a001b7c02 */ /* 0x000fe40008000f00 */
[----:B------:R-:W-:Y:S02]  /*33c0*/  LEA.HI.X R21, R21, R25, R22, 0x2, P6 ;  /* 0x0000001915157211 */ /* 0x000fe400030f1416 */
[----:B------:R-:W-:-:S04]  /*33d0*/  LEA R22, P6, R23, R24, 0x2 ;  /* 0x0000001817167211 */ /* 0x000fc800078c10ff */
[----:B------:R-:W-:Y:S02]  /*33e0*/  IADD3.X R23, R25, UR9, RZ, P6, !PT ;  /* 0x0000000919177c10 */ /* 0x000fe4000b7fe4ff */
[----:B0-----:R-:W-:-:S03]  /*33f0*/  LEA R24, P6, R27, R24, 0x2 ;  /* 0x000000181b187211 */ /* 0x001fc600078c10ff */
[----:B------:R0:W-:Y:S01]  /*3400*/  RED.E.ADD.F32.FTZ.RN.STRONG.GPU [R22.64], R17 ;  /* 0x000000111600798e */ /* 0x0001e2000c10e78e */
[----:B------:R-:W-:-:S03]  /*3410*/  IADD3.X R25, R25, UR8, RZ, P6, !PT ;  /* 0x0000000819197c10 */ /* 0x000fc6000b7fe4ff */
[----:B------:R0:W-:Y:S04]  /*3420*/  RED.E.ADD.F32.FTZ.RN.STRONG.GPU [R20.64], R18 ;  /* 0x000000121400798e */ /* 0x0001e8000c10e78e */
[----:B------:R0:W-:Y:S02]  /*3430*/  RED.E.ADD.F32.FTZ.RN.STRONG.GPU [R24.64], R19 ;  /* 0x000000131800798e */ /* 0x0001e4000c10e78e */
.L_x_317:
[----:B------:R-:W-:Y:S05]  /*3440*/  BSYNC B0 ;  /* 0x0000000000007941 */ /* 0x000fea0003800000 */
.L_x_316:
[----:B------:R-:W-:-:S13]  /*3450*/  ISETP.LE.U32.AND P6, PT, R9, c[0x0][0xc], PT ;  /* 0x0000030009007a0c */ /* 0x000fda0003fc3070 */
[----:B------:R-:W-:Y:S05]  /*3460*/  @!P6 BRA `(.L_x_318) ;  /* 0x000013000000e947 */ /* 0x000fea0003800000 */
        /* <DEDUP_REMOVED lines=15> */
[----:B-1----:R-:W-:Y:S01]  /*3560*/  HFMA2.MMA R20, -RZ, RZ, 0, 5.9604644775390625e-08 ;  /* 0x00000001ff147435 */ /* 0x002fe200000001ff */
[----:B------:R-:W-:Y:S01]  /*3570*/  UPOPC UR5, UR4 ;  /* 0x00000004000572bf */ /* 0x000fe20008000000 */
[----:B------:R-:W-:Y:S01]  /*3580*/  LOP3.LUT P6, RZ, R45, 0x2, RZ, 0xc0, !PT ;  /* 0x000000022dff7812 */ /* 0x000fe200078cc0ff */
[----:B------:R-:W-:Y:S01]  /*3590*/  UFLO.U32 UR4, UR4 ;  /* 0x00000004000472bd */ /* 0x000fe200080e0000 */
[----:B------:R-:W-:Y:S01]  /*35a0*/  P2R R22, PR, RZ, 0x1 ;  /* 0x00000001ff167803 */ /* 0x000fe20000000000 */
[----:B------:R-:W-:-:S00]  /*35b0*/  ERRBAR ;  /* 0x00000000000079ab */ /* 0x000fc00000000000 */
[----:B0-----:R-:W-:Y:S02]  /*35c0*/  ISETP.EQ.U32.AND P0, PT, R23, UR4, PT ;  /* 0x0000000417007c0c */ /* 0x001fe4000bf02070 */
[----:B------:R-:W-:Y:S02]  /*35d0*/  SEL R23, RZ, c[0x0][0xc], P6 ;  /* 0x00000300ff177a07 */ /* 0x000fe40003000000 */
[----:B------:R-:W-:Y:S02]  /*35e0*/  SEL R20, R20, 0xffffffff, !P6 ;  /* 0xffffffff14147807 */ /* 0x000fe40007000000 */
[----:B------:R-:W-:-:S03]  /*35f0*/  ISETP.NE.AND P6, PT, R23, -0x1, PT ;  /* 0xffffffff1700780c */ /* 0x000fc60003fc5270 */
[----:B------:R-:W-:-:S05]  /*3600*/  IMAD R21, R20, UR5, RZ ;  /* 0x0000000514157c24 */ /* 0x000fca000f8e02ff */
[----:B------:R0:W-:Y:S01]  /*3610*/  @P0 RED.E.ADD.S32.STRONG.GPU [R16.64], R21 ;  /* 0x000000151000098e */ /* 0x0001e2000c10e38e */
[----:B------:R-:W-:-:S04]  /*3620*/  ISETP.NE.AND P0, PT, R22, RZ, PT ;  /* 0x000000ff1600720c */ /* 0x000fc80003f05270 */
[----:B------:R-:W-:Y:S05]  /*3630*/  @!P6 BRA `(.L_x_319) ;  /* 0x000000500000e947 */ /* 0x000fea0003800000 */
.L_x_320:
[----:B------:R-:W2:Y:S01]  /*3640*/  LDG.E.STRONG.GPU R20, [R16.64] ;  /* 0x0000000e10147981 */ /* 0x000ea2000c1ef900 */
[----:B------:R-:W-:Y:S01]  /*3650*/  YIELD ;  /* 0x0000000000007946 */ /* 0x000fe20003800000 */
[----:B--2---:R-:W-:Y:S01]  /*3660*/  ISETP.NE.AND P6, PT, R20, R23, PT ;  /* 0x000000171400720c */ /* 0x004fe20003fc5270 */
[----:B------:R-:W-:-:S12]  /*3670*/  CCTL.IVALL ;  /* 0x00000000ff00798f */ /* 0x000fd80002000000 */
[----:B------:R-:W-:Y:S05]  /*3680*/  @P6 BRA `(.L_x_320) ;  /* 0xffffffb000006947 */ /* 0x000fea000383ffff */
.L_x_319:
[----:B------:R-:W-:Y:S01]  /*3690*/  ISETP.NE.AND P6, PT, RZ, c[0x0][0xc], PT ;  /* 0x00000300ff007a0c */ /* 0x000fe20003fc5270 */
[----:B------:R-:W-:Y:S01]  /*36a0*/  WARPSYNC 0xffffffff ;  /* 0xffffffff00007948 */ /* 0x000fe20003800000 */
[----:B------:R-:W-:Y:S11]  /*36b0*/  BAR.SYNC.DEFER_BLOCKING 0x0 ;  /* 0x0000000000007b1d */ /* 0x000ff60000010000 */
[----:B------:R-:W-:Y:S05]  /*36c0*/  @!P6 BRA `(.L_x_318) ;  /* 0x000010a00000e947 */ /* 0x000fea0003800000 */
[----:B0-----:R-:W-:Y:S01]  /*36d0*/  MOV R17, 0x1 ;  /* 0x0000000100117802 */ /* 0x001fe20000000f00 */
[----:B------:R-:W-:-:S03]  /*36e0*/  HFMA2.MMA R16, -RZ, RZ, 0, 0 ;  /* 0x00000000ff107435 */ /* 0x000fc600000001ff */
[----:B------:R-:W-:-:S04]  /*36f0*/  IADD3 R17, -R17, c[0x0][0xc], RZ ;  /* 0x0000030011117a10 */ /* 0x000fc80007ffe1ff */
[----:B------:R-:W-:-:S13]  /*3700*/  ISETP.GE.U32.AND P6, PT, R17, 0x3, PT ;  /* 0x000000031100780c */ /* 0x000fda0003fc6070 */
[----:B------:R-:W-:Y:S05]  /*3710*/  @!P6 BRA `(.L_x_321) ;  /* 0x00000e800000e947 */ /* 0x000fea0003800000 */
[----:B------:R-:W-:Y:S01]  /*3720*/  ULDC UR5, c[0x0][0xc] ;  /* 0x0000030000057ab9 */ /* 0x000fe20000000800 */
[----:B------:R-:W-:Y:S01]  /*3730*/  MOV R16, RZ ;  /* 0x000000ff00107202 */ /* 0x000fe20000000f00 */
[----:B------:R-:W-:-:S04]  /*3740*/  ULOP3.LUT UR4, UR5, 0x3, URZ, 0xc0, !UPT ;  /* 0x0000000305047892 */ /* 0x000fc8000f8ec03f */
        /* <DEDUP_REMOVED lines=14> */
.L_x_324:
        /* <DEDUP_REMOVED lines=116> */
.L_x_323:
        /* <DEDUP_REMOVED lines=64> */
.L_x_325:
[----:B------:R-:W-:-:S04]  /*4370*/  LOP3.LUT P6, RZ, R4, 0x1, RZ, 0xc0, !PT ;  /* 0x0000000104ff7812 */ /* 0x000fc800078cc0ff */
[----:B------:R-:W-:-:S13]  /*4380*/  ISETP.NE.OR P6, PT, RZ, UR4, P6 ;  /* 0x00000004ff007c0c */ /* 0x000fda000b7c5670 */
[----:B------:R-:W-:Y:S05]  /*4390*/  @!P6 BRA `(.L_x_321) ;  /* 0x000002000000e947 */ /* 0x000fea0003800000 */
.L_x_322:
        /* <DEDUP_REMOVED lines=32> */
.L_x_321:
        /* <DEDUP_REMOVED lines=11> */
.L_x_327:
[----:B------:R-:W-:Y:S05]  /*4650*/  BSYNC B0 ;  /* 0x0000000000007941 */ /* 0x000fea0003800000 */
.L_x_326:
        /* <DEDUP_REMOVED lines=17> */
.L_x_318:
        /* <DEDUP_REMOVED lines=36> */
.L_x_328:
        /* <DEDUP_REMOVED lines=8> */
[----:B------:R-:W-:-:S02]  /*4a30*/  FFMA.FTZ R23, R20, R5, -R23 ;  /* 0x0000000514177223 */ /* 0x000fc40000010817 */
[C---:B------:R-:W-:Y:S02]  /*4a40*/  IMAD R17, R3.reuse, c[0x0][0x1dc], R16 ;  /* 0x0000770003117a24 */ /* 0x040fe400078e0210 */
        /* <DEDUP_REMOVED lines=9> */
.L_x_330:
[----:B------:R-:W-:Y:S05]  /*4ae0*/  BSYNC B0 ;  /* 0x0000000000007941 */ /* 0x000fea0003800000 */
.L_x_329:
        /* <DEDUP_REMOVED lines=27> */
.L_x_331:
        /* <DEDUP_REMOVED lines=19> */
.L_x_333:
[----:B------:R-:W-:Y:S05]  /*4dd0*/  BSYNC B0 ;  /* 0x0000000000007941 */ /* 0x000fea0003800000 */
.L_x_332:
        /* <DEDUP_REMOVED lines=28> */
.L_x_334:
        /* <DEDUP_REMOVED lines=18> */
.L_x_336:
[----:B------:R-:W-:Y:S05]  /*50c0*/  BSYNC B0 ;  /* 0x0000000000007941 */ /* 0x000fea0003800000 */
.L_x_335:
        /* <DEDUP_REMOVED lines=27> */
.L_x_337:
        /* <DEDUP_REMOVED lines=18> */
.L_x_339:
[----:B------:R-:W-:Y:S05]  /*53a0*/  BSYNC B0 ;  /* 0x0000000000007941 */ /* 0x000fea0003800000 */
.L_x_338:
        /* <DEDUP_REMOVED lines=27> */
.L_x_340:
        /* <DEDUP_REMOVED lines=18> */
.L_x_342:
[----:B------:R-:W-:Y:S05]  /*5680*/  BSYNC B0 ;  /* 0x0000000000007941 */ /* 0x000fea0003800000 */
.L_x_341:
        /* <DEDUP_REMOVED lines=28> */
.L_x_343:
        /* <DEDUP_REMOVED lines=18> */
.L_x_345:
[----:B------:R-:W-:Y:S05]  /*5970*/  BSYNC B0 ;  /* 0x0000000000007941 */ /* 0x000fea0003800000 */
.L_x_344:
        /* <DEDUP_REMOVED lines=28> */
.L_x_346:
        /* <DEDUP_REMOVED lines=22> */
.L_x_348:
[----:B------:R-:W-:Y:S05]  /*5ca0*/  BSYNC B0 ;  /* 0x0000000000007941 */ /* 0x000fea0003800000 */
.L_x_347:
        /* <DEDUP_REMOVED lines=30> */
.L_x_349:
        /* <DEDUP_REMOVED lines=17> */
.L_x_351:
[----:B------:R-:W-:Y:S05]  /*5fa0*/  BSYNC B0 ;  /* 0x0000000000007941 */ /* 0x000fea0003800000 */
.L_x_350:
[----:B------:R-:W-:Y:S01]  /*5fb0*/  ULDC UR4, c[0x0][0x10] ;  /* 0x0000040000047ab9 */ /* 0x000fe20000000800 */
[----:B------:R-:W-:Y:S01]  /*5fc0*/  IADD3 R45, R45, 0x1, RZ ;  /* 0x000000012d2d7810 */ /* 0x000fe20007ffe0ff */
[----:B------:R-:W-:-:S04]  /*5fd0*/  UIADD3 UR7, UR7, UR4, URZ ;  /* 0x0000000407077290 */ /* 0x000fc8000fffe03f */
[----:B------:R-:W-:-:S06]  /*5fe0*/  UISETP.GE.AND UP0, UPT, UR7, UR6, UPT ;  /* 0x000000060700728c */ /* 0x000fcc000bf06270 */
[----:B------:R-:W-:-:S13]  /*5ff0*/  PLOP3.LUT P0, PT, PT, PT, UP0, 0x80, 0x0 ;  /* 0x000000000000781c */ /* 0x000fda0003f0f008 */
[----:B------:R-:W-:Y:S01]  /*6000*/  @P0 CALL.REL.NOINC `(.L_x_301) ;  /* 0x0000001000000944 */ /* 0x000fe20003c00000 */
[----:B------:R-:W-:Y:S05]  /*6010*/  BRA `(.L_x_352) ;  /* 0xffffa3f000007947 */ /* 0x000fea000383ffff */
.L_x_301:
        /* <DEDUP_REMOVED lines=18> */
.L_x_354:
[----:B------:R-:W-:Y:S05]  /*6140*/  BSYNC B0 ;  /* 0x0000000000007941 */ /* 0x000fea0003800000 */
.L_x_353:
        /* <DEDUP_REMOVED lines=11> */
.L_x_356:
[----:B------:R-:W2:Y:S01]  /*6200*/  LDG.E.STRONG.GPU R5, [R2.64] ;  /* 0x0000000e02057981 */ /* 0x000ea2000c1ef900 */
[----:B------:R-:W-:Y:S01]  /*6210*/  YIELD ;  /* 0x0000000000007946 */ /* 0x000fe20003800000 */
[----:B--2---:R-:W-:Y:S01]  /*6220*/  ISETP.NE.AND P0, PT, R5, R4, PT ;  /* 0x000000040500720c */ /* 0x004fe20003f05270 */
[----:B------:R-:W-:-:S12]  /*6230*/  CCTL.IVALL ;  /* 0x00000000ff00798f */ /* 0x000fd80002000000 */
[----:B------:R-:W-:Y:S05]  /*6240*/  @P0 BRA `(.L_x_356) ;  /* 0xffffffb000000947 */ /* 0x000fea000383ffff */
.L_x_355:
        /* <DEDUP_REMOVED lines=25> */
.L_x_357:
        /* <DEDUP_REMOVED lines=26> */
.L_x_358:
        /* <DEDUP_REMOVED lines=16> */
.L_x_3293:


//--------------------- .text._Z35group_norm_nhwc_bwd_one_pass_kernelI11Bf16IOBf16WLi512ELi30ELi480EEv26Group_norm_nhwc_bwd_params --------------------------
	.section	.text._Z35group_norm_nhwc_bwd_one_pass_kernelI11Bf16IOBf16WLi512ELi30ELi480EEv26Group_norm_nhwc_bwd_params,"ax",@progbits
	.sectioninfo	@"SHI_REGISTERS=128"
	.align	128
        .global         _Z35group_norm_nhwc_bwd_one_pass_kernelI11Bf16IOBf16WLi512ELi30ELi480EEv26Group_norm_nhwc_bwd_params
        .type           _Z35group_norm_nhwc_bwd_one_pass_kernelI11Bf16IOBf16WLi512ELi30ELi480EEv26Group_norm_nhwc_bwd_params,@function
        .size           _Z35group_norm_nhwc_bwd_one_pass_kernelI11Bf16IOBf16WLi512ELi30ELi480EEv26Group_norm_nhwc_bwd_params,(.L_x_3294 - _Z35group_norm_nhwc_bwd_one_pass_kernelI11Bf16IOBf16WLi512ELi30ELi480EEv26Group_norm_nhwc_bwd_params)
        .other          _Z35group_norm_nhwc_bwd_one_pass_kernelI11Bf16IOBf16WLi512ELi30ELi480EEv26Group_norm_nhwc_bwd_params,@"STO_CUDA_ENTRY STV_DEFAULT"
_Z35group_norm_nhwc_bwd_one_pass_kernelI11Bf16IOBf16WLi512ELi30ELi480EEv26Group_norm_nhwc_bwd_params:
.text._Z35group_norm_nhwc_bwd_one_pass_kernelI11Bf16IOBf16WLi512ELi30ELi480EEv26Group_norm_nhwc_bwd_params:
        /* <DEDUP_REMOVED lines=109> */
.L_x_442:
        /* <DEDUP_REMOVED lines=87> */
[----:B------:R-:W-:Y:S01]  /*0c40*/  IADD3 R7, R17, 0x1c0, RZ ;  /* 0x000001c011077810 */ /* 0x000fe20007ffe0ff */
[----:B------:R2:W5:Y:S01]  /*0c50*/  @P0 LDG.E R67, [R8.64] ;  /* 0x0000000608430981 */ /* 0x000562000c1e1900 */
[----:B------:R-:W-:Y:S02]  /*0c60*/  LOP3.LUT P3, RZ, R6, 0x80, RZ, 0xc0, !PT ;  /* 0x0000008006ff7812 */ /* 0x000fe4000786c0ff */
[----:B------:R-:W-:Y:S01]  /*0c70*/  SHF.R.S32.HI R24, RZ, 0x1f, R7 ;  /* 0x0000001fff187819 */ /* 0x000fe20000011407 */
[----:B------:R3:W5:Y:S01]  /*0c80*/  @P0 LDG.E R82, [R18.64] ;  /* 0x0000000612520981 */ /* 0x000762000c1e1900 */
[----:B------:R-:W-:-:S04]  /*0c90*/  ISETP.GE.U32.AND P0, PT, R7, c[0x0][0x1e0], PT ;  /* 0x0000780007007a0c */ /* 0x000fc80003f06070 */
[----:B------:R-:W-:Y:S02]  /*0ca0*/  ISETP.GE.AND.EX P0, PT, R24, c[0x0][0x1e4], PT, P0 ;  /* 0x0000790018007a0c */ /* 0x000fe40003f06300 */
[----:B------:R-:W-:-:S05]  /*0cb0*/  MOV R24, 0x8 ;  /* 0x0000000800187802 */ /* 0x000fca0000000f00 */
[----:B------:R-:W-:-:S06]  /*0cc0*/  IMAD.WIDE R24, R5, R24, c[0x0][0x198] ;  /* 0x0000660005187625 */ /* 0x000fcc00078e0218 */
[----:B------:R-:W4:Y:S01]  /*0cd0*/  LDG.E.64 R24, [R24.64] ;  /* 0x0000000618187981 */ /* 0x000f22000c1e1b00 */
        /* <DEDUP_REMOVED lines=43> */
[----:B------:R-:W-:Y:S02]  /*0f90*/  @P2 MOV R9, R23 ;  /* 0x0000001700092202 */ /* 0x000fe40000000f00 */
[----:B------:R-:W-:Y:S01]  /*0fa0*/  LOP3.LUT P6, RZ, R6, 0x2, RZ, 0xc0, !PT ;  /* 0x0000000206ff7812 */ /* 0x000fe200078cc0ff */
[----:B----4-:R-:W-:-:S05]  /*0fb0*/  FFMA.FTZ R14, -R24, R24, R25 ;  /* 0x00000018180e7223 */ /* 0x010fca0000010119 */
        /* <DEDUP_REMOVED lines=56> */
[----:B------:R-:W-:-:S04]  /*1340*/  @P2 IADD3 R44, P0, R44, c[0x0][0x178], RZ ;  /* 0x00005e002c2c2a10 */ /* 0x000fc80007f1e0ff */
[----:B------:R-:W-:Y:S02]  /*1350*/  @P2 IADD3.X R45, R10, c[0x0][0x17c], RZ, P0, !PT ;  /* 0x00005f000a2d2a10 */ /* 0x000fe400007fe4ff */
[----:B------:R-:W-:Y:S01]  /*1360*/  ISETP.NE.AND P2, PT, R13, RZ, PT ;  /* 0x000000ff0d00720c */ /* 0x000fe20003f45270 */
[----:B------:R-:W-:Y:S01]  /*1370*/  @P1 IMAD R13, R102, c[0x0][0x1dc], R11 ;  /* 0x00007700660d1a24 */ /* 0x000fe200078e020b */
[----:B------:R-:W-:Y:S02]  /*1380*/  @P1 MOV R10, R20 ;  /* 0x00000014000a1202 */ /* 0x000fe40000000f00 */
        /* <DEDUP_REMOVED lines=57> */
[----:B0-----:R-:W-:Y:S02]  /*1720*/  @P4 SHF.L.U64.HI R14, R12, 0x1, R13 ;  /* 0x000000010c0e4819 */ /* 0x001fe4000001020d */
        /* <DEDUP_REMOVED lines=20> */
[----:B------:R-:W-:-:S04]  /*1870*/  @P3 IADD3 R30, P0, R28, c[0x0][0x180], RZ ;  /* 0x000060001c1e3a10 */ /* 0x000fc80007f1e0ff */
        /* <DEDUP_REMOVED lines=10> */
[----:B---3--:R-:W-:Y:S01]  /*1920*/  @P1 IMAD R19, R108, c[0x0][0x1d8], RZ ;  /* 0x000076006c131a24 */ /* 0x008fe200078e02ff */
[----:B0-----:R-:W-:Y:S01]  /*1930*/  CS2R R8, SRZ ;  /* 0x0000000000087805 */ /* 0x001fe2000001ff00 */
[----:B------:R-:W-:-:S02]  /*1940*/  CS2R R74, SRZ ;  /* 0x00000000004a7805 */ /* 0x000fc4000001ff00 */
        /* <DEDUP_REMOVED lines=11> */
[----:B------:R-:W-:-:S02]  /*1a00*/  @P2 IADD3 R14, P0, R16, c[0x0][0x180], RZ ;  /* 0x00006000100e2a10 */ /* 0x000fc40007f1e0ff */
[----:B------:R-:W-:Y:S02]  /*1a10*/  @P1 IADD3 R27, R19, R27, RZ ;  /* 0x0000001b131b1210 */ /* 0x000fe40007ffe0ff */
[C---:B------:R-:W-:Y:S02]  /*1a20*/  @P2 IADD3.X R15, R17.reuse, c[0x0][0x184], RZ, P0, !PT ;  /* 0x00006100110f2a10 */ /* 0x040fe400007fe4ff */
[----:B------:R-:W-:Y:S02]  /*1a30*/  @P2 IADD3 R16, P0, R16, c[0x0][0x178], RZ ;  /* 0x00005e0010102a10 */ /* 0x000fe40007f1e0ff */
[C---:B------:R-:W-:Y:S01]  /*1a40*/  @P1 SHF.L.U32 R26, R18.reuse, 0x1, RZ ;  /* 0x00000001121a1819 */ /* 0x040fe200000006ff */
[----:B------:R0:W5:Y:S01]  /*1a50*/  @P6 LDG.E R9, [R10.64] ;  /* 0x000000060a096981 */ /* 0x000162000c1e1900 */
[----:B------:R-:W-:Y:S02]  /*1a60*/  @P2 IADD3.X R17, R17, c[0x0][0x17c], RZ, P0, !PT ;  /* 0x00005f0011112a10 */ /* 0x000fe400007fe4ff */
[----:B------:R-:W-:-:S02]  /*1a70*/  @P1 SHF.L.U64.HI R27, R18, 0x1, R27 ;  /* 0x00000001121b1819 */ /* 0x000fc4000001021b */
[----:B------:R-:W-:Y:S01]  /*1a80*/  @P1 IADD3 R18, P0, R26, c[0x0][0x180], RZ ;  /* 0x000060001a121a10 */ /* 0x000fe20007f1e0ff */
[----:B0-----:R-:W-:-:S03]  /*1a90*/  CS2R R10, SRZ ;  /* 0x00000000000a7805 */ /* 0x001fc6000001ff00 */
        /* <DEDUP_REMOVED lines=9> */
[----:B0-----:R-:W-:-:S03]  /*1b30*/  CS2R R12, SRZ ;  /* 0x00000000000c7805 */ /* 0x001fc6000001ff00 */
[----:B------:R4:W5:Y:S04]  /*1b40*/  @P5 LDG.E R72, [R34.64] ;  /* 0x0000000622485981 */ /* 0x000968000c1e1900 */
[----:B------:R4:W5:Y:S04]  /*1b50*/  @P4 LDG.E R71, [R32.64] ;  /* 0x0000000620474981 */ /* 0x000968000c1e1900 */
[----:B------:R4:W5:Y:S04]  /*1b60*/  @P3 LDG.E R12, [R30.64] ;  /* 0x000000061e0c3981 */ /* 0x000968000c1e1900 */
[----:B------:R4:W5:Y:S04]  /*1b70*/  @P3 LDG.E R70, [R28.64] ;  /* 0x000000061c463981 */ /* 0x000968000c1e1900 */
[----:B------:R4:W5:Y:S01]  /*1b80*/  @P1 LDG.E R68, [R26.64] ;  /* 0x000000061a441981 */ /* 0x000962000c1e1900 */
[----:B------:R-:W-:-:S02]  /*1b90*/  LOP3.LUT P0, RZ, R6, 0x4, RZ, 0xc0, !PT ;  /* 0x0000000406ff7812 */ /* 0x000fc4000780c0ff */
[----:B------:R-:W-:Y:S01]  /*1ba0*/  MOV R25, RZ ;  /* 0x000000ff00197202 */ /* 0x000fe20000000f00 */
[----:B------:R0:W5:Y:S01]  /*1bb0*/  @P2 LDG.E R13, [R14.64] ;  /* 0x000000060e0d2981 */ /* 0x000162000c1e1900 */
[----:B------:R-:W-:Y:S03]  /*1bc0*/  BSSY B0, `(.L_x_360) ;  /* 0x0000019000007945 */ /* 0x000fe60003800000 */
[----:B------:R1:W5:Y:S06]  /*1bd0*/  @P2 LDG.E R69, [R16.64] ;  /* 0x0000000610452981 */ /* 0x00036c000c1e1900 */
[----:B------:R4:W5:Y:S04]  /*1be0*/  @P0 LDG.E R25, [R42.64] ;  /* 0x000000062a190981 */ /* 0x000968000c1e1900 */
[----:B------:R4:W5:Y:S01]  /*1bf0*/  @P0 LDG.E R74, [R40.64] ;  /* 0x00000006284a0981 */ /* 0x000962000c1e1900 */
[----:B------:R-:W-:Y:S01]  /*1c00*/  ISETP.GT.U32.AND P0, PT, R3, 0x1df, PT ;  /* 0x000001df0300780c */ /* 0x000fe20003f04070 */
[----:B0-----:R-:W-:Y:S01]  /*1c10*/  CS2R R14, SRZ ;  /* 0x00000000000e7805 */ /* 0x001fe2000001ff00 */
[----:B-1----:R-:W-:-:S05]  /*1c20*/  CS2R R16, SRZ ;  /* 0x0000000000107805 */ /* 0x002fca000001ff00 */
[----:B------:R0:W5:Y:S02]  /*1c30*/  @P1 LDG.E R14, [R18.64] ;  /* 0x00000006120e1981 */ /* 0x000164000c1e1900 */
[----:B0-----:R-:W-:-:S04]  /*1c40*/  MOV R18, RZ ;  /* 0x000000ff00127202 */ /* 0x001fc80000000f00 */
[----:B------:R-:W-:Y:S05]  /*1c50*/  @P0 BRA `(.L_x_361) ;  /* 0x000000f000000947 */ /* 0x000fea0003800000 */
[----:B--2-4-:R-:W-:Y:S02]  /*1c60*/  ISETP.NE.AND P0, PT, RZ, UR9, PT ;  /* 0x00000009ff007c0c */ /* 0x014fe4000bf05270 */
[----:B------:R-:W-:-:S04]  /*1c70*/  IADD3 R106, R85, R106, RZ ;  /* 0x0000006a556a7210 */ /* 0x000fc80007ffe0ff */
[----:B------:R-:W-:-:S07]  /*1c80*/  SHF.R.S32.HI R15, RZ, 0x1f, R106 ;  /* 0x0000001fff0f7819 */ /* 0x000fce000001146a */
[----:B------:R-:W-:-:S04]  /*1c90*/  @P0 LEA R18, P6, R106, c[0x0][0x190], 0x1 ;  /* 0x000064006a120a11 */ /* 0x000fc800078c08ff */
[----:B------:R-:W-:-:S05]  /*1ca0*/  @P0 LEA.HI.X R19, R106, c[0x0][0x194], R15, 0x1, P6 ;  /* 0x000065006a130a11 */ /* 0x000fca00030f0c0f */
[----:B------:R-:W2:Y:S04]  /*1cb0*/  @P0 LDG.E.U16 R15, [R18.64+0x2] ;  /* 0x00000206120f0981 */ /* 0x000ea8000c1e1500 */
[----:B------:R-:W3:Y:S01]  /*1cc0*/  @P0 LDG.E.U16 R26, [R18.64] ;  /* 0x00000006121a0981 */ /* 0x000ee2000c1e1500 */
[----:B--2---:R-:W-:Y:S01]  /*1cd0*/  @P0 PRMT R17, RZ, 0x5410, R15 ;  /* 0x00005410ff110816 */ /* 0x004fe2000000000f */
[----:B------:R-:W-:Y:S01]  /*1ce0*/  HFMA2.MMA R15, -RZ, RZ, 0, 1.1920928955078125e-07 ;  /* 0x00000002ff0f7435 */ /* 0x000fe200000001ff */
[----:B---3--:R-:W-:-:S09]  /*1cf0*/  @P0 PRMT R16, RZ, 0x5410, R26 ;  /* 0x00005410ff100816 */ /* 0x008fd2000000001a */
[----:B------:R-:W-:-:S05]  /*1d00*/  IMAD.WIDE R18, R106, R15, c[0x0][0x188] ;  /* 0x000062006a127625 */ /* 0x000fca00078e020f */
[----:B------:R-:W2:Y:S04]  /*1d10*/  LDG.E.U16 R15, [R18.64] ;  /* 0x00000006120f7981 */ /* 0x000ea8000c1e1500 */
[----:B------:R-:W3:Y:S01]  /*1d20*/  LDG.E.U16 R26, [R18.64+0x2] ;  /* 0x00000206121a7981 */ /* 0x000ee2000c1e1500 */
[----:B--2---:R-:W-:Y:S02]  /*1d30*/  PRMT R15, RZ, 0x5410, R15 ;  /* 0x00005410ff0f7816 */ /* 0x004fe4000000000f */
[----:B---3--:R-:W-:Y:S02]  /*1d40*/  PRMT R18, RZ, 0x5410, R26 ;  /* 0x00005410ff127816 */ /* 0x008fe4000000001a */
.L_x_361:
[----:B--2-4-:R-:W-:Y:S05]  /*1d50*/  BSYNC B0 ;  /* 0x0000000000007941 */ /* 0x014fea0003800000 */
.L_x_360:
[----:B------:R-:W-:Y:S02]  /*1d60*/  ISETP.NE.AND P0, PT, RZ, UR9, PT ;  /* 0x00000009ff007c0c */ /* 0x000fe4000bf05270 */
[--C-:B-----5:R-:W-:Y:S02]  /*1d70*/  PRMT R29, RZ, 0x5410, R62.reuse ;  /* 0x00005410ff1d7816 */ /* 0x120fe4000000003e */
[----:B------:R-:W-:-:S02]  /*1d80*/  PRMT R31, RZ, 0x7610, R62 ;  /* 0x00007610ff1f7816 */ /* 0x000fc4000000003e */
        /* <DEDUP_REMOVED lines=33> */
.L_x_362:
        /* <DEDUP_REMOVED lines=26> */
.L_x_363:
[----:B------:R-:W-:Y:S01]  /*2140*/  FFMA.FTZ R35, R30, R34, R33 ;  /* 0x000000221e237223 */ /* 0x000fe20000010021 */
[----:B------:R-:W-:Y:S01]  /*2150*/  PRMT R36, RZ, 0x5410, R77 ;  /* 0x00005410ff247816 */ /* 0x000fe2000000004d */
[----:B------:R-:W-:Y:S02]  /*2160*/  FADD.FTZ R33, RZ, R28 ;  /* 0x0000001cff217221 */ /* 0x000fe40000010000 */
[----:B------:R-:W-:Y:S02]  /*2170*/  FADD.FTZ R37, R34, R29 ;  /* 0x0000001d22257221 */ /* 0x000fe40000010000 */
[----:B------:R-:W-:Y:S02]  /*2180*/  FMUL.FTZ R34, R26, R15 ;  /* 0x0000000f1a227220 */ /* 0x000fe40000410000 */
[----:B------:R-:W-:-:S02]  /*2190*/  FFMA.FTZ R28, R31, R26, R45 ;  /* 0x0000001a1f1c7223 */ /* 0x000fc4000001002d */
[----:B------:R-:W-:Y:S01]  /*21a0*/  FADD.FTZ R29, R33, R26 ;  /* 0x0000001a211d7221 */ /* 0x000fe20000010000 */
[----:B------:R-:W-:Y:S01]  /*21b0*/  PRMT R33, RZ, 0x7610, R60 ;  /* 0x00007610ff217816 */ /* 0x000fe2000000003c */
[----:B------:R-:W-:Y:S02]  /*21c0*/  FFMA.FTZ R26, R30, R27, RZ ;  /* 0x0000001b1e1a7223 */ /* 0x000fe400000100ff */
[----:B------:R-:W-:Y:S02]  /*21d0*/  FADD.FTZ R30, RZ, R27 ;  /* 0x0000001bff1e7221 */ /* 0x000fe40000010000 */
[----:B------:R-:W-:Y:S02]  /*21e0*/  FFMA.FTZ R31, R31, R34, R35 ;  /* 0x000000221f1f7223 */ /* 0x000fe40000010023 */
[----:B------:R-:W-:Y:S02]  /*21f0*/  FMUL.FTZ R27, R19, R18 ;  /* 0x00000012131b7220 */ /* 0x000fe40000410000 */
[----:B------:R-:W-:-:S02]  /*2200*/  FFMA.FTZ R26, R32, R19, R26 ;  /* 0x00000013201a7223 */ /* 0x000fc4000001001a */
[----:B------:R-:W-:Y:S01]  /*2210*/  FFMA.FTZ R43, R32, R27, R31 ;  /* 0x0000001b202b7223 */ /* 0x000fe2000001001f */
[----:B------:R-:W-:Y:S01]  /*2220*/  PRMT R31, RZ, 0x5410, R60 ;  /* 0x00005410ff1f7816 */ /* 0x000fe2000000003c */
[----:B------:R-:W-:Y:S02]  /*2230*/  FADD.FTZ R19, R30, R19 ;  /* 0x000000131e137221 */ /* 0x000fe40000010000 */
        /* <DEDUP_REMOVED lines=25> */
.L_x_364:
[----:B------:R-:W-:Y:S02]  /*23d0*/  FMUL.FTZ R32, R36, R15 ;  /* 0x0000000f24207220 */ /* 0x000fe40000410000 */
[----:B------:R-:W-:Y:S02]  /*23e0*/  FADD.FTZ R35, R27, R34 ;  /* 0x000000221b237221 */ /* 0x000fe40000010000 */
[----:B------:R-:W-:Y:S02]  /*23f0*/  FFMA.FTZ R33, R45, R32, R43 ;  /* 0x000000202d217223 */ /* 0x000fe4000001002b */
[----:B------:R-:W-:Y:S02]  /*2400*/  FMUL.FTZ R27, R31, R18 ;  /* 0x000000121f1b7220 */ /* 0x000fe40000410000 */
[----:B------:R-:W-:-:S02]  /*2410*/  FADD.FTZ R19, R19, R31 ;  /* 0x0000001f13137221 */ /* 0x000fc40000010000 */
[C---:B------:R-:W-:Y:S01]  /*2420*/  FFMA.FTZ R26, R30.reuse, R31, R26 ;  /* 0x0000001f1e1a7223 */ /* 0x040fe2000001001a */
[----:B------:R-:W-:Y:S01]  /*2430*/  PRMT R31, RZ, 0x5410, R61 ;  /* 0x00005410ff1f7816 */ /* 0x000fe2000000003d */
[----:B------:R-:W-:Y:S01]  /*2440*/  FFMA.FTZ R44, R30, R27, R33 ;  /* 0x0000001b1e2c7223 */ /* 0x000fe20000010021 */
[----:B------:R-:W-:Y:S01]  /*2450*/  PRMT R33, RZ, 0x7610, R61 ;  /* 0x00007610ff217816 */ /* 0x000fe2000000003d */
[----:B------:R-:W-:Y:S02]  /*2460*/  FADD.FTZ R29, R29, R36 ;  /* 0x000000241d1d7221 */ /* 0x000fe40000010000 */
[C---:B------:R-:W-:Y:S01]  /*2470*/  FADD.FTZ R30, -R24.reuse, R31 ;  /* 0x0000001f181e7221 */ /* 0x040fe20000010100 */
[----:B------:R-:W-:Y:S01]  /*2480*/  PRMT R31, RZ, 0x7610, R76 ;  /* 0x00007610ff1f7816 */ /* 0x000fe2000000004c */
[----:B------:R-:W-:Y:S02]  /*2490*/  FADD.FTZ R34, -R24, R33 ;  /* 0x0000002118227221 */ /* 0x000fe40000010100 */
[----:B------:R-:W-:Y:S01]  /*24a0*/  FFMA.FTZ R28, R45, R36, R28 ;  /* 0x000000242d1c7223 */ /* 0x000fe2000001001c */
[----:B------:R-:W-:Y:S01]  /*24b0*/  PRMT R36, RZ, 0x5410, R76 ;  /* 0x00005410ff247816 */ /* 0x000fe2000000004c */
[----:B------:R-:W-:-:S02]  /*24c0*/  FMUL.FTZ R43, R30, R7 ;  /* 0x000000071e2b7220 */ /* 0x000fc40000410000 */
[----:B------:R-:W-:Y:S02]  /*24d0*/  FADD.FTZ R32, R35, R32 ;  /* 0x0000002023207221 */ /* 0x000fe40000010000 */
        /* <DEDUP_REMOVED lines=20> */
.L_x_365:
[----:B------:R-:W-:Y:S02]  /*2620*/  FMUL.FTZ R33, R36, R15 ;  /* 0x0000000f24217220 */ /* 0x000fe40000410000 */
[----:B------:R-:W-:Y:S02]  /*2630*/  FADD.FTZ R34, R27, R32 ;  /* 0x000000201b227221 */ /* 0x000fe40000010000 */
[----:B------:R-:W-:Y:S02]  /*2640*/  FMUL.FTZ R27, R31, R18 ;  /* 0x000000121f1b7220 */ /* 0x000fe40000410000 */
[----:B------:R-:W-:Y:S02]  /*2650*/  FADD.FTZ R19, R19, R31 ;  /* 0x0000001f13137221 */ /* 0x000fe40000010000 */
[----:B------:R-:W-:Y:S01]  /*2660*/  FFMA.FTZ R26, R30, R31, R26 ;  /* 0x0000001f1e1a7223 */ /* 0x000fe2000001001a */
[----:B------:R-:W-:Y:S01]  /*2670*/  PRMT R31, RZ, 0x5410, R8 ;  /* 0x00005410ff1f7816 */ /* 0x000fe20000000008 */
[----:B------:R-:W-:-:S02]  /*2680*/  FFMA.FTZ R32, R43, R33, R44 ;  /* 0x000000212b207223 */ /* 0x000fc4000001002c */
[----:B------:R-:W-:Y:S01]  /*2690*/  FADD.FTZ R34, R34, R33 ;  /* 0x0000002122227221 */ /* 0x000fe20000010000 */
[----:B------:R-:W-:Y:S01]  /*26a0*/  PRMT R33, RZ, 0x7610, R8 ;  /* 0x00007610ff217816 */ /* 0x000fe20000000008 */
[----:B------:R-:W-:Y:S02]  /*26b0*/  FFMA.FTZ R44, R30, R27, R32 ;  /* 0x0000001b1e2c7223 */ /* 0x000fe40000010020 */
[C---:B------:R-:W-:Y:S01]  /*26c0*/  FADD.FTZ R30, -R24.reuse, R31 ;  /* 0x0000001f181e7221 */ /* 0x040fe20000010100 */
[----:B------:R-:W-:Y:S01]  /*26d0*/  PRMT R31, RZ, 0x7610, R75 ;  /* 0x00007610ff1f7816 */ /* 0x000fe2000000004b */
[----:B------:R-:W-:Y:S02]  /*26e0*/  FADD.FTZ R32, -R24, R33 ;  /* 0x0000002118207221 */ /* 0x000fe40000010100 */
[----:B------:R-:W-:Y:S02]  /*26f0*/  FFMA.FTZ R28, R43, R36, R28 ;  /* 0x000000242b1c7223 */ /* 0x000fe4000001001c */
[----:B------:R-:W-:Y:S01]  /*2700*/  FADD.FTZ R29, R29, R36 ;  /* 0x000000241d1d7221 */ /* 0x000fe20000010000 */
[----:B------:R-:W-:Y:S01]  /*2710*/  PRMT R36, RZ, 0x5410, R75 ;  /* 0x00005410ff247816 */ /* 0x000fe2000000004b */
        /* <DEDUP_REMOVED lines=21> */
.L_x_366:
[----:B------:R-:W-:Y:S02]  /*2870*/  FMUL.FTZ R35, R36, R15 ;  /* 0x0000000f24237220 */ /* 0x000fe40000410000 */
[----:B------:R-:W-:Y:S02]  /*2880*/  FADD.FTZ R34, R27, R34 ;  /* 0x000000221b227221 */ /* 0x000fe40000010000 */
[----:B------:R-:W-:Y:S01]  /*2890*/  FADD.FTZ R32, R29, R36 ;  /* 0x000000241d207221 */ /* 0x000fe20000010000 */
[----:B------:R-:W-:Y:S01]  /*28a0*/  PRMT R29, RZ, 0x5410, R25 ;  /* 0x00005410ff1d7816 */ /* 0x000fe20000000019 */
[C---:B------:R-:W-:Y:S02]  /*28b0*/  FFMA.FTZ R27, R43.reuse, R35, R44 ;  /* 0x000000232b1b7223 */ /* 0x040fe4000001002c */
[----:B------:R-:W-:Y:S01]  /*28c0*/  FADD.FTZ R37, R34, R35 ;  /* 0x0000002322257221 */ /* 0x000fe20000010000 */
[----:B------:R-:W-:Y:S01]  /*28d0*/  PRMT R35, RZ, 0x7610, R25 ;  /* 0x00007610ff237816 */ /* 0x000fe20000000019 */
[----:B------:R-:W-:Y:S01]  /*28e0*/  FFMA.FTZ R33, R43, R36, R28 ;  /* 0x000000242b217223 */ /* 0x000fe2000001001c */
[--C-:B------:R-:W-:Y:S01]  /*28f0*/  PRMT R36, RZ, 0x5410, R74.reuse ;  /* 0x00005410ff247816 */ /* 0x100fe2000000004a */
[C---:B------:R-:W-:Y:S01]  /*2900*/  FADD.FTZ R28, -R24.reuse, R29 ;  /* 0x0000001d181c7221 */ /* 0x040fe20000010100 */
[----:B------:R-:W-:Y:S01]  /*2910*/  PRMT R29, RZ, 0x7610, R74 ;  /* 0x00007610ff1d7816 */ /* 0x000fe2000000004a */
[----:B------:R-:W-:-:S02]  /*2920*/  FADD.FTZ R34, -R24, R35 ;  /* 0x0000002318227221 */ /* 0x000fc40000010100 */
[-C--:B------:R-:W-:Y:S02]  /*2930*/  FMUL.FTZ R35, R28, R7.reuse ;  /* 0x000000071c237220 */ /* 0x080fe40000410000 */
        /* <DEDUP_REMOVED lines=21> */
.L_x_367:
[----:B------:R-:W-:Y:S02]  /*2a90*/  FFMA.FTZ R27, R30, R28, R27 ;  /* 0x0000001c1e1b7223 */ /* 0x000fe4000001001b */
[----:B------:R-:W-:Y:S02]  /*2aa0*/  FMUL.FTZ R38, R36, R15 ;  /* 0x0000000f24267220 */ /* 0x000fe40000410000 */
[----:B------:R-:W-:Y:S01]  /*2ab0*/  FFMA.FTZ R30, R30, R31, R26 ;  /* 0x0000001f1e1e7223 */ /* 0x000fe2000001001a */
[----:B------:R-:W-:Y:S01]  /*2ac0*/  PRMT R26, RZ, 0x5410, R73 ;  /* 0x00005410ff1a7816 */ /* 0x000fe20000000049 */
[----:B------:R-:W-:Y:S01]  /*2ad0*/  FADD.FTZ R40, R19, R31 ;  /* 0x0000001f13287221 */ /* 0x000fe20000010000 */
[----:B------:R-:W-:Y:S01]  /*2ae0*/  PRMT R19, RZ, 0x5410, R9 ;  /* 0x00005410ff137816 */ /* 0x000fe20000000009 */
[----:B------:R-:W-:Y:S01]  /*2af0*/  FFMA.FTZ R31, R35, R38, R27 ;  /* 0x00000026231f7223 */ /* 0x000fe2000001001b */
[----:B------:R-:W-:Y:S01]  /*2b00*/  PRMT R27, RZ, 0x7610, R9 ;  /* 0x00007610ff1b7816 */ /* 0x000fe20000000009 */
[----:B------:R-:W-:-:S02]  /*2b10*/  FADD.FTZ R37, R28, R37 ;  /* 0x000000251c257221 */ /* 0x000fc40000010000 */
[C---:B------:R-:W-:Y:S02]  /*2b20*/  FADD.FTZ R28, -R24.reuse, R19 ;  /* 0x00000013181c7221 */ /* 0x040fe40000010100 */
[----:B------:R-:W-:Y:S01]  /*2b30*/  FADD.FTZ R42, -R24, R27 ;  /* 0x0000001b182a7221 */ /* 0x000fe20000010100 */
[----:B------:R-:W-:Y:S01]  /*2b40*/  PRMT R27, RZ, 0x7610, R73 ;  /* 0x00007610ff1b7816 */ /* 0x000fe20000000049 */
[----:B------:R-:W-:Y:S02]  /*2b50*/  FADD.FTZ R37, R37, R38 ;  /* 0x0000002625257221 */ /* 0x000fe40000010000 */
[-C--:B------:R-:W-:Y:S02]  /*2b60*/  FMUL.FTZ R19, R28, R7.reuse ;  /* 0x000000071c137220 */ /* 0x080fe40000410000 */
        /* <DEDUP_REMOVED lines=21> */
.L_x_368:
[----:B------:R-:W-:Y:S02]  /*2cc0*/  FFMA.FTZ R31, R34, R38, R31 ;  /* 0x00000026221f7223 */ /* 0x000fe4000001001f */
[----:B------:R-:W-:Y:S02]  /*2cd0*/  FMUL.FTZ R42, R26, R15 ;  /* 0x0000000f1a2a7220 */ /* 0x000fe40000410000 */
[----:B------:R-:W-:Y:S01]  /*2ce0*/  FADD.FTZ R37, R38, R37 ;  /* 0x0000002526257221 */ /* 0x000fe20000010000 */
[----:B------:R-:W-:Y:S01]  /*2cf0*/  PRMT R38, RZ, 0x7610, R72 ;  /* 0x00007610ff267816 */ /* 0x000fe20000000048 */
[----:B------:R-:W-:Y:S02]  /*2d00*/  FFMA.FTZ R33, R35, R36, R33 ;  /* 0x0000002423217223 */ /* 0x000fe40000010021 */
[----:B------:R-:W-:Y:S01]  /*2d10*/  FADD.FTZ R35, R32, R36 ;  /* 0x0000002420237221 */ /* 0x000fe20000010000 */
[----:B------:R-:W-:Y:S01]  /*2d20*/  PRMT R32, RZ, 0x5410, R72 ;  /* 0x00005410ff207816 */ /* 0x000fe20000000048 */
[----:B------:R-:W-:Y:S01]  /*2d30*/  FFMA.FTZ R39, R19, R42, R31 ;  /* 0x0000002a13277223 */ /* 0x000fe2000001001f */
[----:B------:R-:W-:Y:S01]  /*2d40*/  PRMT R31, RZ, 0x5410, R10 ;  /* 0x00005410ff1f7816 */ /* 0x000fe2000000000a */
[----:B------:R-:W-:Y:S01]  /*2d50*/  FADD.FTZ R36, R37, R42 ;  /* 0x0000002a25247221 */ /* 0x000fe20000010000 */
[----:B------:R-:W-:Y:S01]  /*2d60*/  PRMT R37, RZ, 0x7610, R10 ;  /* 0x00007610ff257816 */ /* 0x000fe2000000000a */
[----:B------:R-:W-:-:S02]  /*2d70*/  FMUL.FTZ R41, R27, R18 ;  /* 0x000000121b297220 */ /* 0x000fc40000410000 */
[C---:B------:R-:W-:Y:S02]  /*2d80*/  FADD.FTZ R42, -R24.reuse, R31 ;  /* 0x0000001f182a7221 */ /* 0x040fe40000010100 */
[----:B------:R-:W-:Y:S02]  /*2d90*/  FADD.FTZ R44, -R24, R37 ;  /* 0x00000025182c7221 */ /* 0x000fe40000010100 */
[-C--:B------:R-:W-:Y:S02]  /*2da0*/  FMUL.FTZ R31, R42, R7.reuse ;  /* 0x000000072a1f7220 */ /* 0x080fe40000410000 */
[----:B------:R-:W-:Y:S01]  /*2db0*/  FMUL.FTZ R37, R44, R7 ;  /* 0x000000072c257220 */ /* 0x000fe20000410000 */
        /* <DEDUP_REMOVED lines=19> */
.L_x_369:
[----:B------:R-:W-:Y:S01]  /*2ef0*/  FFMA.FTZ R39, R28, R41, R39 ;  /* 0x000000291c277223 */ /* 0x000fe20000010027 */
[--C-:B------:R-:W-:Y:S01]  /*2f00*/  PRMT R44, RZ, 0x5410, R71.reuse ;  /* 0x00005410ff2c7816 */ /* 0x100fe20000000047 */
[----:B------:R-:W-:Y:S01]  /*2f10*/  FMUL.FTZ R42, R32, R15 ;  /* 0x0000000f202a7220 */ /* 0x000fe20000410000 */
[----:B------:R-:W-:Y:S01]  /*2f20*/  PRMT R43, RZ, 0x7610, R71 ;  /* 0x00007610ff2b7816 */ /* 0x000fe20000000047 */
[----:B------:R-:W-:Y:S02]  /*2f30*/  FADD.FTZ R41, R41, R36 ;  /* 0x0000002429297221 */ /* 0x000fe40000010000 */
[----:B------:R-:W-:Y:S02]  /*2f40*/  FFMA.FTZ R30, R34, R29, R30 ;  /* 0x0000001d221e7223 */ /* 0x000fe4000001001e */
[----:B------:R-:W-:-:S02]  /*2f50*/  FADD.FTZ R34, R40, R29 ;  /* 0x0000001d28227221 */ /* 0x000fc40000010000 */
[----:B------:R-:W-:Y:S01]  /*2f60*/  FFMA.FTZ R36, R31, R42, R39 ;  /* 0x0000002a1f247223 */ /* 0x000fe20000010027 */
[--C-:B------:R-:W-:Y:S01]  /*2f70*/  PRMT R39, RZ, 0x5410, R11.reuse ;  /* 0x00005410ff277816 */ /* 0x100fe2000000000b */
[----:B------:R-:W-:Y:S01]  /*2f80*/  FADD.FTZ R29, R41, R42 ;  /* 0x0000002a291d7221 */ /* 0x000fe20000010000 */
[----:B------:R-:W-:-:S03]  /*2f90*/  PRMT R41, RZ, 0x7610, R11 ;  /* 0x00007610ff297816 */ /* 0x000fc6000000000b */
[C---:B------:R-:W-:Y:S02]  /*2fa0*/  FADD.FTZ R40, -R24.reuse, R39 ;  /* 0x0000002718287221 */ /* 0x040fe40000010100 */
[----:B------:R-:W-:Y:S02]  /*2fb0*/  FADD.FTZ R42, -R24, R41 ;  /* 0x00000029182a7221 */ /* 0x000fe40000010100 */
        /* <DEDUP_REMOVED lines=22> */
.L_x_370:
[----:B------:R-:W-:Y:S02]  /*3120*/  FFMA.FTZ R41, R37, R40, R36 ;  /* 0x0000002825297223 */ /* 0x000fe40000010024 */
[----:B------:R-:W-:Y:S01]  /*3130*/  FFMA.FTZ R33, R19, R26, R33 ;  /* 0x0000001a13217223 */ /* 0x000fe20000010021 */
[----:B------:R-:W-:Y:S01]  /*3140*/  PRMT R19, RZ, 0x5410, R12 ;  /* 0x00005410ff137816 */ /* 0x000fe2000000000c */
[----:B------:R-:W-:Y:S02]  /*3150*/  FMUL.FTZ R36, R44, R15 ;  /* 0x0000000f2c247220 */ /* 0x000fe40000410000 */
[----:B------:R-:W-:Y:S02]  /*3160*/  FADD.FTZ R47, R40, R29 ;  /* 0x0000001d282f7221 */ /* 0x000fe40000010000 */
[----:B------:R-:W-:Y:S01]  /*3170*/  FADD.FTZ R45, R35, R26 ;  /* 0x0000001a232d7221 */ /* 0x000fe20000010000 */
[----:B------:R-:W-:Y:S01]  /*3180*/  PRMT R35, RZ, 0x7610, R12 ;  /* 0x00007610ff237816 */ /* 0x000fe2000000000c */
[----:B------:R-:W-:Y:S01]  /*3190*/  FFMA.FTZ R29, R39, R36, R41 ;  /* 0x00000024271d7223 */ /* 0x000fe20000010029 */
[----:B------:R-:W-:Y:S01]  /*31a0*/  PRMT R26, RZ, 0x5410, R70 ;  /* 0x00005410ff1a7816 */ /* 0x000fe20000000046 */
[----:B------:R-:W-:-:S02]  /*31b0*/  FADD.FTZ R40, R47, R36 ;  /* 0x000000242f287221 */ /* 0x000fc40000010000 */
[C---:B------:R-:W-:Y:S01]  /*31c0*/  FADD.FTZ R36, -R24.reuse, R19 ;  /* 0x0000001318247221 */ /* 0x040fe20000010100 */
[----:B------:R-:W-:Y:S01]  /*31d0*/  PRMT R19, RZ, 0x7610, R70 ;  /* 0x00007610ff137816 */ /* 0x000fe20000000046 */
        /* <DEDUP_REMOVED lines=23> */
.L_x_371:
[----:B------:R-:W-:Y:S02]  /*3350*/  FFMA.FTZ R29, R42, R41, R29 ;  /* 0x000000292a1d7223 */ /* 0x000fe4000001001d */
[----:B------:R-:W-:Y:S02]  /*3360*/  FMUL.FTZ R46, R26, R15 ;  /* 0x0000000f1a2e7220 */ /* 0x000fe40000410000 */
[----:B------:R-:W-:Y:S02]  /*3370*/  FADD.FTZ R49, R41, R40 ;  /* 0x0000002829317221 */ /* 0x000fe40000010000 */
[----:B------:R-:W-:Y:S01]  /*3380*/  FFMA.FTZ R40, R28, R27, R30 ;  /* 0x0000001b1c287223 */ /* 0x000fe2000001001e */
[----:B------:R-:W-:Y:S01]  /*3390*/  PRMT R28, RZ, 0x5410, R69 ;  /* 0x00005410ff1c7816 */ /* 0x000fe20000000045 */
        /* <DEDUP_REMOVED lines=30> */
.L_x_372:
[----:B------:R-:W-:Y:S02]  /*3580*/  FFMA.FTZ R47, R36, R49, R47 ;  /* 0x00000031242f7223 */ /* 0x000fe4000001002f */
[----:B------:R-:W-:Y:S01]  /*3590*/  FADD.FTZ R51, R49, R34 ;  /* 0x0000002231337221 */ /* 0x000fe20000010000 */
[----:B------:R-:W-:Y:S01]  /*35a0*/  PRMT R34, RZ, 0x5410, R68 ;  /* 0x00005410ff227816 */ /* 0x000fe20000000044 */
[----:B------:R-:W-:Y:S01]  /*35b0*/  FFMA.FTZ R49, R31, R32, R33 ;  /* 0x000000201f317223 */ /* 0x000fe20000010021 */
[--C-:B------:R-:W-:Y:S01]  /*35c0*/  PRMT R31, RZ, 0x5410, R14.reuse ;  /* 0x00005410ff1f7816 */ /* 0x100fe2000000000e */
[----:B------:R-:W-:Y:S01]  /*35d0*/  FMUL.FTZ R46, R28, R15 ;  /* 0x0000000f1c2e7220 */ /* 0x000fe20000410000 */
[----:B------:R-:W-:Y:S01]  /*35e0*/  PRMT R33, RZ, 0x7610, R14 ;  /* 0x00007610ff217816 */ /* 0x000fe2000000000e */
[----:B------:R-:W-:-:S02]  /*35f0*/  FADD.FTZ R45, R45, R32 ;  /* 0x000000202d2d7221 */ /* 0x000fc40000010000 */
[C---:B------:R-:W-:Y:S02]  /*3600*/  FADD.FTZ R32, -R24.reuse, R31 ;  /* 0x0000001f18207221 */ /* 0x040fe40000010100 */
[----:B------:R-:W-:Y:S01]  /*3610*/  FADD.FTZ R48, -R24, R33 ;  /* 0x0000002118307221 */ /* 0x000fe20000010100 */
[----:B------:R-:W-:Y:S01]  /*3620*/  PRMT R33, RZ, 0x7610, R68 ;  /* 0x00007610ff217816 */ /* 0x000fe20000000044 */
[----:B------:R-:W-:Y:S02]  /*3630*/  FFMA.FTZ R47, R29, R46, R47 ;  /* 0x0000002e1d2f7223 */ /* 0x000fe4000001002f */
[----:B------:R-:W-:Y:S02]  /*3640*/  FADD.FTZ R46, R51, R46 ;  /* 0x0000002e332e7221 */ /* 0x000fe40000010000 */
        /* <DEDUP_REMOVED lines=22> */
.L_x_373:
[----:B------:R-:W-:Y:S02]  /*37b0*/  FFMA.FTZ R48, R30, R51, R47 ;  /* 0x000000331e307223 */ /* 0x000fe4000001002f */
[----:B------:R-:W-:Y:S02]  /*37c0*/  FMUL.FTZ R47, R34, R15 ;  /* 0x0000000f222f7220 */ /* 0x000fe40000410000 */
[----:B------:R-:W-:Y:S02]  /*37d0*/  FADD.FTZ R52, R51, R46 ;  /* 0x0000002e33347221 */ /* 0x000fe40000010000 */
[----:B------:R-:W-:Y:S02]  /*37e0*/  FFMA.FTZ R46, R37, R38, R40 ;  /* 0x00000026252e7223 */ /* 0x000fe40000010028 */
[----:B------:R-:W-:-:S02]  /*37f0*/  FMUL.FTZ R50, R33, R18 ;  /* 0x0000001221327220 */ /* 0x000fc40000410000 */
[----:B------:R-:W-:Y:S02]  /*3800*/  FFMA.FTZ R40, R32, R47, R48 ;  /* 0x0000002f20287223 */ /* 0x000fe40000010030 */
[----:B------:R-:W-:Y:S02]  /*3810*/  FADD.FTZ R37, R52, R47 ;  /* 0x0000002f34257221 */ /* 0x000fe40000010000 */
[----:B------:R-:W-:Y:S01]  /*3820*/  FFMA.FTZ R47, R31, R50, R40 ;  /* 0x000000321f2f7223 */ /* 0x000fe20000010028 */
[----:B------:R-:W-:Y:S01]  /*3830*/  PRMT R40, RZ, 0x5410, R83 ;  /* 0x00005410ff287816 */ /* 0x000fe20000000053 */
[----:B------:R-:W-:Y:S01]  /*3840*/  FFMA.FTZ R49, R39, R44, R49 ;  /* 0x0000002c27317223 */ /* 0x000fe20000010031 */
[--C-:B------:R-:W-:Y:S01]  /*3850*/  PRMT R39, RZ, 0x7610, R66.reuse ;  /* 0x00007610ff277816 */ /* 0x100fe20000000042 */
[----:B------:R-:W-:Y:S01]  /*3860*/  FADD.FTZ R50, R50, R37 ;  /* 0x0000002532327221 */ /* 0x000fe20000010000 */
[----:B------:R-:W-:Y:S01]  /*3870*/  PRMT R37, RZ, 0x5410, R66 ;  /* 0x00005410ff257816 */ /* 0x000fe20000000042 */
[----:B------:R-:W-:-:S02]  /*3880*/  FADD.FTZ R48, R41, R38 ;  /* 0x0000002629307221 */ /* 0x000fc40000010000 */
[C---:B------:R-:W-:Y:S01]  /*3890*/  FADD.FTZ R52, -R24.reuse, R39 ;  /* 0x0000002718347221 */ /* 0x040fe20000010100 */
[----:B------:R-:W-:Y:S01]  /*38a0*/  PRMT R39, RZ, 0x7610, R83 ;  /* 0x00007610ff277816 */ /* 0x000fe20000000053 */
        /* <DEDUP_REMOVED lines=22> */
.L_x_374:
[----:B------:R-:W-:Y:S02]  /*3a10*/  FMUL.FTZ R51, R40, R15 ;  /* 0x0000000f28337220 */ /* 0x000fe40000410000 */
[----:B------:R-:W-:Y:S02]  /*3a20*/  FADD.FTZ R41, R45, R44 ;  /* 0x0000002c2d297221 */ /* 0x000fe40000010000 */
[----:B------:R-:W-:Y:S02]  /*3a30*/  FMUL.FTZ R45, R39, R18 ;  /* 0x00000012272d7220 */ /* 0x000fe40000410000 */
[----:B------:R-:W-:Y:S02]  /*3a40*/  FFMA.FTZ R44, R38, R51, R47 ;  /* 0x00000033262c7223 */ /* 0x000fe4000001002f */
[----:B------:R-:W-:Y:S02]  /*3a50*/  FADD.FTZ R52, R50, R51 ;  /* 0x0000003332347221 */ /* 0x000fe40000010000 */
[----:B------:R-:W-:-:S02]  /*3a60*/  FFMA.FTZ R50, R42, R43, R46 ;  /* 0x0000002b2a327223 */ /* 0x000fc4000001002e */
[----:B------:R-:W-:Y:S01]  /*3a70*/  FADD.FTZ R46, R48, R43 ;  /* 0x0000002b302e7221 */ /* 0x000fe20000010000 */
[--C-:B------:R-:W-:Y:S01]  /*3a80*/  PRMT R43, RZ, 0x5410, R67.reuse ;  /* 0x00005410ff2b7816 */ /* 0x100fe20000000043 */
[----:B------:R-:W-:Y:S01]  /*3a90*/  FFMA.FTZ R48, R37, R45, R44 ;  /* 0x0000002d25307223 */ /* 0x000fe2000001002c */
[----:B------:R-:W-:Y:S01]  /*3aa0*/  PRMT R44, RZ, 0x5410, R82 ;  /* 0x00005410ff2c7816 */ /* 0x000fe20000000052 */
[----:B------:R-:W-:Y:S01]  /*3ab0*/  FADD.FTZ R47, R45, R52 ;  /* 0x000000342d2f7221 */ /* 0x000fe20000010000 */
[----:B------:R-:W-:Y:S01]  /*3ac0*/  PRMT R45, RZ, 0x7610, R67 ;  /* 0x00007610ff2d7816 */ /* 0x000fe20000000043 */
[----:B------:R-:W-:-:S04]  /*3ad0*/  FADD.FTZ R42, -R24, R43 ;  /* 0x0000002b182a7221 */ /* 0x000fc80000010100 */
        /* <DEDUP_REMOVED lines=23> */
.L_x_375:
[----:B------:R-:W-:Y:S01]  /*3c50*/  FMUL.FTZ R52, R44, R15 ;  /* 0x0000000f2c347220 */ /* 0x000fe20000410000 */
[----:B------:R-:W-:Y:S01]  /*3c60*/  PRMT R51, RZ, 0x5410, R64 ;  /* 0x00005410ff337816 */ /* 0x000fe20000000040 */
[----:B------:R-:W-:Y:S01]  /*3c70*/  FFMA.FTZ R49, R35, R26, R49 ;  /* 0x0000001a23317223 */ /* 0x000fe20000010031 */
[----:B------:R-:W-:Y:S01]  /*3c80*/  PRMT R53, RZ, 0x7610, R81 ;  /* 0x00007610ff357816 */ /* 0x000fe20000000051 */
[----:B------:R-:W-:Y:S02]  /*3c90*/  FFMA.FTZ R35, R43, R52, R48 ;  /* 0x000000342b237223 */ /* 0x000fe40000010030 */
[----:B------:R-:W-:Y:S01]  /*3ca0*/  FADD.FTZ R48, -R24, R51 ;  /* 0x0000003318307221 */ /* 0x000fe20000010100 */
[----:B------:R-:W-:Y:S01]  /*3cb0*/  PRMT R51, RZ, 0x7610, R64 ;  /* 0x00007610ff337816 */ /* 0x000fe20000000040 */
[----:B------:R-:W-:-:S02]  /*3cc0*/  FADD.FTZ R52, R47, R52 ;  /* 0x000000342f347221 */ /* 0x000fc40000010000 */
[----:B------:R-:W-:Y:S02]  /*3cd0*/  FMUL.FTZ R47, R45, R18 ;  /* 0x000000122d2f7220 */ /* 0x000fe40000410000 */
[----:B------:R-:W-:Y:S02]  /*3ce0*/  FADD.FTZ R54, -R24, R51 ;  /* 0x0000003318367221 */ /* 0x000fe40000010100 */
[----:B------:R-:W-:Y:S02]  /*3cf0*/  FFMA.FTZ R50, R36, R19, R50 ;  /* 0x0000001324327223 */ /* 0x000fe40000010032 */
[----:B------:R-:W-:Y:S02]  /*3d00*/  FFMA.FTZ R36, R42, R47, R35 ;  /* 0x0000002f2a247223 */ /* 0x000fe40000010023 */
[----:B------:R-:W-:Y:S02]  /*3d10*/  FADD.FTZ R35, R47, R52 ;  /* 0x000000342f237221 */ /* 0x000fe40000010000 */
[-C--:B------:R-:W-:Y:S01]  /*3d20*/  FMUL.FTZ R52, R54, R7.reuse ;  /* 0x0000000736347220 */ /* 0x080fe20000410000 */
[----:B------:R-:W-:Y:S01]  /*3d30*/  PRMT R54, RZ, 0x5410, R81 ;  /* 0x00005410ff367816 */ /* 0x000fe20000000051 */
        /* <DEDUP_REMOVED lines=20> */
.L_x_376:
[----:B------:R-:W-:-:S04]  /*3e80*/  FMUL.FTZ R48, R54, R15 ;  /* 0x0000000f36307220 */ /* 0x000fc80000410000 */
[----:B------:R-:W-:Y:S02]  /*3e90*/  FFMA.FTZ R47, R51, R48, R36 ;  /* 0x00000030332f7223 */ /* 0x000fe40000010024 */
[----:B------:R-:W-:Y:S02]  /*3ea0*/  FADD.FTZ R48, R35, R48 ;  /* 0x0000003023307221 */ /* 0x000fe40000010000 */
[----:B------:R-:W-:-:S04]  /*3eb0*/  FMUL.FTZ R35, R53, R18 ;  /* 0x0000001235237220 */ /* 0x000fc80000410000 */
[----:B------:R-:W-:Y:S01]  /*3ec0*/  FFMA.FTZ R36, R52, R35, R47 ;  /* 0x0000002334247223 */ /* 0x000fe2000001002f */
[----:B------:R-:W-:Y:S01]  /*3ed0*/  PRMT R47, RZ, 0x5410, R65 ;  /* 0x00005410ff2f7816 */ /* 0x000fe20000000041 */
[----:B------:R-:W-:-:S04]  /*3ee0*/  FADD.FTZ R35, R35, R48 ;  /* 0x0000003023237221 */ /* 0x000fc80000010000 */
        /* <DEDUP_REMOVED lines=26> */
.L_x_377:
[----:B------:R-:W-:Y:S01]  /*4090*/  FMUL.FTZ R58, R48, R15 ;  /* 0x0000000f303a7220 */ /* 0x000fe20000410000 */
[----:B------:R-:W-:Y:S01]  /*40a0*/  ISETP.GT.AND P0, PT, R125, 0x1e, PT ;  /* 0x0000001e7d00780c */ /* 0x000fe20003f04270 */
[----:B------:R-:W-:Y:S01]  /*40b0*/  FADD.FTZ R41, R41, R26 ;  /* 0x0000001a29297221 */ /* 0x000fe20000010000 */
[----:B------:R-:W-:Y:S01]  /*40c0*/  BSSY B0, `(.L_x_378) ;  /* 0x0000065000007945 */ /* 0x000fe20003800000 */
[----:B------:R-:W-:Y:S01]  /*40d0*/  FFMA.FTZ R57, R55, R58, R36 ;  /* 0x0000003a37397223 */ /* 0x000fe20000010024 */
[----:B------:R-:W-:Y:S01]  /*40e0*/  HFMA2.MMA R106, -RZ, RZ, 0, 2.384185791015625e-07 ;  /* 0x00000004ff6a7435 */ /* 0x000fe200000001ff */
[----:B------:R-:W-:Y:S02]  /*40f0*/  FADD.FTZ R58, R35, R58 ;  /* 0x0000003a233a7221 */ /* 0x000fe40000010000 */
[----:B------:R-:W-:Y:S02]  /*4100*/  FMUL.FTZ R35, R47, R18 ;  /* 0x000000122f237220 */ /* 0x000fe40000410000 */
[----:B------:R-:W-:Y:S01]  /*4110*/  FADD.FTZ R46, R46, R19 ;  /* 0x000000132e2e7221 */ /* 0x000fe20000010000 */
[----:B------:R-:W-:Y:S01]  /*4120*/  SHF.L.U32 R19, R3, 0x4, RZ ;  /* 0x0000000403137819 */ /* 0x000fe200000006ff */
[----:B------:R-:W-:-:S02]  /*4130*/  FFMA.FTZ R36, R56, R35, R57 ;  /* 0x0000002338247223 */ /* 0x000fc40000010039 */
[----:B------:R-:W-:Y:S02]  /*4140*/  FADD.FTZ R35, R35, R58 ;  /* 0x0000003a23237221 */ /* 0x000fe40000010000 */
[----:B------:R-:W-:Y:S01]  /*4150*/  FFMA.FTZ R49, R29, R28, R49 ;  /* 0x0000001c1d317223 */ /* 0x000fe20000010031 */
[----:B------:R-:W0:Y:S01]  /*4160*/  SHFL.DOWN PT, R57, R36, 0x1, 0x1f ;  /* 0x08201f0024397f89 */ /* 0x000e2200000e0000 */
[----:B------:R-:W-:Y:S02]  /*4170*/  FFMA.FTZ R50, R30, R27, R50 ;  /* 0x0000001b1e327223 */ /* 0x000fe40000010032 */
[----:B------:R-:W-:Y:S01]  /*4180*/  FADD.FTZ R41, R41, R28 ;  /* 0x0000001c29297221 */ /* 0x000fe20000010000 */
[----:B------:R-:W1:Y:S01]  /*4190*/  SHFL.DOWN PT, R58, R35, 0x1, 0x1f ;  /* 0x08201f00233a7f89 */ /* 0x000e6200000e0000 */
[----:B------:R-:W-:Y:S02]  /*41a0*/  FADD.FTZ R46, R46, R27 ;  /* 0x0000001b2e2e7221 */ /* 0x000fe40000010000 */
[----:B------:R-:W-:-:S02]  /*41b0*/  FFMA.FTZ R49, R32, R34, R49 ;  /* 0x0000002220317223 */ /* 0x000fc40000010031 */
[----:B------:R-:W-:Y:S02]  /*41c0*/  FFMA.FTZ R50, R31, R33, R50 ;  /* 0x000000211f327223 */ /* 0x000fe40000010032 */
[----:B------:R-:W-:Y:S02]  /*41d0*/  FADD.FTZ R41, R41, R34 ;  /* 0x0000002229297221 */ /* 0x000fe40000010000 */
[----:B------:R-:W-:Y:S02]  /*41e0*/  FADD.FTZ R46, R46, R33 ;  /* 0x000000212e2e7221 */ /* 0x000fe40000010000 */
[----:B------:R-:W-:Y:S02]  /*41f0*/  FFMA.FTZ R49, R38, R40, R49 ;  /* 0x0000002826317223 */ /* 0x000fe40000010031 */
[----:B------:R-:W-:Y:S02]  /*4200*/  FFMA.FTZ R50, R37, R39, R50 ;  /* 0x0000002725327223 */ /* 0x000fe40000010032 */
[----:B------:R-:W-:-:S02]  /*4210*/  FADD.FTZ R41, R41, R40 ;  /* 0x0000002829297221 */ /* 0x000fc40000010000 */
[----:B------:R-:W-:Y:S02]  /*4220*/  FADD.FTZ R46, R46, R39 ;  /* 0x000000272e2e7221 */ /* 0x000fe40000010000 */
[----:B------:R-:W-:Y:S02]  /*4230*/  FFMA.FTZ R49, R43, R44, R49 ;  /* 0x0000002c2b317223 */ /* 0x000fe40000010031 */
[----:B0-----:R-:W-:Y:S02]  /*4240*/  @!P0 FADD.FTZ R36, R36, R57 ;  /* 0x0000003924248221 */ /* 0x001fe40000010000 */
[----:B------:R-:W-:Y:S02]  /*4250*/  FFMA.FTZ R50, R42, R45, R50 ;  /* 0x0000002d2a327223 */ /* 0x000fe40000010032 */
[----:B-1----:R-:W-:Y:S01]  /*4260*/  @!P0 FADD.FTZ R35, R35, R58 ;  /* 0x0000003a23238221 */ /* 0x002fe20000010000 */
[----:B------:R-:W0:Y:S01]  /*4270*/  SHFL.DOWN PT, R57, R36, 0x2, 0x1f ;  /* 0x08401f0024397f89 */ /* 0x000e2200000e0000 */
[----:B------:R-:W-:Y:S01]  /*4280*/  ISETP.GT.AND P0, PT, R125, 0x1d, PT ;  /* 0x0000001d7d00780c */ /* 0x000fe20003f04270 */
[----:B------:R-:W-:-:S02]  /*4290*/  FADD.FTZ R41, R41, R44 ;  /* 0x0000002c29297221 */ /* 0x000fc40000010000 */
[----:B------:R-:W1:Y:S01]  /*42a0*/  SHFL.DOWN PT, R58, R35, 0x2, 0x1f ;  /* 0x08401f00233a7f89 */ /* 0x000e6200000e0000 */
[----:B------:R-:W-:Y:S02]  /*42b0*/  FADD.FTZ R46, R46, R45 ;  /* 0x0000002d2e2e7221 */ /* 0x000fe40000010000 */
[----:B------:R-:W-:Y:S02]  /*42c0*/  FFMA.FTZ R49, R51, R54, R49 ;  /* 0x0000003633317223 */ /* 0x000fe40000010031 */
[----:B------:R-:W-:Y:S02]  /*42d0*/  FFMA.FTZ R50, R52, R53, R50 ;  /* 0x0000003534327223 */ /* 0x000fe40000010032 */
[----:B------:R-:W-:Y:S02]  /*42e0*/  FADD.FTZ R41, R41, R54 ;  /* 0x0000003629297221 */ /* 0x000fe40000010000 */
[----:B------:R-:W-:Y:S02]  /*42f0*/  FADD.FTZ R46, R46, R53 ;  /* 0x000000352e2e7221 */ /* 0x000fe40000010000 */
[----:B------:R-:W-:-:S02]  /*4300*/  FFMA.FTZ R28, R55, R48, R49 ;  /* 0x00000030371c7223 */ /* 0x000fc40000010031 */
[----:B------:R-:W-:Y:S02]  /*4310*/  FFMA.FTZ R29, R56, R47, R50 ;  /* 0x0000002f381d7223 */ /* 0x000fe40000010032 */
[----:B------:R-:W-:Y:S02]  /*4320*/  FADD.FTZ R30, R41, R48 ;  /* 0x00000030291e7221 */ /* 0x000fe40000010000 */
[----:B------:R-:W-:Y:S02]  /*4330*/  FADD.FTZ R31, R46, R47 ;  /* 0x0000002f2e1f7221 */ /* 0x000fe40000010000 */
[----:B0-----:R-:W-:-:S03]  /*4340*/  @!P0 FADD.FTZ R36, R36, R57 ;  /* 0x0000003924248221 */ /* 0x001fc60000010000 */
[----:B------:R-:W-:Y:S01]  /*4350*/  STS.128 [R3.X16+0xa0], R28 ;  /* 0x0000a01c03007388 */ /* 0x000fe2000000cc00 */
[----:B-1----:R-:W-:Y:S01]  /*4360*/  @!P0 FADD.FTZ R35, R35, R58 ;  /* 0x0000003a23238221 */ /* 0x002fe20000010000 */
        /* <DEDUP_REMOVED lines=29> */
[----:B-1----:R-:W-:Y:S02]  /*4540*/  FADD.FTZ R27, R51, R32 ;  /* 0x00000020331b7221 */ /* 0x002fe40000010000 */
[----:B------:R-:W0:Y:S01]  /*4550*/  LDS.128 R48, [0x60] ;  /* 0x00006000ff307984 */ /* 0x000e220000000c00 */
[----:B------:R-:W-:Y:S02]  /*4560*/  FADD.FTZ R26, R26, R33 ;  /* 0x000000211a1a7221 */ /* 0x000fe40000010000 */
[----:B------:R-:W-:Y:S02]  /*4570*/  FADD.FTZ R27, R27, R34 ;  /* 0x000000221b1b7221 */ /* 0x000fe40000010000 */
[----:B------:R-:W-:Y:S02]  /*4580*/  FADD.FTZ R26, R26, R35 ;  /* 0x000000231a1a7221 */ /* 0x000fe40000010000 */
[----:B------:R-:W1:Y:S01]  /*4590*/  LDS.128 R32, [0x70] ;  /* 0x00007000ff207984 */ /* 0x000e620000000c00 */
[----:B--2---:R-:W-:-:S02]  /*45a0*/  FADD.FTZ R27, R27, R40 ;  /* 0x000000281b1b7221 */ /* 0x004fc40000010000 */
[----:B------:R-:W-:Y:S02]  /*45b0*/  FADD.FTZ R40, R26, R41 ;  /* 0x000000291a287221 */ /* 0x000fe40000010000 */
[----:B------:R-:W-:Y:S02]  /*45c0*/  FADD.FTZ R41, R27, R42 ;  /* 0x0000002a1b297221 */ /* 0x000fe40000010000 */
[----:B------:R-:W2:Y:S01]  /*45d0*/  LDS.64 R26, [0x80] ;  /* 0x00008000ff1a7984 */ /* 0x000ea20000000a00 */
[----:B------:R-:W-:Y:S02]  /*45e0*/  FADD.FTZ R40, R40, R43 ;  /* 0x0000002b28287221 */ /* 0x000fe40000010000 */
[----:B---3--:R-:W-:Y:S02]  /*45f0*/  FADD.FTZ R41, R41, R36 ;  /* 0x0000002429297221 */ /* 0x008fe40000010000 */
[----:B------:R-:W-:Y:S02]  /*4600*/  FADD.FTZ R40, R40, R37 ;  /* 0x0000002528287221 */ /* 0x000fe40000010000 */
[----:B------:R-:W-:-:S02]  /*4610*/  FADD.FTZ R41, R41, R38 ;  /* 0x0000002629297221 */ /* 0x000fc40000010000 */
[----:B------:R-:W-:Y:S02]  /*4620*/  FADD.FTZ R40, R40, R39 ;  /* 0x0000002728287221 */ /* 0x000fe40000010000 */
[----:B----4-:R-:W-:Y:S02]  /*4630*/  FADD.FTZ R41, R41, R44 ;  /* 0x0000002c29297221 */ /* 0x010fe40000010000 */
[----:B------:R-:W-:Y:S02]  /*4640*/  FADD.FTZ R40, R40, R45 ;  /* 0x0000002d28287221 */ /* 0x000fe40000010000 */
[----:B------:R-:W-:Y:S02]  /*4650*/  FADD.FTZ R41, R41, R46 ;  /* 0x0000002e29297221 */ /* 0x000fe40000010000 */
[----:B------:R-:W-:Y:S02]  /*4660*/  FADD.FTZ R40, R40, R47 ;  /* 0x0000002f28287221 */ /* 0x000fe40000010000 */
        /* <DEDUP_REMOVED lines=8> */
[----:B--2---:R-:W-:Y:S02]  /*46f0*/  FADD.FTZ R26, R41, R26 ;  /* 0x0000001a291a7221 */ /* 0x004fe40000010000 */
[----:B------:R-:W-:Y:S02]  /*4700*/  FADD.FTZ R27, R40, R27 ;  /* 0x0000001b281b7221 */ /* 0x000fe40000010000 */
.L_x_379:
[----:B0-----:R-:W-:Y:S05]  /*4710*/  BSYNC B0 ;  /* 0x0000000000007941 */ /* 0x001fea0003800000 */
.L_x_378:
        /* <DEDUP_REMOVED lines=161> */
.L_x_381:
[----:B------:R-:W-:Y:S05]  /*5130*/  BSYNC B0 ;  /* 0x0000000000007941 */ /* 0x000fea0003800000 */
.L_x_380:
        /* <DEDUP_REMOVED lines=16> */
.L_x_383:
[----:B------:R-:W-:Y:S05]  /*5240*/  BSYNC B0 ;  /* 0x0000000000007941 */ /* 0x000fea0003800000 */
.L_x_382:
[----:B------:R-:W-:-:S10]  /*5250*/  HFMA2.MMA R19, -RZ, RZ, 0, 1.1920928955078125e-07 ;  /* 0x00000002ff137435 */ /* 0x000fd400000001ff */
[----:B------:R-:W-:-:S13]  /*5260*/  ISETP.LE.U32.AND P6, PT, R19, c[0x0][0xc], PT ;  /* 0x0000030013007a0c */ /* 0x000fda0003fc3070 */
        /* <DEDUP_REMOVED lines=16> */
[----:B-1----:R-:W-:Y:S01]  /*5370*/  P2R R32, PR, RZ, 0x1 ;  /* 0x00000001ff207803 */ /* 0x002fe20000000000 */
[----:B------:R-:W-:Y:S01]  /*5380*/  UPOPC UR8, UR5 ;  /* 0x00000005000872bf */ /* 0x000fe20008000000 */
[----:B------:R-:W-:Y:S01]  /*5390*/  MOV R19, 0x1 ;  /* 0x0000000100137802 */ /* 0x000fe20000000f00 */
[----:B------:R-:W-:Y:S01]  /*53a0*/  UFLO.U32 UR5, UR5 ;  /* 0x00000005000572bd */ /* 0x000fe200080e0000 */
[----:B------:R-:W-:Y:S01]  /*53b0*/  LOP3.LUT P6, RZ, R84, 0x2, RZ, 0xc0, !PT ;  /* 0x0000000254ff7812 */ /* 0x000fe200078cc0ff */
[----:B------:R-:W-:-:S00]  /*53c0*/  ERRBAR ;  /* 0x00000000000079ab */ /* 0x000fc00000000000 */
[----:B------:R-:W-:Y:S02]  /*53d0*/  SEL R19, R19, 0xffffffff, !P6 ;  /* 0xffffffff13137807 */ /* 0x000fe40007000000 */
[----:B0-----:R-:W-:-:S03]  /*53e0*/  ISETP.EQ.U32.AND P0, PT, R125, UR5, PT ;  /* 0x000000057d007c0c */ /* 0x001fc6000bf02070 */
[----:B------:R-:W-:-:S10]  /*53f0*/  IMAD R19, R19, UR8, RZ ;  /* 0x0000000813137c24 */ /* 0x000fd4000f8e02ff */
[----:B------:R0:W-:Y:S01]  /*5400*/  @P0 RED.E.ADD.S32.STRONG.GPU [R28.64], R19 ;  /* 0x000000131c00098e */ /* 0x0001e2000c10e386 */
[----:B------:R-:W-:Y:S02]  /*5410*/  ISETP.NE.AND P0, PT, R32, RZ, PT ;  /* 0x000000ff2000720c */ /* 0x000fe40003f05270 */
[----:B------:R-:W-:-:S04]  /*5420*/  SEL R32, RZ, c[0x0][0xc], P6 ;  /* 0x00000300ff207a07 */ /* 0x000fc80003000000 */
[----:B------:R-:W-:-:S13]  /*5430*/  ISETP.NE.AND P6, PT, R32, -0x1, PT ;  /* 0xffffffff2000780c */ /* 0x000fda0003fc5270 */
[----:B0-----:R-:W-:Y:S05]  /*5440*/  @!P6 BRA `(.L_x_385) ;  /* 0x000000500000e947 */ /* 0x001fea0003800000 */
.L_x_386:
[----:B------:R-:W2:Y:S01]  /*5450*/  LDG.E.STRONG.GPU R19, [R28.64] ;  /* 0x000000061c137981 */ /* 0x000ea2000c1ef900 */
[----:B------:R-:W-:Y:S01]  /*5460*/  YIELD ;  /* 0x0000000000007946 */ /* 0x000fe20003800000 */
[----:B--2---:R-:W-:Y:S01]  /*5470*/  ISETP.NE.AND P6, PT, R19, R32, PT ;  /* 0x000000201300720c */ /* 0x004fe20003fc5270 */
[----:B------:R-:W-:-:S12]  /*5480*/  CCTL.IVALL ;  /* 0x00000000ff00798f */ /* 0x000fd80002000000 */
[----:B------:R-:W-:Y:S05]  /*5490*/  @P6 BRA `(.L_x_386) ;  /* 0xffffffb000006947 */ /* 0x000fea000383ffff */
.L_x_385:
[----:B------:R-:W-:Y:S01]  /*54a0*/  ISETP.NE.AND P6, PT, RZ, c[0x0][0xc], PT ;  /* 0x00000300ff007a0c */ /* 0x000fe20003fc5270 */
[----:B------:R-:W-:Y:S01]  /*54b0*/  WARPSYNC 0xffffffff ;  /* 0xffffffff00007948 */ /* 0x000fe20003800000 */
[----:B------:R-:W-:Y:S11]  /*54c0*/  BAR.SYNC.DEFER_BLOCKING 0x0 ;  /* 0x0000000000007b1d */ /* 0x000ff60000010000 */
[----:B------:R-:W-:Y:S05]  /*54d0*/  @!P6 BRA `(.L_x_384) ;  /* 0x000010300000e947 */ /* 0x000fea0003800000 */
[----:B------:R-:W-:Y:S01]  /*54e0*/  HFMA2.MMA R28, -RZ, RZ, 0, 5.9604644775390625e-08 ;  /* 0x00000001ff1c7435 */ /* 0x000fe200000001ff */
        /* <DEDUP_REMOVED lines=18> */
.L_x_390:
        /* <DEDUP_REMOVED lines=115> */
.L_x_389:
        /* <DEDUP_REMOVED lines=63> */
.L_x_391:
[----:B------:R-:W-:-:S04]  /*6130*/  LOP3.LUT P6, RZ, R6, 0x1, RZ, 0xc0, !PT ;  /* 0x0000000106ff7812 */ /* 0x000fc800078cc0ff */
[----:B------:R-:W-:-:S13]  /*6140*/  ISETP.NE.OR P6, PT, R28, RZ, P6 ;  /* 0x000000ff1c00720c */ /* 0x000fda00037c5670 */
[----:B------:R-:W-:Y:S05]  /*6150*/  @!P6 BRA `(.L_x_387) ;  /* 0x000001f00000e947 */ /* 0x000fea0003800000 */
.L_x_388:
        /* <DEDUP_REMOVED lines=31> */
.L_x_387:
        /* <DEDUP_REMOVED lines=10> */
.L_x_393:
[----:B------:R-:W-:Y:S05]  /*63f0*/  BSYNC B0 ;  /* 0x0000000000007941 */ /* 0x000fea0003800000 */
.L_x_392:
        /* <DEDUP_REMOVED lines=17> */
.L_x_384:
[----:B------:R-:W-:Y:S01]  /*6510*/  @!P0 STS.64 [0x90], R26 ;  /* 0x0000901aff008388 */ /* 0x000fe20000000a00 */
[----:B0-----:R-:W-:-:S03]  /*6520*/  IMAD.WIDE.U32 R28, R3, -0x77777777, RZ ;  /* 0x88888889031c7825 */ /* 0x001fc600078e00ff */
[----:B------:R-:W-:Y:S01]  /*6530*/  BAR.SYNC.DEFER_BLOCKING 0x0 ;  /* 0x0000000000007b1d */ /* 0x000fe20000010000 */
[----:B------:R-:W-:Y:S02]  /*6540*/  ISETP.NE.AND P6, PT, RZ, UR9, PT ;  /* 0x00000009ff007c0c */ /* 0x000fe4000bfc5270 */
[----:B------:R-:W-:Y:S02]  /*6550*/  SHF.R.U32.HI R19, RZ, 0x3, R29 ;  /* 0x00000003ff137819 */ /* 0x000fe4000001161d */
[--C-:B------:R-:W-:Y:S02]  /*6560*/  PRMT R29, RZ, 0x7610, R62.reuse ;  /* 0x00007610ff1d7816 */ /* 0x100fe4000000003e */
[--C-:B------:R-:W-:Y:S02]  /*6570*/  PRMT R32, RZ, 0x5410, R79.reuse ;  /* 0x00005410ff207816 */ /* 0x100fe4000000004f */
[----:B------:R-:W-:Y:S02]  /*6580*/  PRMT R79, RZ, 0x7610, R79 ;  /* 0x00007610ff4f7816 */ /* 0x000fe4000000004f */
[----:B------:R-:W-:Y:S01]  /*6590*/  PRMT R33, RZ, 0x5410, R63 ;  /* 0x00005410ff217816 */ /* 0x000fe2000000003f */
[----:B------:R-:W0:Y:S02]  /*65a0*/  LDS.64 R26, [0x90] ;  /* 0x00009000ff1a7984 */ /* 0x000e240000000a00 */
[----:B0-----:R-:W-:Y:S01]  /*65b0*/  FMUL.FTZ R31, R27, c[0x0][0x20c] ;  /* 0x000083001b1f7a20 */ /* 0x001fe20000410000 */
[----:B------:R-:W-:Y:S01]  /*65c0*/  PRMT R27, RZ, 0x5410, R62 ;  /* 0x00005410ff1b7816 */ /* 0x000fe2000000003e */
[----:B------:R-:W-:-:S02]  /*65d0*/  FMUL.FTZ R30, R26, c[0x0][0x20c] ;  /* 0x000083001a1e7a20 */ /* 0x000fc40000410000 */
        /* <DEDUP_REMOVED lines=23> */
.L_x_394:
        /* <DEDUP_REMOVED lines=10> */
[----:B------:R-:W-:-:S04]  /*67f0*/  LEA R28, P0, R26, c[0x0][0x160], 0x1 ;  /* 0x000058001a1c7a11 */ /* 0x000fc800078008ff */
[----:B------:R-:W-:Y:S01]  /*6800*/  LEA.HI.X R29, R26, c[0x0][0x164], R29, 0x1, P0 ;  /* 0x000059001a1d7a11 */ /* 0x000fe200000f0c1d */
[----:B------:R-:W-:-:S04]  /*6810*/  FFMA.FTZ R26, R30, R39, R31 ;  /* 0x000000271e1a7223 */ /* 0x000fc8000001001f */
[----:B------:R-:W-:Y:S02]  /*6820*/  FFMA.FTZ R26, R32, R15, -R26 ;  /* 0x0000000f201a7223 */ /* 0x000fe4000001081a */
[----:B------:R-:W-:Y:S02]  /*6830*/  FFMA.FTZ R32, R79, R18, -R27 ;  /* 0x000000124f207223 */ /* 0x000fe4000001081b */
[-C--:B------:R-:W-:Y:S02]  /*6840*/  FMUL.FTZ R27, R26, R7.reuse ;  /* 0x000000071a1b7220 */ /* 0x080fe40000410000 */
[----:B------:R-:W-:-:S05]  /*6850*/  FMUL.FTZ R26, R32, R7 ;  /* 0x00000007201a7220 */ /* 0x000fca0000410000 */
[----:B------:R-:W-:-:S05]  /*6860*/  F2FP.BF16.PACK_AB R27, R26, R27 ;  /* 0x0000001b1a1b723e */ /* 0x000fca00000010ff */
[----:B------:R0:W-:Y:S02]  /*6870*/  STG.E [R28.64], R27 ;  /* 0x0000001b1c007986 */ /* 0x0001e4000c101906 */
.L_x_396:
[----:B------:R-:W-:Y:S05]  /*6880*/  BSYNC B0 ;  /* 0x0000000000007941 */ /* 0x000fea0003800000 */
.L_x_395:
        /* <DEDUP_REMOVED lines=28> */
.L_x_397:
        /* <DEDUP_REMOVED lines=19> */
.L_x_399:
[----:B------:R-:W-:Y:S05]  /*6b80*/  BSYNC B0 ;  /* 0x0000000000007941 */ /* 0x000fea0003800000 */
.L_x_398:
        /* <DEDUP_REMOVED lines=28> */
.L_x_400:
        /* <DEDUP_REMOVED lines=19> */
.L_x_402:
[----:B------:R-:W-:Y:S05]  /*6e80*/  BSYNC B0 ;  /* 0x0000000000007941 */ /* 0x000fea0003800000 */
.L_x_401:
        /* <DEDUP_REMOVED lines=28> */
.L_x_403:
        /* <DEDUP_REMOVED lines=19> */
.L_x_405:
[----:B------:R-:W-:Y:S05]  /*7180*/  BSYNC B0 ;  /* 0x0000000000007941 */ /* 0x000fea0003800000 */
.L_x_404:
        /* <DEDUP_REMOVED lines=28> */
.L_x_406:
        /* <DEDUP_REMOVED lines=19> */
.L_x_408:
[----:B------:R-:W-:Y:S05]  /*7480*/  BSYNC B0 ;  /* 0x0000000000007941 */ /* 0x000fea0003800000 */
.L_x_407:
        /* <DEDUP_REMOVED lines=28> */
.L_x_409:
        /* <DEDUP_REMOVED lines=19> */
.L_x_411:
[----:B------:R-:W-:Y:S05]  /*7780*/  BSYNC B0 ;  /* 0x0000000000007941 */ /* 0x000fea0003800000 */
.L_x_410:
        /* <DEDUP_REMOVED lines=28> */
.L_x_412:
        /* <DEDUP_REMOVED lines=19> */
.L_x_414:
[----:B------:R-:W-:Y:S05]  /*7a80*/  BSYNC B0 ;  /* 0x0000000000007941 */ /* 0x000fea0003800000 */
.L_x_413:
        /* <DEDUP_REMOVED lines=28> */
.L_x_415:
        /* <DEDUP_REMOVED lines=18> */
.L_x_417:
[----:B------:R-:W-:Y:S05]  /*7d70*/  BSYNC B0 ;  /* 0x0000000000007941 */ /* 0x000fea0003800000 */
.L_x_416:
[----:B------:R-:W-:Y:S01]  /*7d80*/  PRMT R11, RZ, 0x7610, R11 ;  /* 0x00007610ff0b7816 */ /* 0x000fe2000000000b */
[C---:B------:R-:W-:Y:S01]  /*7d90*/  FADD.FTZ R8, -R24.reuse, R37 ;  /* 0x0000002518087221 */ /* 0x040fe20000010100 */
[--C-:B0-----:R-:W-:Y:S02]  /*7da0*/  PRMT R26, RZ, 0x5410, R71.reuse ;  /* 0x00005410ff1a7816 */ /* 0x101fe40000000047 */
        /* <DEDUP_REMOVED lines=24> */
.L_x_418:
        /* <DEDUP_REMOVED lines=18> */
.L_x_420:
[----:B------:R-:W-:Y:S05]  /*8050*/  BSYNC B0 ;  /* 0x0000000000007941 */ /* 0x000fea0003800000 */
.L_x_419:
        /* <DEDUP_REMOVED lines=27> */
.L_x_421:
        /* <DEDUP_REMOVED lines=18> */
.L_x_423:
[----:B------:R-:W-:Y:S05]  /*8330*/  BSYNC B0 ;  /* 0x0000000000007941 */ /* 0x000fea0003800000 */
.L_x_422:
        /* <DEDUP_REMOVED lines=27> */
.L_x_424:
        /* <DEDUP_REMOVED lines=18> */
.L_x_426:
[----:B------:R-:W-:Y:S05]  /*8610*/  BSYNC B0 ;  /* 0x0000000000007941 */ /* 0x000fea0003800000 */
.L_x_425:
        /* <DEDUP_REMOVED lines=28> */
.L_x_427:
        /* <DEDUP_REMOVED lines=18> */
.L_x_429:
[----:B------:R-:W-:Y:S05]  /*8900*/  BSYNC B0 ;  /* 0x0000000000007941 */ /* 0x000fea0003800000 */
.L_x_428:
        /* <DEDUP_REMOVED lines=28> */
.L_x_430:
        /* <DEDUP_REMOVED lines=23> */
.L_x_432:
[----:B------:R-:W-:Y:S05]  /*8c40*/  BSYNC B0 ;  /* 0x0000000000007941 */ /* 0x000fea0003800000 */
.L_x_431:
        /* <DEDUP_REMOVED lines=27> */
.L_x_433:
        /* <DEDUP_REMOVED lines=23> */
.L_x_435:
[----:B------:R-:W-:Y:S05]  /*8f70*/  BSYNC B0 ;  /* 0x0000000000007941 */ /* 0x000fea0003800000 */
.L_x_434:
        /* <DEDUP_REMOVED lines=27> */
.L_x_436:
        /* <DEDUP_REMOVED lines=25> */
.L_x_438:
[----:B------:R-:W-:Y:S05]  /*92c0*/  BSYNC B0 ;  /* 0x0000000000007941 */ /* 0x000fea0003800000 */
.L_x_437:
[----:B------:R-:W-:Y:S01]  /*92d0*/  IADD3 R27, R19, 0x1e0, RZ ;  /* 0x000001e0131b7810 */ /* 0x000fe20007ffe0ff */
[-C--:B------:R-:W-:Y:S01]  /*92e0*/  FMUL.FTZ R25, R14, R7.reuse ;  /* 0x000000070e197220 */ /* 0x080fe20000410000 */
[--C-:B------:R-:W-:Y:S01]  /*92f0*/  PRMT R10, RZ, 0x5410, R80.reuse ;  /* 0x00005410ff0a7816 */ /* 0x100fe20000000050 */
[----:B------:R-:W-:Y:S01]  /*9300*/  FMUL.FTZ R26, R24, R7 ;  /* 0x00000007181a7220 */ /* 0x000fe20000410000 */
[----:B0-----:R-:W-:Y:S02]  /*9310*/  PRMT R11, RZ, 0x7610, R80 ;  /* 0x00007610ff0b7816 */ /* 0x001fe40000000050 */
        /* <DEDUP_REMOVED lines=20> */
.L_x_439:
        /* <DEDUP_REMOVED lines=20> */
.L_x_441:
[----:B------:R-:W-:Y:S05]  /*95a0*/  BSYNC B0 ;  /* 0x0000000000007941 */ /* 0x000fea0003800000 */
.L_x_440:
[----:B------:R-:W-:Y:S02]  /*95b0*/  IADD3 R5, R5, c[0x0][0x10], RZ ;  /* 0x0000040005057a10 */ /* 0x000fe40007ffe0ff */
[----:B------:R-:W-:Y:S02]  /*95c0*/  IADD3 R84, R84, 0x1, RZ ;  /* 0x0000000154547810 */ /* 0x000fe40007ffe0ff */
[----:B------:R-:W-:-:S13]  /*95d0*/  ISETP.GE.AND P0, PT, R5, UR4, PT ;  /* 0x0000000405007c0c */ /* 0x000fda000bf06270 */
[----:B------:R-:W-:Y:S01]  /*95e0*/  @P0 CALL.REL.NOINC `(.L_x_359) ;  /* 0x0000001000000944 */ /* 0x000fe20003c00000 */
[----:B------:R-:W-:Y:S05]  /*95f0*/  BRA `(.L_x_442) ;  /* 0xffff70d000007947 */ /* 0x000fea000383ffff */
.L_x_359:
        /* <DEDUP_REMOVED lines=11> */
[----:B0-----:R-:W0:Y:S01]  /*96b0*/  S2R R8, SR_LANEID ;  /* 0x0000000000087919 */ /* 0x001e220000000000 */
[----:B------:R-:W-:Y:S01]  /*96c0*/  VOTEU.ANY UR4, UPT, PT ;  /* 0x0000000000047886 */ /* 0x000fe200038e0100 */
[----:B------:R-:W-:-:S00]  /*96d0*/  ERRBAR ;  /* 0x00000000000079ab */ /* 0x000fc00000000000 */
[----:B------:R-:W-:Y:S01]  /*96e0*/  UFLO.U32 UR5, UR4 ;  /* 0x00000004000572bd */ /* 0x000fe200080e0000 */
[----:B------:R-:W1:Y:S05]  /*96f0*/  POPC R7, UR4 ;  /* 0x0000000400077d09 */ /* 0x000e6a0008000000 */
[----:B0-----:R-:W-:-:S13]  /*9700*/  ISETP.EQ.U32.AND P0, PT, R8, UR5, PT ;  /* 0x0000000508007c0c */ /* 0x001fda000bf02070 */
[----:B-1----:R0:W-:Y:S02]  /*9710*/  @P0 RED.E.ADD.S32.STRONG.GPU [R4.64], R7 ;  /* 0x000000070400098e */ /* 0x0021e4000c10e386 */
.L_x_444:
[----:B------:R-:W-:Y:S05]  /*9720*/  BSYNC B0 ;  /* 0x0000000000007941 */ /* 0x000fea0003800000 */
.L_x_443:
[----:B------:R-:W-:Y:S01]  /*9730*/  UMOV UR4, 0x1 ;  /* 0x0000000100047882 */ /* 0x000fe20000000000 */
[----:B0-----:R-:W-:Y:S01]  /*9740*/  IADD3 R7, R6, -0x1, RZ ;  /* 0xffffffff06077810 */ /* 0x001fe20007ffe0ff */
        /* <DEDUP_REMOVED lines=9> */
.L_x_446:
[----:B------:R-:W2:Y:S01]  /*97e0*/  LDG.E.STRONG.GPU R7, [R4.64] ;  /* 0x0000000604077981 */ /* 0x000ea2000c1ef900 */
[----:B------:R-:W-:Y:S01]  /*97f0*/  YIELD ;  /* 0x0000000000007946 */ /* 0x000fe20003800000 */
[----:B--2---:R-:W-:Y:S01]  /*9800*/  ISETP.NE.AND P0, PT, R7, R0, PT ;  /* 0x000000000700720c */ /* 0x004fe20003f05270 */
[----:B------:R-:W-:-:S12]  /*9810*/  CCTL.IVALL ;  /* 0x00000000ff00798f */ /* 0x000fd80002000000 */
[----:B------:R-:W-:Y:S05]  /*9820*/  @P0 BRA `(.L_x_446) ;  /* 0xffffffb000000947 */ /* 0x000fea000383ffff */
.L_x_445:
[----:B------:R-:W-:Y:S02]  /*9830*/  WARPSYNC 0xffffffff ;  /* 0xffffffff00007948 */ /* 0x000fe40003800000 */
[----:B------:R-:W-:Y:S01]  /*9840*/  MOV R21, c[0x0][0x1dc] ;  /* 0x0000770000157a02 */ /* 0x000fe20000000f00 */
[----:B------:R-:W-:Y:S03]  /*9850*/  BAR.SYNC.DEFER_BLOCKING 0x0 ;  /* 0x0000000000007b1d */ /* 0x000fe60000010000 */
[----:B------:R-:W-:-:S04]  /*9860*/  LEA.HI R0, P0, R21, c[0x0][0x1d8], RZ, 0x1 ;  /* 0x0000760015007a11 */ /* 0x000fc800078108ff */
[----:B------:R-:W-:-:S04]  /*9870*/  IADD3.X R5, RZ, c[0x0][0x1dc], RZ, P0, !PT ;  /* 0x00007700ff057a10 */ /* 0x000fc800007fe4ff */
        /* <DEDUP_REMOVED lines=20> */
.L_x_447:
        /* <DEDUP_REMOVED lines=26> */
.L_x_448:
        /* <DEDUP_REMOVED lines=10> */
.L_x_3294:


//--------------------- .text._Z35group_norm_nhwc_bwd_one_pass_kernelI11Bf16IOFp16WLi64ELi30ELi480EEv26Group_norm_nhwc_bwd_params --------------------------
	.section	.text._Z35group_norm_nhwc_bwd_one_pass_kernelI11Bf16IOFp16WLi64ELi30ELi480EEv26Group_norm_nhwc_bwd_params,"ax",@progbits
	.sectioninfo	@"SHI_REGISTERS=64"
	.align	128
        .global         _Z35group_norm_nhwc_bwd_one_pass_kernelI11Bf16IOFp16WLi64ELi30ELi480EEv26Group_norm_nhwc_bwd_params
        .type           _Z35group_norm_nhwc_bwd_one_pass_kernelI11Bf16IOFp16WLi64ELi30ELi480EEv26Group_norm_nhwc_bwd_params,@function
        .size           _Z35group_norm_nhwc_bwd_one_pass_kernelI11Bf16IOFp16WLi64ELi30ELi480EEv26Group_norm_nhwc_bwd_params,(.L_x_3295 - _Z35group_norm_nhwc_bwd_one_pass_kernelI11Bf16IOFp16WLi64ELi30ELi480EEv26Group_norm_nhwc_bwd_params)
        .other          _Z35group_norm_nhwc_bwd_one_pass_kernelI11Bf16IOFp16WLi64ELi30ELi480EEv26Group_norm_nhwc_bwd_params,@"STO_CUDA_ENTRY STV_DEFAULT"
_Z35group_norm_nhwc_bwd_one_pass_kernelI11Bf16IOFp16WLi64ELi30ELi480EEv26Group_norm_nhwc_bwd_params:
.text._Z35group_norm_nhwc_bwd_one_pass_kernelI11Bf16IOFp16WLi64ELi30ELi480EEv26Group_norm_nhwc_bwd_params:
        /* <DEDUP_REMOVED lines=47> */
.L_x_476:
        /* <DEDUP_REMOVED lines=108> */
[----:B--2---:R-:W-:-:S02]  /*09b0*/  @P0 HADD2.F32 R44, -RZ, R15.H0_H0 ;  /* 0x2000000fff2c0230 */ /* 0x004fc40000004100 */
[----:B---3--:R-:W-:Y:S02]  /*09c0*/  @P0 HADD2.F32 R5, -RZ, R14.H0_H0 ;  /* 0x2000000eff050230 */ /* 0x008fe40000004100 */
[----:B----4-:R-:W-:Y:S02]  /*09d0*/  HADD2.F32 R3, -RZ, R3.H0_H0 ;  /* 0x20000003ff037230 */ /* 0x010fe40000004100 */
[----:B------:R-:W-:Y:S02]  /*09e0*/  HADD2.F32 R4, -RZ, R4.H0_H0 ;  /* 0x20000004ff047230 */ /* 0x000fe40000004100 */
.L_x_451:
[----:B-1----:R-:W-:Y:S05]  /*09f0*/  BSYNC B0 ;  /* 0x0000000000007941 */ /* 0x002fea0003800000 */
.L_x_450:
        /* <DEDUP_REMOVED lines=33> */
.L_x_452:
        /* <DEDUP_REMOVED lines=26> */
.L_x_453:
        /* <DEDUP_REMOVED lines=89> */
.L_x_455:
[----:B------:R-:W-:Y:S05]  /*1340*/  BSYNC B0 ;  /* 0x0000000000007941 */ /* 0x000fea0003800000 */
.L_x_454:
        /* <DEDUP_REMOVED lines=159> */
.L_x_457:
[----:B------:R-:W-:Y:S05]  /*1d40*/  BSYNC B0 ;  /* 0x0000000000007941 */ /* 0x000fea0003800000 */
.L_x_456:
        /* <DEDUP_REMOVED lines=19> */
.L_x_459:
[----:B------:R-:W-:Y:S05]  /*1e80*/  BSYNC B0 ;  /* 0x0000000000007941 */ /* 0x000fea0003800000 */
.L_x_458:
        /* <DEDUP_REMOVED lines=28> */
.L_x_462:
[----:B------:R-:W2:Y:S01]  /*2050*/  LDG.E.STRONG.GPU R16, [R14.64] ;  /* 0x0000000c0e107981 */ /* 0x000ea2000c1ef900 */
[----:B------:R-:W-:Y:S01]  /*2060*/  YIELD ;  /* 0x0000000000007946 */ /* 0x000fe20003800000 */
[----:B--2---:R-:W-:Y:S01]  /*2070*/  ISETP.NE.AND P0, PT, R16, R19, PT ;  /* 0x000000131000720c */ /* 0x004fe20003f05270 */
[----:B------:R-:W-:-:S12]  /*2080*/  CCTL.IVALL ;  /* 0x00000000ff00798f */ /* 0x000fd80002000000 */
[----:B------:R-:W-:Y:S05]  /*2090*/  @P0 BRA `(.L_x_462) ;  /* 0xffffffb000000947 */ /* 0x000fea000383ffff */
.L_x_461:
        /* <DEDUP_REMOVED lines=18> */
.L_x_466:
        /* <DEDUP_REMOVED lines=116> */
.L_x_465:
        /* <DEDUP_REMOVED lines=62> */
.L_x_467:
[----:B------:R-:W-:-:S13]  /*2ce0*/  ISETP.NE.OR P0, PT, RZ, UR4, P0 ;  /* 0x00000004ff007c0c */ /* 0x000fda0008705670 */
[----:B------:R-:W-:Y:S05]  /*2cf0*/  @!P0 BRA `(.L_x_463) ;  /* 0x000001f000008947 */ /* 0x000fea0003800000 */
.L_x_464:
        /* <DEDUP_REMOVED lines=31> */
.L_x_463:
        /* <DEDUP_REMOVED lines=10> */
.L_x_469:
[----:B------:R-:W-:Y:S05]  /*2f90*/  BSYNC B0 ;  /* 0x0000000000007941 */ /* 0x000fea0003800000 */
.L_x_468:
        /* <DEDUP_REMOVED lines=19> */
.L_x_460:
        /* <DEDUP_REMOVED lines=40> */
.L_x_470:
        /* <DEDUP_REMOVED lines=18> */
.L_x_472:
[----:B------:R-:W-:Y:S05]  /*3470*/  BSYNC B0 ;  /* 0x0000000000007941 */ /* 0x000fea0003800000 */
.L_x_471:
        /* <DEDUP_REMOVED lines=27> */
.L_x_473:
        /* <DEDUP_REMOVED lines=17> */
.L_x_475:
[----:B------:R-:W-:Y:S05]  /*3740*/  BSYNC B0 ;  /* 0x0000000000007941 */ /* 0x000fea0003800000 */
.L_x_474:
[----:B------:R-:W-:Y:S02]  /*3750*/  IADD3 R2, R2, c[0x0][0x10], RZ ;  /* 0x0000040002027a10 */ /* 0x000fe40007ffe0ff */
[----:B------:R-:W-:Y:S02]  /*3760*/  IADD3 R51, R51, 0x1, RZ ;  /* 0x0000000133337810 */ /* 0x000fe40007ffe0ff */
[----:B------:R-:W-:-:S13]  /*3770*/  ISETP.GE.AND P0, PT, R2, UR6, PT ;  /* 0x0000000602007c0c */ /* 0x000fda000bf06270 */
[----:B------:R-:W-:Y:S01]  /*3780*/  @P0 CALL.REL.NOINC `(.L_x_449) ;  /* 0x0000001000000944 */ /* 0x000fe20003c00000 */
[----:B------:R-:W-:Y:S05]  /*3790*/  BRA `(.L_x_476) ;  /* 0xffffcb5000007947 */ /* 0x000fea000383ffff */
.L_x_449:
        /* <DEDUP_REMOVED lines=18> */
.L_x_478:
[----:B------:R-:W-:Y:S05]  /*38c0*/  BSYNC B0 ;  /* 0x0000000000007941 */ /* 0x000fea0003800000 */
.L_x_477:
        /* <DEDUP_REMOVED lines=11> */
.L_x_480:
[----:B0-----:R-:W2:Y:S01]  /*3980*/  LDG.E.STRONG.GPU R5, [R2.64] ;  /* 0x0000000c02057981 */ /* 0x001ea2000c1ef900 */
[----:B------:R-:W-:Y:S01]  /*3990*/  YIELD ;  /* 0x0000000000007946 */ /* 0x000fe20003800000 */
[----:B--2---:R-:W-:Y:S01]  /*39a0*/  ISETP.NE.AND P0, PT, R5, R4, PT ;  /* 0x000000040500720c */ /* 0x004fe20003f05270 */
[----:B------:R-:W-:-:S12]  /*39b0*/  CCTL.IVALL ;  /* 0x00000000ff00798f */ /* 0x000fd80002000000 */
[----:B------:R-:W-:Y:S05]  /*39c0*/  @P0 BRA `(.L_x_480) ;  /* 0xffffffb000000947 */ /* 0x000fea000383ffff */
.L_x_479:
        /* <DEDUP_REMOVED lines=25> */
.L_x_481:
        /* <DEDUP_REMOVED lines=18> */
[----:B--2---:R-:W-:Y:S01]  /*3c80*/  F2FP.PACK_AB R15, R9, R2 ;  /* 0x00000002090f723e */ /* 0x004fe200000000ff */
[----:B------:R-:W-:-:S04]  /*3c90*/  IMAD.WIDE R2, R4, R5, c[0x0][0x168] ;  /* 0x00005a0004027625 */ /* 0x000fc800078e0205 */
[----:B------:R-:W-:Y:S01]  /*3ca0*/  IMAD.WIDE R4, R4, R5, c[0x0][0x170] ;  /* 0x00005c0004047625 */ /* 0x000fe200078e0205 */
[----:B---3--:R-:W-:Y:S01]  /*3cb0*/  F2FP.PACK_AB R17, R13, R10 ;  /* 0x0000000a0d11723e */ /* 0x008fe200000000ff */
[----:B------:R0:W-:Y:S04]  /*3cc0*/  STG.E [R2.64], R15 ;  /* 0x0000000f02007986 */ /* 0x0001e8000c10190c */
[----:B------:R0:W-:Y:S01]  /*3cd0*/  STG.E [R4.64], R17 ;  /* 0x0000001104007986 */ /* 0x0001e2000c10190c */
[----:B------:R-:W-:Y:S05]  /*3ce0*/  @P0 BRA `(.L_x_481) ;  /* 0xfffffe7000000947 */ /* 0x000fea000383ffff */
[----:B------:R-:W-:Y:S05]  /*3cf0*/  EXIT ;  /* 0x000000000000794d */ /* 0x000fea0003800000 */
.L_x_482:
        /* <DEDUP_REMOVED lines=16> */
.L_x_3295:


//--------------------- .text._Z35group_norm_nhwc_bwd_one_pass_kernelI11Bf16IOFp16WLi128ELi30ELi480EEv26Group_norm_nhwc_bwd_params --------------------------
	.section	.text._Z35group_norm_nhwc_bwd_one_pass_kernelI11Bf16IOFp16WLi128ELi30ELi480EEv26Group_norm_nhwc_bwd_params,"ax",@progbits
	.sectioninfo	@"SHI_REGISTERS=64"
	.align	128
        .global         _Z35group_norm_nhwc_bwd_one_pass_kernelI11Bf16IOFp16WLi128ELi30ELi480EEv26Group_norm_nhwc_bwd_params
        .type           _Z35group_norm_nhwc_bwd_one_pass_kernelI11Bf16IOFp16WLi128ELi30ELi480EEv26Group_norm_nhwc_bwd_params,@function
        .size           _Z35group_norm_nhwc_bwd_one_pass_kernelI11Bf16IOFp16WLi128ELi30ELi480EEv26Group_norm_nhwc_bwd_params,(.L_x_3296 - _Z35group_norm_nhwc_bwd_one_pass_kernelI11Bf16IOFp16WLi128ELi30ELi480EEv26Group_norm_nhwc_bwd_params)
        .other          _Z35group_norm_nhwc_bwd_one_pass_kernelI11Bf16IOFp16WLi128ELi30ELi480EEv26Group_norm_nhwc_bwd_params,@"STO_CUDA_ENTRY STV_DEFAULT"
_Z35group_norm_nhwc_bwd_one_pass_kernelI11Bf16IOFp16WLi128ELi30ELi480EEv26Group_norm_nhwc_bwd_params:
.text._Z35group_norm_nhwc_bwd_one_pass_kernelI11Bf16IOFp16WLi128ELi30ELi480EEv26Group_norm_nhwc_bwd_params:
        /* <DEDUP_REMOVED lines=51> */
.L_x_518:
        /* <DEDUP_REMOVED lines=140> */
.L_x_485:
[----:B---3--:R-:W-:Y:S05]  /*0bf0*/  BSYNC B0 ;  /* 0x0000000000007941 */ /* 0x008fea0003800000 */
.L_x_484:
        /* <DEDUP_REMOVED lines=33> */
.L_x_486:
        /* <DEDUP_REMOVED lines=26> */
.L_x_487:
        /* <DEDUP_REMOVED lines=37> */
.L_x_488:
        /* <DEDUP_REMOVED lines=35> */
.L_x_489:
        /* <DEDUP_REMOVED lines=89> */
.L_x_491:
[----:B------:R-:W-:Y:S05]  /*19c0*/  BSYNC B0 ;  /* 0x0000000000007941 */ /* 0x000fea0003800000 */
.L_x_490:
        /* <DEDUP_REMOVED lines=159> */
.L_x_493:
[----:B------:R-:W-:Y:S05]  /*23c0*/  BSYNC B0 ;  /* 0x0000000000007941 */ /* 0x000fea0003800000 */
.L_x_492:
        /* <DEDUP_REMOVED lines=17> */
.L_x_495:
[----:B------:R-:W-:Y:S05]  /*24e0*/  BSYNC B0 ;  /* 0x0000000000007941 */ /* 0x000fea0003800000 */
.L_x_494:
        /* <DEDUP_REMOVED lines=27> */
.L_x_498:
[----:B------:R-:W2:Y:S01]  /*26a0*/  LDG.E.STRONG.GPU R14, [R12.64] ;  /* 0x000000060c0e7981 */ /* 0x000ea2000c1ef900 */
[----:B------:R-:W-:Y:S01]  /*26b0*/  YIELD ;  /* 0x0000000000007946 */ /* 0x000fe20003800000 */
[----:B--2---:R-:W-:Y:S01]  /*26c0*/  ISETP.NE.AND P0, PT, R14, R17, PT ;  /* 0x000000110e00720c */ /* 0x004fe20003f05270 */
[----:B------:R-:W-:-:S12]  /*26d0*/  CCTL.IVALL ;  /* 0x00000000ff00798f */ /* 0x000fd80002000000 */
[----:B------:R-:W-:Y:S05]  /*26e0*/  @P0 BRA `(.L_x_498) ;  /* 0xffffffb000000947 */ /* 0x000fea000383ffff */
.L_x_497:
        /* <DEDUP_REMOVED lines=17> */
.L_x_502:
        /* <DEDUP_REMOVED lines=115> */
.L_x_501:
        /* <DEDUP_REMOVED lines=61> */
.L_x_503:
[----:B------:R-:W-:-:S13]  /*3300*/  ISETP.NE.OR P0, PT, R18, RZ, P0 ;  /* 0x000000ff1200720c */ /* 0x000fda0000705670 */
[----:B------:R-:W-:Y:S05]  /*3310*/  @!P0 BRA `(.L_x_499) ;  /* 0x000001f000008947 */ /* 0x000fea0003800000 */
.L_x_500:
        /* <DEDUP_REMOVED lines=31> */
.L_x_499:
        /* <DEDUP_REMOVED lines=11> */
.L_x_505:
[----:B------:R-:W-:Y:S05]  /*35c0*/  BSYNC B0 ;  /* 0x0000000000007941 */ /* 0x000fea0003800000 */
.L_x_504:
        /* <DEDUP_REMOVED lines=16> */
.L_x_496:
        /* <DEDUP_REMOVED lines=55> */
.L_x_506:
        /* <DEDUP_REMOVED lines=18> */
.L_x_508:
[----:B------:R-:W-:Y:S05]  /*3b60*/  BSYNC B0 ;  /* 0x0000000000007941 */ /* 0x000fea0003800000 */
.L_x_507:
        /* <DEDUP_REMOVED lines=23> */
.L_x_509:
        /* <DEDUP_REMOVED lines=18> */
.L_x_511:
[----:B------:R-:W-:Y:S05]  /*3e00*/  BSYNC B0 ;  /* 0x0000000000007941 */ /* 0x000fea0003800000 */
.L_x_510:
        /* <DEDUP_REMOVED lines=23> */
.L_x_512:
        /* <DEDUP_REMOVED lines=18> */
.L_x_514:
[----:B------:R-:W-:Y:S05]  /*40a0*/  BSYNC B0 ;  /* 0x0000000000007941 */ /* 0x000fea0003800000 */
.L_x_513:
        /* <DEDUP_REMOVED lines=23> */
.L_x_515:
        /* <DEDUP_REMOVED lines=17> */
.L_x_517:
[----:B------:R-:W-:Y:S05]  /*4330*/  BSYNC B0 ;  /* 0x0000000000007941 */ /* 0x000fea0003800000 */
.L_x_516:
[----:B------:R-:W-:Y:S02]  /*4340*/  IADD3 R41, R41, c[0x0][0x10], RZ ;  /* 0x0000040029297a10 */ /* 0x000fe40007ffe0ff */
[----:B------:R-:W-:Y:S02]  /*4350*/  IADD3 R42, R42, 0x1, RZ ;  /* 0x000000012a2a7810 */ /* 0x000fe40007ffe0ff */
[----:B------:R-:W-:-:S13]  /*4360*/  ISETP.GE.AND P0, PT, R41, UR4, PT ;  /* 0x0000000429007c0c */ /* 0x000fda000bf06270 */
[----:B------:R-:W-:Y:S01]  /*4370*/  @P0 CALL.REL.NOINC `(.L_x_483) ;  /* 0x0000001000000944 */ /* 0x000fe20003c00000 */
[----:B------:R-:W-:Y:S05]  /*4380*/  BRA `(.L_x_518) ;  /* 0xffffbfa000007947 */ /* 0x000fea000383ffff */
.L_x_483:
        /* <DEDUP_REMOVED lines=18> */
.L_x_520:
[----:B------:R-:W-:Y:S05]  /*44b0*/  BSYNC B0 ;  /* 0x0000000000007941 */ /* 0x000fea0003800000 */
.L_x_519:
        /* <DEDUP_REMOVED lines=11> */
.L_x_522:
[----:B-1----:R-:W2:Y:S01]  /*4570*/  LDG.E.STRONG.GPU R5, [R2.64] ;  /* 0x0000000602057981 */ /* 0x002ea2000c1ef900 */
[----:B------:R-:W-:Y:S01]  /*4580*/  YIELD ;  /* 0x0000000000007946 */ /* 0x000fe20003800000 */
[----:B--2---:R-:W-:Y:S01]  /*4590*/  ISETP.NE.AND P0, PT, R5, R0, PT ;  /* 0x000000000500720c */ /* 0x004fe20003f05270 */
[----:B------:R-:W-:-:S12]  /*45a0*/  CCTL.IVALL ;  /* 0x00000000ff00798f */ /* 0x000fd80002000000 */
[----:B------:R-:W-:Y:S05]  /*45b0*/  @P0 BRA `(.L_x_522) ;  /* 0xffffffb000000947 */ /* 0x000fea000383ffff */
.L_x_521:
        /* <DEDUP_REMOVED lines=25> */
.L_x_523:
        /* <DEDUP_REMOVED lines=20> */
[----:B--2---:R-:W-:Y:S02]  /*4890*/  F2FP.PACK_AB R15, R9, R0 ;  /* 0x00000000090f723e */ /* 0x004fe400000000ff */
[----:B---3--:R-:W-:-:S03]  /*48a0*/  F2FP.PACK_AB R17, R13, R10 ;  /* 0x0000000a0d11723e */ /* 0x008fc600000000ff */
[----:B------:R0:W-:Y:S04]  /*48b0*/  STG.E [R2.64], R15 ;  /* 0x0000000f02007986 */ /* 0x0001e8000c101906 */
[----:B------:R0:W-:Y:S02]  /*48c0*/  STG.E [R4.64], R17 ;  /* 0x0000001104007986 */ /* 0x0001e4000c101906 */
[----:B------:R-:W-:Y:S05]  /*48d0*/  @P0 BRA `(.L_x_523) ;  /* 0xfffffe7000000947 */ /* 0x000fea000383ffff */
[----:B------:R-:W-:Y:S05]  /*48e0*/  EXIT ;  /* 0x000000000000794d */ /* 0x000fea0003800000 */
.L_x_524:
        /* <DEDUP_REMOVED lines=9> */
.L_x_3296:


//--------------------- .text._Z35group_norm_nhwc_bwd_one_pass_kernelI11Bf16IOFp16WLi256ELi30ELi480EEv26Group_norm_nhwc_bwd_params --------------------------
	.section	.text._Z35group_norm_nhwc_bwd_one_pass_kernelI11Bf16IOFp16WLi256ELi30ELi480EEv26Group_norm_nhwc_bwd_params,"ax",@progbits
	.sectioninfo	@"SHI_REGISTERS=64"
	.align	128
        .global         _Z35group_norm_nhwc_bwd_one_pass_kernelI11Bf16IOFp16WLi256ELi30ELi480EEv26Group_norm_nhwc_bwd_params
        .type           _Z35group_norm_nhwc_bwd_one_pass_kernelI11Bf16IOFp16WLi256ELi30ELi480EEv26Group_norm_nhwc_bwd_params,@function
        .size           _Z35group_norm_nhwc_bwd_one_pass_kernelI11Bf16IOFp16WLi256ELi30ELi480EEv26Group_norm_nhwc_bwd_params,(.L_x_3297 - _Z35group_norm_nhwc_bwd_one_pass_kernelI11Bf16IOFp16WLi256ELi30ELi480EEv26Group_norm_nhwc_bwd_params)
        .other          _Z35group_norm_nhwc_bwd_one_pass_kernelI11Bf16IOFp16WLi256ELi30ELi480EEv26Group_norm_nhwc_bwd_params,@"STO_CUDA_ENTRY STV_DEFAULT"
_Z35group_norm_nhwc_bwd_one_pass_kernelI11Bf16IOFp16WLi256ELi30ELi480EEv26Group_norm_nhwc_bwd_params:
.text._Z35group_norm_nhwc_bwd_one_pass_kernelI11Bf16IOFp16WLi256ELi30ELi480EEv26Group_norm_nhwc_bwd_params:
        /* <DEDUP_REMOVED lines=65> */
.L_x_576:
        /* <DEDUP_REMOVED lines=212> */
[----:B--2---:R-:W-:Y:S02]  /*1150*/  @P0 HADD2.F32 R6, -RZ, R18.H0_H0 ;  /* 0x20000012ff060230 */ /* 0x004fe40000004100 */
[----:B---3--:R-:W-:Y:S02]  /*1160*/  @P0 HADD2.F32 R7, -RZ, R17.H0_H0 ;  /* 0x20000011ff070230 */ /* 0x008fe40000004100 */
[----:B----4-:R-:W-:Y:S02]  /*1170*/  HADD2.F32 R5, -RZ, R5.H0_H0 ;  /* 0x20000005ff057230 */ /* 0x010fe40000004100 */
[----:B------:R-:W-:-:S02]  /*1180*/  HADD2.F32 R8, -RZ, R16.H0_H0 ;  /* 0x20000010ff087230 */ /* 0x000fc40000004100 */
.L_x_527:
[----:B-1-3--:R-:W-:Y:S05]  /*1190*/  BSYNC B0 ;  /* 0x0000000000007941 */ /* 0x00afea0003800000 */
.L_x_526:
        /* <DEDUP_REMOVED lines=30> */
.L_x_528:
        /* <DEDUP_REMOVED lines=34> */
.L_x_529:
        /* <DEDUP_REMOVED lines=40> */
.L_x_530:
        /* <DEDUP_REMOVED lines=37> */
.L_x_531:
        /* <DEDUP_REMOVED lines=37> */
.L_x_532:
        /* <DEDUP_REMOVED lines=37> */
.L_x_533:
        /* <DEDUP_REMOVED lines=37> */
.L_x_534:
        /* <DEDUP_REMOVED lines=37> */
.L_x_535:
        /* <DEDUP_REMOVED lines=82> */
.L_x_537:
[----:B0-----:R-:W-:Y:S05]  /*28d0*/  BSYNC B0 ;  /* 0x0000000000007941 */ /* 0x001fea0003800000 */
.L_x_536:
        /* <DEDUP_REMOVED lines=161> */
.L_x_539:
[----:B------:R-:W-:Y:S05]  /*32f0*/  BSYNC B0 ;  /* 0x0000000000007941 */ /* 0x000fea0003800000 */
.L_x_538:
        /* <DEDUP_REMOVED lines=20> */
.L_x_541:
[----:B------:R-:W-:Y:S05]  /*3440*/  BSYNC B0 ;  /* 0x0000000000007941 */ /* 0x000fea0003800000 */
.L_x_540:
        /* <DEDUP_REMOVED lines=31> */
.L_x_544:
[----:B------:R-:W2:Y:S01]  /*3640*/  LDG.E.STRONG.GPU R20, [R16.64] ;  /* 0x0000000e10147981 */ /* 0x000ea2000c1ef900 */
[----:B------:R-:W-:Y:S01]  /*3650*/  YIELD ;  /* 0x0000000000007946 */ /* 0x000fe20003800000 */
[----:B--2---:R-:W-:Y:S01]  /*3660*/  ISETP.NE.AND P6, PT, R20, R23, PT ;  /* 0x000000171400720c */ /* 0x004fe20003fc5270 */
[----:B------:R-:W-:-:S12]  /*3670*/  CCTL.IVALL ;  /* 0x00000000ff00798f */ /* 0x000fd80002000000 */
[----:B------:R-:W-:Y:S05]  /*3680*/  @P6 BRA `(.L_x_544) ;  /* 0xffffffb000006947 */ /* 0x000fea000383ffff */
.L_x_543:
        /* <DEDUP_REMOVED lines=26> */
.L_x_548:
        /* <DEDUP_REMOVED lines=116> */
.L_x_547:
        /* <DEDUP_REMOVED lines=64> */
.L_x_549:
[----:B------:R-:W-:-:S04]  /*4370*/  LOP3.LUT P6, RZ, R4, 0x1, RZ, 0xc0, !PT ;  /* 0x0000000104ff7812 */ /* 0x000fc800078cc0ff */
[----:B------:R-:W-:-:S13]  /*4380*/  ISETP.NE.OR P6, PT, RZ, UR4, P6 ;  /* 0x00000004ff007c0c */ /* 0x000fda000b7c5670 */
[----:B------:R-:W-:Y:S05]  /*4390*/  @!P6 BRA `(.L_x_545) ;  /* 0x000002000000e947 */ /* 0x000fea0003800000 */
.L_x_546:
        /* <DEDUP_REMOVED lines=32> */
.L_x_545:
        /* <DEDUP_REMOVED lines=11> */
.L_x_551:
[----:B------:R-:W-:Y:S05]  /*4650*/  BSYNC B0 ;  /* 0x0000000000007941 */ /* 0x000fea0003800000 */
.L_x_550:
        /* <DEDUP_REMOVED lines=17> */
.L_x_542:
        /* <DEDUP_REMOVED lines=36> */
.L_x_552:
        /* <DEDUP_REMOVED lines=19> */
.L_x_554:
[----:B------:R-:W-:Y:S05]  /*4ae0*/  BSYNC B0 ;  /* 0x0000000000007941 */ /* 0x000fea0003800000 */
.L_x_553:
        /* <DEDUP_REMOVED lines=27> */
.L_x_555:
        /* <DEDUP_REMOVED lines=19> */
.L_x_557:
[----:B------:R-:W-:Y:S05]  /*4dd0*/  BSYNC B0 ;  /* 0x0000000000007941 */ /* 0x000fea0003800000 */
.L_x_556:
        /* <DEDUP_REMOVED lines=28> */
.L_x_558:
        /* <DEDUP_REMOVED lines=18> */
.L_x_560:
[----:B------:R-:W-:Y:S05]  /*50c0*/  BSYNC B0 ;  /* 0x0000000000007941 */ /* 0x000fea0003800000 */
.L_x_559:
        /* <DEDUP_REMOVED lines=27> */
.L_x_561:
        /* <DEDUP_REMOVED lines=18> */
.L_x_563:
[----:B------:R-:W-:Y:S05]  /*53a0*/  BSYNC B0 ;  /* 0x0000000000007941 */ /* 0x000fea0003800000 */
.L_x_562:
        /* <DEDUP_REMOVED lines=27> */
.L_x_564:
        /* <DEDUP_REMOVED lines=18> */
.L_x_566:
[----:B------:R-:W-:Y:S05]  /*5680*/  BSYNC B0 ;  /* 0x0000000000007941 */ /* 0x000fea0003800000 */
.L_x_565:
        /* <DEDUP_REMOVED lines=28> */
.L_x_567:
        /* <DEDUP_REMOVED lines=18> */
.L_x_569:
[----:B------:R-:W-:Y:S05]  /*5970*/  BSYNC B0 ;  /* 0x0000000000007941 */ /* 0x000fea0003800000 */
.L_x_568:
        /* <DEDUP_REMOVED lines=28> */
.L_x_570:
        /* <DEDUP_REMOVED lines=22> */
.L_x_572:
[----:B------:R-:W-:Y:S05]  /*5ca0*/  BSYNC B0 ;  /* 0x0000000000007941 */ /* 0x000fea0003800000 */
.L_x_571:
        /* <DEDUP_REMOVED lines=30> */
.L_x_573:
        /* <DEDUP_REMOVED lines=17> */
.L_x_575:
[----:B------:R-:W-:Y:S05]  /*5fa0*/  BSYNC B0 ;  /* 0x0000000000007941 */ /* 0x000fea0003800000 */
.L_x_574:
[----:B------:R-:W-:Y:S01]  /*5fb0*/  ULDC UR4, c[0x0][0x10] ;  /* 0x0000040000047ab9 */ /* 0x000fe20000000800 */
[----:B------:R-:W-:Y:S01]  /*5fc0*/  IADD3 R45, R45, 0x1, RZ ;  /* 0x000000012d2d7810 */ /* 0x000fe20007ffe0ff */
[----:B------:R-:W-:-:S04]  /*5fd0*/  UIADD3 UR7, UR7, UR4, URZ ;  /* 0x0000000407077290 */ /* 0x000fc8000fffe03f */
[----:B------:R-:W-:-:S06]  /*5fe0*/  UISETP.GE.AND UP0, UPT, UR7, UR6, UPT ;  /* 0x000000060700728c */ /* 0x000fcc000bf06270 */
[----:B------:R-:W-:-:S13]  /*5ff0*/  PLOP3.LUT P0, PT, PT, PT, UP0, 0x80, 0x0 ;  /* 0x000000000000781c */ /* 0x000fda0003f0f008 */
[----:B------:R-:W-:Y:S01]  /*6000*/  @P0 CALL.REL.NOINC `(.L_x_525) ;  /* 0x0000001000000944 */ /* 0x000fe20003c00000 */
[----:B------:R-:W-:Y:S05]  /*6010*/  BRA `(.L_x_576) ;  /* 0xffffa3f000007947 */ /* 0x000fea000383ffff */
.L_x_525:
        /* <DEDUP_REMOVED lines=18> */
.L_x_578:
[----:B------:R-:W-:Y:S05]  /*6140*/  BSYNC B0 ;  /* 0x0000000000007941 */ /* 0x000fea0003800000 */
.L_x_577:
        /* <DEDUP_REMOVED lines=11> */
.L_x_580:
[----:B------:R-:W2:Y:S01]  /*6200*/  LDG.E.STRONG.GPU R5, [R2.64] ;  /* 0x0000000e02057981 */ /* 0x000ea2000c1ef900 */
[----:B------:R-:W-:Y:S01]  /*6210*/  YIELD ;  /* 0x0000000000007946 */ /* 0x000fe20003800000 */
[----:B--2---:R-:W-:Y:S01]  /*6220*/  ISETP.NE.AND P0, PT, R5, R4, PT ;  /* 0x000000040500720c */ /* 0x004fe20003f05270 */
[----:B------:R-:W-:-:S12]  /*6230*/  CCTL.IVALL ;  /* 0x00000000ff00798f */ /* 0x000fd80002000000 */
[----:B------:R-:W-:Y:S05]  /*6240*/  @P0 BRA `(.L_x_580) ;  /* 0xffffffb000000947 */ /* 0x000fea000383ffff */
.L_x_579:
        /* <DEDUP_REMOVED lines=25> */
.L_x_581:
        /* <DEDUP_REMOVED lines=26> */
.L_x_582:
        /* <DEDUP_REMOVED lines=16> */
.L_x_3297:


//--------------------- .text._Z35group_norm_nhwc_bwd_one_pass_kernelI11Bf16IOFp16WLi512ELi30ELi480EEv26Group_norm_nhwc_bwd_params --------------------------
	.section	.text._Z35group_norm_nhwc_bwd_one_pass_kernelI11Bf16IOFp16WLi512ELi30ELi480EEv26Group_norm_nhwc_bwd_params,"ax",@progbits
	.sectioninfo	@"SHI_REGISTERS=128"
	.align	128
        .global         _Z35group_norm_nhwc_bwd_one_pass_kernelI11Bf16IOFp16WLi512ELi30ELi480EEv26Group_norm_nhwc_bwd_params
        .type           _Z35group_norm_nhwc_bwd_one_pass_kernelI11Bf16IOFp16WLi512ELi30ELi480EEv26Group_norm_nhwc_bwd_params,@function
        .size           _Z35group_norm_nhwc_bwd_one_pass_kernelI11Bf16IOFp16WLi512ELi30ELi480EEv26Group_norm_nhwc_bwd_params,(.L_x_3298 - _Z35group_norm_nhwc_bwd_one_pass_kernelI11Bf16IOFp16WLi512ELi30ELi480EEv26Group_norm_nhwc_bwd_params)
        .other          _Z35group_norm_nhwc_bwd_one_pass_kernelI11Bf16IOFp16WLi512ELi30ELi480EEv26Group_norm_nhwc_bwd_params,@"STO_CUDA_ENTRY STV_DEFAULT"
_Z35group_norm_nhwc_bwd_one_pass_kernelI11Bf16IOFp16WLi512ELi30ELi480EEv26Group_norm_nhwc_bwd_params:
.text._Z35group_norm_nhwc_bwd_one_pass_kernelI11Bf16IOFp16WLi512ELi30ELi480EEv26Group_norm_nhwc_bwd_params:
        /* <DEDUP_REMOVED lines=109> */
.L_x_666:
        /* <DEDUP_REMOVED lines=352> */
[----:B--2---:R-:W-:Y:S01]  /*1cd0*/  @P0 HADD2.F32 R17, -RZ, R15.H0_H0 ;  /* 0x2000000fff110230 */ /* 0x004fe20000004100 */
[----:B------:R-:W-:Y:S01]  /*1ce0*/  HFMA2.MMA R15, -RZ, RZ, 0, 1.1920928955078125e-07 ;  /* 0x00000002ff0f7435 */ /* 0x000fe200000001ff */
[----:B---3--:R-:W-:-:S09]  /*1cf0*/  @P0 HADD2.F32 R16, -RZ, R26.H0_H0 ;  /* 0x2000001aff100230 */ /* 0x008fd20000004100 */
[----:B------:R-:W-:-:S05]  /*1d00*/  IMAD.WIDE R18, R106, R15, c[0x0][0x188] ;  /* 0x000062006a127625 */ /* 0x000fca00078e020f */
[----:B------:R-:W2:Y:S04]  /*1d10*/  LDG.E.U16 R15, [R18.64] ;  /* 0x00000006120f7981 */ /* 0x000ea8000c1e1500 */
[----:B------:R-:W3:Y:S01]  /*1d20*/  LDG.E.U16 R26, [R18.64+0x2] ;  /* 0x00000206121a7981 */ /* 0x000ee2000c1e1500 */
[----:B--2---:R-:W-:Y:S02]  /*1d30*/  HADD2.F32 R15, -RZ, R15.H0_H0 ;  /* 0x2000000fff0f7230 */ /* 0x004fe40000004100 */
[----:B---3--:R-:W-:Y:S02]  /*1d40*/  HADD2.F32 R18, -RZ, R26.H0_H0 ;  /* 0x2000001aff127230 */ /* 0x008fe40000004100 */
.L_x_585:
[----:B--2-4-:R-:W-:Y:S05]  /*1d50*/  BSYNC B0 ;  /* 0x0000000000007941 */ /* 0x014fea0003800000 */
.L_x_584:
        /* <DEDUP_REMOVED lines=36> */
.L_x_586:
        /* <DEDUP_REMOVED lines=26> */
.L_x_587:
        /* <DEDUP_REMOVED lines=41> */
.L_x_588:
        /* <DEDUP_REMOVED lines=37> */
.L_x_589:
        /* <DEDUP_REMOVED lines=37> */
.L_x_590:
        /* <DEDUP_REMOVED lines=34> */
.L_x_591:
        /* <DEDUP_REMOVED lines=35> */
.L_x_592:
        /* <DEDUP_REMOVED lines=35> */
.L_x_593:
        /* <DEDUP_REMOVED lines=35> */
.L_x_594:
        /* <DEDUP_REMOVED lines=35> */
.L_x_595:
        /* <DEDUP_REMOVED lines=35> */
.L_x_596:
        /* <DEDUP_REMOVED lines=35> */
.L_x_597:
        /* <DEDUP_REMOVED lines=38> */
.L_x_598:
        /* <DEDUP_REMOVED lines=36> */
.L_x_599:
        /* <DEDUP_REMOVED lines=35> */
.L_x_600:
        /* <DEDUP_REMOVED lines=33> */
.L_x_601:
        /* <DEDUP_REMOVED lines=104> */
.L_x_603:
[----:B0-----:R-:W-:Y:S05]  /*4710*/  BSYNC B0 ;  /* 0x0000000000007941 */ /* 0x001fea0003800000 */
.L_x_602:
        /* <DEDUP_REMOVED lines=161> */
.L_x_605:
[----:B------:R-:W-:Y:S05]  /*5130*/  BSYNC B0 ;  /* 0x0000000000007941 */ /* 0x000fea0003800000 */
.L_x_604:
        /* <DEDUP_REMOVED lines=16> */
.L_x_607:
[----:B------:R-:W-:Y:S05]  /*5240*/  BSYNC B0 ;  /* 0x0000000000007941 */ /* 0x000fea0003800000 */
.L_x_606:
        /* <DEDUP_REMOVED lines=32> */
.L_x_610:
[----:B------:R-:W2:Y:S01]  /*5450*/  LDG.E.STRONG.GPU R19, [R28.64] ;  /* 0x000000061c137981 */ /* 0x000ea2000c1ef900 */
[----:B------:R-:W-:Y:S01]  /*5460*/  YIELD ;  /* 0x0000000000007946 */ /* 0x000fe20003800000 */
[----:B--2---:R-:W-:Y:S01]  /*5470*/  ISETP.NE.AND P6, PT, R19, R32, PT ;  /* 0x000000201300720c */ /* 0x004fe20003fc5270 */
[----:B------:R-:W-:-:S12]  /*5480*/  CCTL.IVALL ;  /* 0x00000000ff00798f */ /* 0x000fd80002000000 */
[----:B------:R-:W-:Y:S05]  /*5490*/  @P6 BRA `(.L_x_610) ;  /* 0xffffffb000006947 */ /* 0x000fea000383ffff */
.L_x_609:
        /* <DEDUP_REMOVED lines=23> */
.L_x_614:
        /* <DEDUP_REMOVED lines=115> */
.L_x_613:
        /* <DEDUP_REMOVED lines=63> */
.L_x_615:
[----:B------:R-:W-:-:S04]  /*6130*/  LOP3.LUT P6, RZ, R6, 0x1, RZ, 0xc0, !PT ;  /* 0x0000000106ff7812 */ /* 0x000fc800078cc0ff */
[----:B------:R-:W-:-:S13]  /*6140*/  ISETP.NE.OR P6, PT, R28, RZ, P6 ;  /* 0x000000ff1c00720c */ /* 0x000fda00037c5670 */
[----:B------:R-:W-:Y:S05]  /*6150*/  @!P6 BRA `(.L_x_611) ;  /* 0x000001f00000e947 */ /* 0x000fea0003800000 */
.L_x_612:
        /* <DEDUP_REMOVED lines=31> */
.L_x_611:
        /* <DEDUP_REMOVED lines=10> */
.L_x_617:
[----:B------:R-:W-:Y:S05]  /*63f0*/  BSYNC B0 ;  /* 0x0000000000007941 */ /* 0x000fea0003800000 */
.L_x_616:
        /* <DEDUP_REMOVED lines=17> */
.L_x_608:
        /* <DEDUP_REMOVED lines=36> */
.L_x_618:
        /* <DEDUP_REMOVED lines=19> */
.L_x_620:
[----:B------:R-:W-:Y:S05]  /*6880*/  BSYNC B0 ;  /* 0x0000000000007941 */ /* 0x000fea0003800000 */
.L_x_619:
        /* <DEDUP_REMOVED lines=28> */
.L_x_621:
        /* <DEDUP_REMOVED lines=19> */
.L_x_623:
[----:B------:R-:W-:Y:S05]  /*6b80*/  BSYNC B0 ;  /* 0x0000000000007941 */ /* 0x000fea0003800000 */
.L_x_622:
        /* <DEDUP_REMOVED lines=28> */
.L_x_624:
        /* <DEDUP_REMOVED lines=19> */
.L_x_626:
[----:B------:R-:W-:Y:S05]  /*6e80*/  BSYNC B0 ;  /* 0x0000000000007941 */ /* 0x000fea0003800000 */
.L_x_625:
        /* <DEDUP_REMOVED lines=28> */
.L_x_627:
        /* <DEDUP_REMOVED lines=19> */
.L_x_629:
[----:B------:R-:W-:Y:S05]  /*7180*/  BSYNC B0 ;  /* 0x0000000000007941 */ /* 0x000fea0003800000 */
.L_x_628:
        /* <DEDUP_REMOVED lines=28> */
.L_x_630:
        /* <DEDUP_REMOVED lines=19> */
.L_x_632:
[----:B------:R-:W-:Y:S05]  /*7480*/  BSYNC B0 ;  /* 0x0000000000007941 */ /* 0x000fea0003800000 */
.L_x_631:
        /* <DEDUP_REMOVED lines=28> */
.L_x_633:
        /* <DEDUP_REMOVED lines=19> */
.L_x_635:
[----:B------:R-:W-:Y:S05]  /*7780*/  BSYNC B0 ;  /* 0x0000000000007941 */ /* 0x000fea0003800000 */
.L_x_634:
        /* <DEDUP_REMOVED lines=28> */
.L_x_636:
        /* <DEDUP_REMOVED lines=19> */
.L_x_638:
[----:B------:R-:W-:Y:S05]  /*7a80*/  BSYNC B0 ;  /* 0x0000000000007941 */ /* 0x000fea0003800000 */
.L_x_637:
        /* <DEDUP_REMOVED lines=28> */
.L_x_639:
        /* <DEDUP_REMOVED lines=18> */
.L_x_641:
[----:B------:R-:W-:Y:S05]  /*7d70*/  BSYNC B0 ;  /* 0x0000000000007941 */ /* 0x000fea0003800000 */
.L_x_640:
        /* <DEDUP_REMOVED lines=27> */
.L_x_642:
        /* <DEDUP_REMOVED lines=18> */
.L_x_644:
[----:B------:R-:W-:Y:S05]  /*8050*/  BSYNC B0 ;  /* 0x0000000000007941 */ /* 0x000fea0003800000 */
.L_x_643:
        /* <DEDUP_REMOVED lines=27> */
.L_x_645:
        /* <DEDUP_REMOVED lines=18> */
.L_x_647:
[----:B------:R-:W-:Y:S05]  /*8330*/  BSYNC B0 ;  /* 0x0000000000007941 */ /* 0x000fea0003800000 */
.L_x_646:
        /* <DEDUP_REMOVED lines=27> */
.L_x_648:
        /* <DEDUP_REMOVED lines=18> */
.L_x_650:
[----:B------:R-:W-:Y:S05]  /*8610*/  BSYNC B0 ;  /* 0x0000000000007941 */ /* 0x000fea0003800000 */
.L_x_649:
        /* <DEDUP_REMOVED lines=28> */
.L_x_651:
        /* <DEDUP_REMOVED lines=18> */
.L_x_653:
[----:B------:R-:W-:Y:S05]  /*8900*/  BSYNC B0 ;  /* 0x0000000000007941 */ /* 0x000fea0003800000 */
.L_x_652:
        /* <DEDUP_REMOVED lines=28> */
.L_x_654:
        /* <DEDUP_REMOVED lines=23> */
.L_x_656:
[----:B------:R-:W-:Y:S05]  /*8c40*/  BSYNC B0 ;  /* 0x0000000000007941 */ /* 0x000fea0003800000 */
.L_x_655:
        /* <DEDUP_REMOVED lines=27> */
.L_x_657:
        /* <DEDUP_REMOVED lines=23> */
.L_x_659:
[----:B------:R-:W-:Y:S05]  /*8f70*/  BSYNC B0 ;  /* 0x0000000000007941 */ /* 0x000fea0003800000 */
.L_x_658:
        /* <DEDUP_REMOVED lines=27> */
.L_x_660:
        /* <DEDUP_REMOVED lines=25> */
.L_x_662:
[----:B------:R-:W-:Y:S05]  /*92c0*/  BSYNC B0 ;  /* 0x0000000000007941 */ /* 0x000fea0003800000 */
.L_x_661:
        /* <DEDUP_REMOVED lines=25> */
.L_x_663:
        /* <DEDUP_REMOVED lines=20> */
.L_x_665:
[----:B------:R-:W-:Y:S05]  /*95a0*/  BSYNC B0 ;  /* 0x0000000000007941 */ /* 0x000fea0003800000 */
.L_x_664:
[----:B------:R-:W-:Y:S02]  /*95b0*/  IADD3 R5, R5, c[0x0][0x10], RZ ;  /* 0x0000040005057a10 */ /* 0x000fe40007ffe0ff */
[----:B------:R-:W-:Y:S02]  /*95c0*/  IADD3 R84, R84, 0x1, RZ ;  /* 0x0000000154547810 */ /* 0x000fe40007ffe0ff */
[----:B------:R-:W-:-:S13]  /*95d0*/  ISETP.GE.AND P0, PT, R5, UR4, PT ;  /* 0x0000000405007c0c */ /* 0x000fda000bf06270 */
[----:B------:R-:W-:Y:S01]  /*95e0*/  @P0 CALL.REL.NOINC `(.L_x_583) ;  /* 0x0000001000000944 */ /* 0x000fe20003c00000 */
[----:B------:R-:W-:Y:S05]  /*95f0*/  BRA `(.L_x_666) ;  /* 0xffff70d000007947 */ /* 0x000fea000383ffff */
.L_x_583:
        /* <DEDUP_REMOVED lines=18> */
.L_x_668:
[----:B------:R-:W-:Y:S05]  /*9720*/  BSYNC B0 ;  /* 0x0000000000007941 */ /* 0x000fea0003800000 */
.L_x_667:
        /* <DEDUP_REMOVED lines=11> */
.L_x_670:
[----:B------:R-:W2:Y:S01]  /*97e0*/  LDG.E.STRONG.GPU R7, [R4.64] ;  /* 0x0000000604077981 */ /* 0x000ea2000c1ef900 */
[----:B------:R-:W-:Y:S01]  /*97f0*/  YIELD ;  /* 0x0000000000007946 */ /* 0x000fe20003800000 */
[----:B--2---:R-:W-:Y:S01]  /*9800*/  ISETP.NE.AND P0, PT, R7, R0, PT ;  /* 0x000000000700720c */ /* 0x004fe20003f05270 */
[----:B------:R-:W-:-:S12]  /*9810*/  CCTL.IVALL ;  /* 0x00000000ff00798f */ /* 0x000fd80002000000 */
[----:B------:R-:W-:Y:S05]  /*9820*/  @P0 BRA `(.L_x_670) ;  /* 0xffffffb000000947 */ /* 0x000fea000383ffff */
.L_x_669:
        /* <DEDUP_REMOVED lines=25> */
.L_x_671:
        /* <DEDUP_REMOVED lines=26> */
.L_x_672:
        /* <DEDUP_REMOVED lines=10> */
.L_x_3298:


//--------------------- .text._Z35group_norm_nhwc_bwd_one_pass_kernelI11Fp16IOFp32WLi64ELi30ELi480EEv26Group_norm_nhwc_bwd_params --------------------------
	.section	.text._Z35group_norm_nhwc_bwd_one_pass_kernelI11Fp16IOFp32WLi64ELi30ELi480EEv26Group_norm_nhwc_bwd_params,"ax",@progbits
	.sectioninfo	@"SHI_REGISTERS=64"
	.align	128
        .global         _Z35group_norm_nhwc_bwd_one_pass_kernelI11Fp16IOFp32WLi64ELi30ELi480EEv26Group_norm_nhwc_bwd_params
        .type           _Z35group_norm_nhwc_bwd_one_pass_kernelI11Fp16IOFp32WLi64ELi30ELi480EEv26Group_norm_nhwc_bwd_params,@function
        .size           _Z35group_norm_nhwc_bwd_one_pass_kernelI11Fp16IOFp32WLi64ELi30ELi480EEv26Group_norm_nhwc_bwd_params,(.L_x_3299 - _Z35group_norm_nhwc_bwd_one_pass_kernelI11Fp16IOFp32WLi64ELi30ELi480EEv26Group_norm_nhwc_bwd_params)
        .other          _Z35group_norm_nhwc_bwd_one_pass_kernelI11Fp16IOFp32WLi64ELi30ELi480EEv26Group_norm_nhwc_bwd_params,@"STO_CUDA_ENTRY STV_DEFAULT"
_Z35group_norm_nhwc_bwd_one_pass_kernelI11Fp16IOFp32WLi64ELi30ELi480EEv26Group_norm_nhwc_bwd_params:
.text._Z35group_norm_nhwc_bwd_one_pass_kernelI11Fp16IOFp32WLi64ELi30ELi480EEv26Group_norm_nhwc_bwd_params:
        /* <DEDUP_REMOVED lines=47> */
.L_x_700:
        /* <DEDUP_REMOVED lines=106> */
.L_x_675:
[----:B-1----:R-:W-:Y:S05]  /*0990*/  BSYNC B0 ;  /* 0x0000000000007941 */ /* 0x002fea0003800000 */
.L_x_674:
[----:B------:R-:W-:Y:S01]  /*09a0*/  ISETP.NE.AND P2, PT, RZ, UR16, PT ;  /* 0x00000010ff007c0c */ /* 0x000fe2000bf45270 */
[--C-:B0----5:R-:W-:Y:S02]  /*09b0*/  HADD2.F32 R10, -RZ, R45.reuse.H0_H0 ;  /* 0x2000002dff0a7230 */ /* 0x121fe40000004100 */
[----:B------:R-:W-:Y:S02]  /*09c0*/  HADD2.F32 R12, -RZ, R45.H1_H1 ;  /* 0x3000002dff0c7230 */ /* 0x000fe40000004100 */
[----:B------:R-:W-:Y:S01]  /*09d0*/  HADD2.F32 R14, -RZ, R46.H0_H0 ;  /* 0x2000002eff0e7230 */ /* 0x000fe20000004100 */
[----:B------:R-:W-:Y:S01]  /*09e0*/  FADD.FTZ R15, R10, -UR17 ;  /* 0x800000110a0f7e21 */ /* 0x000fe20008010000 */
[--C-:B------:R-:W-:Y:S01]  /*09f0*/  HADD2.F32 R13, -RZ, R44.reuse.H0_H0 ;  /* 0x2000002cff0d7230 */ /* 0x100fe20000004100 */
[----:B------:R-:W-:Y:S01]  /*0a00*/  FADD.FTZ R12, R12, -UR17 ;  /* 0x800000110c0c7e21 */ /* 0x000fe20008010000 */
[----:B------:R-:W-:Y:S01]  /*0a10*/  HADD2.F32 R4, -RZ, R44.H1_H1 ;  /* 0x3000002cff047230 */ /* 0x000fe20000004100 */
[----:B------:R-:W-:Y:S01]  /*0a20*/  FADD.FTZ R24, R14, -UR17 ;  /* 0x800000110e187e21 */ /* 0x000fe20008010000 */
[----:B------:R-:W-:Y:S01]  /*0a30*/  HADD2.F32 R22, -RZ, R46.H1_H1 ;  /* 0x3000002eff167230 */ /* 0x000fe20000004100 */
[----:B------:R-:W-:Y:S01]  /*0a40*/  FMUL.FTZ R15, R15, UR14 ;  /* 0x0000000e0f0f7c20 */ /* 0x000fe20008410000 */
[--C-:B------:R-:W-:Y:S01]  /*0a50*/  HADD2.F32 R11, -RZ, R43.reuse.H0_H0 ;  /* 0x2000002bff0b7230 */ /* 0x100fe20000004100 */
[----:B------:R-:W-:Y:S01]  /*0a60*/  FMUL.FTZ R12, R12, UR14 ;  /* 0x0000000e0c0c7c20 */ /* 0x000fe20008410000 */
[----:B------:R-:W-:Y:S01]  /*0a70*/  HADD2.F32 R10, -RZ, R43.H1_H1 ;  /* 0x3000002bff0a7230 */ /* 0x000fe20000004100 */
        /* <DEDUP_REMOVED lines=19> */
.L_x_676:
        /* <DEDUP_REMOVED lines=26> */
.L_x_677:
        /* <DEDUP_REMOVED lines=89> */
.L_x_679:
[----:B------:R-:W-:Y:S05]  /*12e0*/  BSYNC B0 ;  /* 0x0000000000007941 */ /* 0x000fea0003800000 */
.L_x_678:
        /* <DEDUP_REMOVED lines=160> */
.L_x_681:
[----:B------:R-:W-:Y:S05]  /*1cf0*/  BSYNC B0 ;  /* 0x0000000000007941 */ /* 0x000fea0003800000 */
.L_x_680:
        /* <DEDUP_REMOVED lines=18> */
.L_x_683:
[----:B------:R-:W-:Y:S05]  /*1e20*/  BSYNC B0 ;  /* 0x0000000000007941 */ /* 0x000fea0003800000 */
.L_x_682:
        /* <DEDUP_REMOVED lines=27> */
.L_x_686:
[----:B-1----:R-:W2:Y:S01]  /*1fe0*/  LDG.E.STRONG.GPU R3, [R12.64] ;  /* 0x0000000c0c037981 */ /* 0x002ea2000c1ef900 */
[----:B------:R-:W-:Y:S01]  /*1ff0*/  YIELD ;  /* 0x0000000000007946 */ /* 0x000fe20003800000 */
[----:B--2---:R-:W-:Y:S01]  /*2000*/  ISETP.NE.AND P0, PT, R3, R14, PT ;  /* 0x0000000e0300720c */ /* 0x004fe20003f05270 */
[----:B------:R-:W-:-:S12]  /*2010*/  CCTL.IVALL ;  /* 0x00000000ff00798f */ /* 0x000fd80002000000 */
[----:B------:R-:W-:Y:S05]  /*2020*/  @P0 BRA `(.L_x_686) ;  /* 0xffffffb000000947 */ /* 0x000fea000383ffff */
.L_x_685:
        /* <DEDUP_REMOVED lines=17> */
.L_x_690:
        /* <DEDUP_REMOVED lines=116> */
.L_x_689:
        /* <DEDUP_REMOVED lines=62> */
.L_x_691:
[----:B------:R-:W-:-:S13]  /*2c60*/  ISETP.NE.OR P0, PT, RZ, UR4, P0 ;  /* 0x00000004ff007c0c */ /* 0x000fda0008705670 */
[----:B------:R-:W-:Y:S05]  /*2c70*/  @!P0 BRA `(.L_x_687) ;  /* 0x000001f000008947 */ /* 0x000fea0003800000 */
.L_x_688:
        /* <DEDUP_REMOVED lines=31> */
.L_x_687:
        /* <DEDUP_REMOVED lines=10> */
.L_x_693:
[----:B------:R-:W-:Y:S05]  /*2f10*/  BSYNC B0 ;  /* 0x0000000000007941 */ /* 0x000fea0003800000 */
.L_x_692:
        /* <DEDUP_REMOVED lines=19> */
.L_x_684:
[----:B------:R2:W-:Y:S01]  /*3050*/  @!P3 STS.64 [0x90], R10 ;  /* 0x0000900aff00b388 */ /* 0x0005e20000000a00 */
[----:B-1----:R-:W-:-:S03]  /*3060*/  IMAD.WIDE.U32 R12, R52, -0x77777777, RZ ;  /* 0x88888889340c7825 */ /* 0x002fc600078e00ff */
[----:B------:R-:W-:Y:S02]  /*3070*/  BAR.SYNC.DEFER_BLOCKING 0x0 ;  /* 0x0000000000007b1d */ /* 0x000fe40000010000 */
[----:B------:R-:W-:Y:S01]  /*3080*/  SHF.R.U32.HI R13, RZ, 0x3, R13 ;  /* 0x00000003ff0d7819 */ /* 0x000fe2000001160d */
[----:B0-2---:R-:W-:-:S04]  /*3090*/  HADD2.F32 R10, -RZ, R45.H0_H0 ;  /* 0x2000002dff0a7230 */ /* 0x005fc80000004100 */
[----:B------:R-:W-:Y:S01]  /*30a0*/  IMAD R13, R42, c[0x0][0x1fc], R13 ;  /* 0x00007f002a0d7a24 */ /* 0x000fe200078e020d */
[----:B------:R-:W-:Y:S02]  /*30b0*/  HADD2.F32 R45, -RZ, R45.H1_H1 ;  /* 0x3000002dff2d7230 */ /* 0x000fe40000004100 */
[----:B------:R-:W-:Y:S01]  /*30c0*/  HADD2.F32 R11, -RZ, R44.H0_H0 ;  /* 0x2000002cff0b7230 */ /* 0x000fe20000004100 */
[----:B------:R-:W-:Y:S01]  /*30d0*/  FADD.FTZ R12, R10, -UR17 ;  /* 0x800000110a0c7e21 */ /* 0x000fe20008010000 */
[----:B------:R-:W-:Y:S01]  /*30e0*/  IADD3 R13, R13, 0x20, RZ ;  /* 0x000000200d0d7810 */ /* 0x000fe20007ffe0ff */
[----:B------:R-:W-:Y:S01]  /*30f0*/  FADD.FTZ R45, R45, -UR17 ;  /* 0x800000112d2d7e21 */ /* 0x000fe20008010000 */
[----:B------:R-:W-:Y:S01]  /*3100*/  HADD2.F32 R10, -RZ, R46.H0_H0 ;  /* 0x2000002eff0a7230 */ /* 0x000fe20000004100 */
[----:B------:R-:W-:Y:S01]  /*3110*/  FMUL.FTZ R23, R12, UR14 ;  /* 0x0000000e0c177c20 */ /* 0x000fe20008410000 */
[----:B------:R-:W-:Y:S01]  /*3120*/  ISETP.GE.U32.AND P0, PT, R13, c[0x0][0x1e0], PT ;  /* 0x000078000d007a0c */ /* 0x000fe20003f06070 */
[----:B------:R-:W-:Y:S01]  /*3130*/  HADD2.F32 R44, -RZ, R44.H1_H1 ;  /* 0x3000002cff2c7230 */ /* 0x000fe20000004100 */
[----:B------:R-:W-:Y:S01]  /*3140*/  SHF.R.S32.HI R13, RZ, 0x1f, R13 ;  /* 0x0000001fff0d7819 */ /* 0x000fe2000001140d */
[----:B------:R-:W-:Y:S01]  /*3150*/  HADD2.F32 R46, -RZ, R46.H1_H1 ;  /* 0x3000002eff2e7230 */ /* 0x000fe20000004100 */
[----:B------:R-:W-:-:S02]  /*3160*/  FMUL.FTZ R22, R45, UR14 ;  /* 0x0000000e2d167c20 */ /* 0x000fc40008410000 */
[----:B------:R-:W-:Y:S01]  /*3170*/  ISETP.GE.AND.EX P0, PT, R13, c[0x0][0x1e4], PT, P0 ;  /* 0x000079000d007a0c */ /* 0x000fe20003f06300 */
[----:B------:R-:W0:Y:S03]  /*3180*/  LDS.64 R14, [0x90] ;  /* 0x00009000ff0e7984 */ /* 0x000e260000000a00 */
[----:B------:R-:W-:Y:S01]  /*3190*/  ISETP.LT.U32.AND P0, PT, R52, 0x1e0, !P0 ;  /* 0x000001e03400780c */ /* 0x000fe20004701070 */
        /* <DEDUP_REMOVED lines=21> */
.L_x_694:
        /* <DEDUP_REMOVED lines=15> */
[----:B------:R-:W-:Y:S02]  /*33e0*/  F2FP.PACK_AB R11, R11, R16 ;  /* 0x000000100b0b723e */ /* 0x000fe400000000ff */
[----:B------:R-:W-:-:S05]  /*33f0*/  LEA.HI.X R15, R12, c[0x0][0x164], R15, 0x1, P3 ;  /* 0x000059000c0f7a11 */ /* 0x000fca00018f0c0f */
[----:B------:R0:W-:Y:S02]  /*3400*/  STG.E [R14.64], R11 ;  /* 0x0000000b0e007986 */ /* 0x0001e4000c10190c */
.L_x_696:
[----:B------:R-:W-:Y:S05]  /*3410*/  BSYNC B0 ;  /* 0x0000000000007941 */ /* 0x000fea0003800000 */
.L_x_695:
[----:B------:R-:W-:Y:S01]  /*3420*/  FADD.FTZ R12, R10, -UR17 ;  /* 0x800000110a0c7e21 */ /* 0x000fe20008010000 */
[--C-:B0-----:R-:W-:Y:S01]  /*3430*/  HADD2.F32 R11, -RZ, R43.reuse.H0_H0 ;  /* 0x2000002bff0b7230 */ /* 0x101fe20000004100 */
[----:B------:R-:W-:Y:S01]  /*3440*/  FADD.FTZ R46, R46, -UR17 ;  /* 0x800000112e2e7e21 */ /* 0x000fe20008010000 */
[----:B------:R-:W-:Y:S01]  /*3450*/  HADD2.F32 R10, -RZ, R43.H1_H1 ;  /* 0x3000002bff0a7230 */ /* 0x000fe20000004100 */
        /* <DEDUP_REMOVED lines=21> */
.L_x_697:
        /* <DEDUP_REMOVED lines=15> */
[----:B------:R-:W-:-:S05]  /*36a0*/  F2FP.PACK_AB R3, R3, R8 ;  /* 0x000000080303723e */ /* 0x000fca00000000ff */
[----:B------:R0:W-:Y:S02]  /*36b0*/  STG.E [R6.64], R3 ;  /* 0x0000000306007986 */ /* 0x0001e4000c10190c */
.L_x_699:
[----:B------:R-:W-:Y:S05]  /*36c0*/  BSYNC B0 ;  /* 0x0000000000007941 */ /* 0x000fea0003800000 */
.L_x_698:
[----:B------:R-:W-:Y:S02]  /*36d0*/  IADD3 R47, R47, c[0x0][0x10], RZ ;  /* 0x000004002f2f7a10 */ /* 0x000fe40007ffe0ff */
[----:B------:R-:W-:Y:S02]  /*36e0*/  IADD3 R48, R48, 0x1, RZ ;  /* 0x0000000130307810 */ /* 0x000fe40007ffe0ff */
[----:B------:R-:W-:-:S13]  /*36f0*/  ISETP.GE.AND P0, PT, R47, UR6, PT ;  /* 0x000000062f007c0c */ /* 0x000fda000bf06270 */
[----:B------:R-:W-:Y:S01]  /*3700*/  @P0 CALL.REL.NOINC `(.L_x_673) ;  /* 0x0000001000000944 */ /* 0x000fe20003c00000 */
[----:B------:R-:W-:Y:S05]  /*3710*/  BRA `(.L_x_700) ;  /* 0xffffcbd000007947 */ /* 0x000fea000383ffff */
.L_x_673:
        /* <DEDUP_REMOVED lines=22> */
.L_x_702:
[----:B------:R-:W-:Y:S05]  /*3880*/  BSYNC B0 ;  /* 0x0000000000007941 */ /* 0x000fea0003800000 */
.L_x_701:
[----:B------:R-:W-:Y:S05]  /*3890*/  @P0 EXIT ;  /* 0x000000000000094d */ /* 0x000fea0003800000 */
[----:B------:R-:W-:Y:S05]  /*38a0*/  @P2 BRA `(.L_x_703) ;  /* 0x0000008000002947 */ /* 0x000fea0003800000 */
[----:B------:R-:W-:-:S05]  /*38b0*/  IMAD R0, R4, c[0x0][0x10], RZ ;  /* 0x0000040004007a24 */ /* 0x000fca00078e02ff */
[----:B------:R-:W-:-:S13]  /*38c0*/  ISETP.NE.AND P0, PT, R0, -0x1, PT ;  /* 0xffffffff0000780c */ /* 0x000fda0003f05270 */
[----:B------:R-:W-:Y:S05]  /*38d0*/  @!P0 BRA `(.L_x_703) ;  /* 0x0000005000008947 */ /* 0x000fea0003800000 */
.L_x_704:
[----:B0-----:R-:W2:Y:S01]  /*38e0*/  LDG.E.STRONG.GPU R5, [R2.64] ;  /* 0x0000000c02057981 */ /* 0x001ea2000c1ef900 */
[----:B------:R-:W-:Y:S01]  /*38f0*/  YIELD ;  /* 0x0000000000007946 */ /* 0x000fe20003800000 */
[----:B--2---:R-:W-:Y:S01]  /*3900*/  ISETP.NE.AND P0, PT, R5, R0, PT ;  /* 0x000000000500720c */ /* 0x004fe20003f05270 */
[----:B------:R-:W-:-:S12]  /*3910*/  CCTL.IVALL ;  /* 0x00000000ff00798f */ /* 0x000fd80002000000 */
[----:B------:R-:W-:Y:S05]  /*3920*/  @P0 BRA `(.L_x_704) ;  /* 0xffffffb000000947 */ /* 0x000fea000383ffff */
.L_x_703:
        /* <DEDUP_REMOVED lines=25> */
.L_x_705:
        /* <DEDUP_REMOVED lines=23> */
.L_x_706:
        /* <DEDUP_REMOVED lines=13> */
.L_x_3299:


//--------------------- .text._Z35group_norm_nhwc_bwd_one_pass_kernelI11Fp16IOFp32WLi128ELi30ELi480EEv26Group_norm_nhwc_bwd_params --------------------------
	.section	.text._Z35group_norm_nhwc_bwd_one_pass_kernelI11Fp16IOFp32WLi128ELi30ELi480EEv26Group_norm_nhwc_bwd_params,"ax",@progbits
	.sectioninfo	@"SHI_REGISTERS=64"
	.align	128
        .global         _Z35group_norm_nhwc_bwd_one_pass_kernelI11Fp16IOFp32WLi128ELi30ELi480EEv26Group_norm_nhwc_bwd_params
        .type           _Z35group_norm_nhwc_bwd_one_pass_kernelI11Fp16IOFp32WLi128ELi30ELi480EEv26Group_norm_nhwc_bwd_params,@function
        .size           _Z35group_norm_nhwc_bwd_one_pass_kernelI11Fp16IOFp32WLi128ELi30ELi480EEv26Group_norm_nhwc_bwd_params,(.L_x_3300 - _Z35group_norm_nhwc_bwd_one_pass_kernelI11Fp16IOFp32WLi128ELi30ELi480EEv26Group_norm_nhwc_bwd_params)
        .other          _Z35group_norm_nhwc_bwd_one_pass_kernelI11Fp16IOFp32WLi128ELi30ELi480EEv26Group_norm_nhwc_bwd_params,@"STO_CUDA_ENTRY STV_DEFAULT"
_Z35group_norm_nhwc_bwd_one_pass_kernelI11Fp16IOFp32WLi128ELi30ELi480EEv26Group_norm_nhwc_bwd_params:
.text._Z35group_norm_nhwc_bwd_one_pass_kernelI11Fp16IOFp32WLi128ELi30ELi480EEv26Group_norm_nhwc_bwd_params:
        /* <DEDUP_REMOVED lines=51> */
.L_x_742:
        /* <DEDUP_REMOVED lines=132> */
.L_x_709:
[----:B0-----:R-:W-:Y:S05]  /*0b70*/  BSYNC B0 ;  /* 0x0000000000007941 */ /* 0x001fea0003800000 */
.L_x_708:
[----:B------:R-:W-:Y:S01]  /*0b80*/  ISETP.NE.AND P3, PT, RZ, UR9, PT ;  /* 0x00000009ff007c0c */ /* 0x000fe2000bf65270 */
[--C-:B-----5:R-:W-:Y:S02]  /*0b90*/  HADD2.F32 R17, -RZ, R43.reuse.H0_H0 ;  /* 0x2000002bff117230 */ /* 0x120fe40000004100 */
[----:B------:R-:W-:Y:S02]  /*0ba0*/  HADD2.F32 R25, -RZ, R43.H1_H1 ;  /* 0x3000002bff197230 */ /* 0x000fe40000004100 */
[----:B------:R-:W-:Y:S01]  /*0bb0*/  HADD2.F32 R27, -RZ, R44.H0_H0 ;  /* 0x2000002cff1b7230 */ /* 0x000fe20000004100 */
[C---:B------:R-:W-:Y:S01]  /*0bc0*/  FADD.FTZ R16, -R8.reuse, R17 ;  /* 0x0000001108107221 */ /* 0x040fe20000010100 */
[--C-:B------:R-:W-:Y:S01]  /*0bd0*/  HADD2.F32 R23, -RZ, R42.reuse.H0_H0 ;  /* 0x2000002aff177230 */ /* 0x100fe20000004100 */
[C---:B------:R-:W-:Y:S01]  /*0be0*/  FADD.FTZ R20, -R8.reuse, R25 ;  /* 0x0000001908147221 */ /* 0x040fe20000010100 */
[----:B------:R-:W-:Y:S01]  /*0bf0*/  HADD2.F32 R19, -RZ, R42.H1_H1 ;  /* 0x3000002aff137230 */ /* 0x000fe20000004100 */
[----:B------:R-:W-:Y:S01]  /*0c00*/  FADD.FTZ R14, -R8, R27 ;  /* 0x0000001b080e7221 */ /* 0x000fe20000010100 */
[----:B------:R-:W-:Y:S01]  /*0c10*/  HADD2.F32 R15, -RZ, R44.H1_H1 ;  /* 0x3000002cff0f7230 */ /* 0x000fe20000004100 */
[-C--:B-1----:R-:W-:Y:S01]  /*0c20*/  FMUL.FTZ R25, R16, R9.reuse ;  /* 0x0000000910197220 */ /* 0x082fe20000410000 */
[--C-:B------:R-:W-:Y:S01]  /*0c30*/  HADD2.F32 R21, -RZ, R41.reuse.H0_H0 ;  /* 0x20000029ff157230 */ /* 0x100fe20000004100 */
[----:B------:R-:W-:Y:S01]  /*0c40*/  FMUL.FTZ R20, R20, R9 ;  /* 0x0000000914147220 */ /* 0x000fe20000410000 */
        /* <DEDUP_REMOVED lines=20> */
.L_x_710:
        /* <DEDUP_REMOVED lines=26> */
.L_x_711:
[----:B------:R-:W-:Y:S01]  /*0f30*/  FFMA.FTZ R22, R20, R15, R14 ;  /* 0x0000000f14167223 */ /* 0x000fe2000001000e */
[--C-:B------:R-:W-:Y:S01]  /*0f40*/  HADD2.F32 R31, -RZ, R39.reuse.H0_H0 ;  /* 0x20000027ff1f7230 */ /* 0x100fe20000004100 */
[----:B------:R-:W-:Y:S01]  /*0f50*/  FMUL.FTZ R14, R21, R10 ;  /* 0x0000000a150e7220 */ /* 0x000fe20000410000 */
[----:B------:R-:W-:Y:S01]  /*0f60*/  HADD2.F32 R55, -RZ, R39.H1_H1 ;  /* 0x30000027ff377230 */ /* 0x000fe20000004100 */
[----:B------:R-:W-:Y:S01]  /*0f70*/  FADD.FTZ R29, R15, R16 ;  /* 0x000000100f1d7221 */ /* 0x000fe20000010000 */
[----:B------:R-:W-:Y:S01]  /*0f80*/  HADD2.F32 R16, -RZ, R38.H0_H0 ;  /* 0x20000026ff107230 */ /* 0x000fe20000004100 */
[----:B------:R-:W-:Y:S02]  /*0f90*/  FFMA.FTZ R15, R27, R14, R22 ;  /* 0x0000000e1b0f7223 */ /* 0x000fe40000010016 */
[----:B------:R-:W-:-:S02]  /*0fa0*/  FMUL.FTZ R26, R17, R11 ;  /* 0x0000000b111a7220 */ /* 0x000fc40000410000 */
[C---:B------:R-:W-:Y:S02]  /*0fb0*/  FADD.FTZ R22, -R8.reuse, R31 ;  /* 0x0000001f08167221 */ /* 0x040fe40000010100 */
[----:B------:R-:W-:Y:S01]  /*0fc0*/  FADD.FTZ R29, R29, R14 ;  /* 0x0000000e1d1d7221 */ /* 0x000fe20000010000 */
[----:B------:R-:W-:Y:S01]  /*0fd0*/  HADD2.F32 R14, -RZ, R38.H1_H1 ;  /* 0x30000026ff0e7230 */ /* 0x000fe20000004100 */
[----:B------:R-:W-:Y:S02]  /*0fe0*/  FADD.FTZ R55, -R8, R55 ;  /* 0x0000003708377221 */ /* 0x000fe40000010100 */
[----:B------:R-:W-:Y:S02]  /*0ff0*/  FFMA.FTZ R24, R18, R26, R15 ;  /* 0x0000001a12187223 */ /* 0x000fe4000001000f */
[----:B------:R-:W-:Y:S02]  /*1000*/  FMUL.FTZ R15, R22, R9 ;  /* 0x00000009160f7220 */ /* 0x000fe40000410000 */
[----:B------:R-:W-:-:S02]  /*1010*/  FADD.FTZ R26, R26, R29 ;  /* 0x0000001d1a1a7221 */ /* 0x000fc40000010000 */
[----:B------:R-:W-:Y:S02]  /*1020*/  FFMA.FTZ R28, R25, R23, RZ ;  /* 0x00000017191c7223 */ /* 0x000fe400000100ff */
        /* <DEDUP_REMOVED lines=21> */
.L_x_712:
[----:B------:R-:W-:Y:S01]  /*1180*/  FMUL.FTZ R25, R16, R10 ;  /* 0x0000000a10197220 */ /* 0x000fe20000410000 */
[--C-:B------:R-:W-:Y:S01]  /*1190*/  HADD2.F32 R29, -RZ, R40.reuse.H1_H1 ;  /* 0x30000028ff1d7230 */ /* 0x100fe20000004100 */
[----:B------:R-:W-:Y:S01]  /*11a0*/  FFMA.FTZ R28, R27, R21, R28 ;  /* 0x000000151b1c7223 */ /* 0x000fe2000001001c */
[----:B------:R-:W-:Y:S01]  /*11b0*/  HADD2.F32 R27, -RZ, R40.H0_H0 ;  /* 0x20000028ff1b7230 */ /* 0x000fe20000004100 */
[----:B------:R-:W-:-:S02]  /*11c0*/  FADD.FTZ R23, R30, R21 ;  /* 0x000000151e177221 */ /* 0x000fc40000010000 */
[----:B------:R-:W-:Y:S02]  /*11d0*/  FFMA.FTZ R21, R15, R25, R24 ;  /* 0x000000190f157223 */ /* 0x000fe40000010018 */
[----:B------:R-:W-:Y:S02]  /*11e0*/  FADD.FTZ R25, R26, R25 ;  /* 0x000000191a197221 */ /* 0x000fe40000010000 */
[----:B------:R-:W-:Y:S02]  /*11f0*/  FMUL.FTZ R24, R14, R11 ;  /* 0x0000000b0e187220 */ /* 0x000fe40000410000 */
[C---:B------:R-:W-:Y:S02]  /*1200*/  FADD.FTZ R26, -R8.reuse, R27 ;  /* 0x0000001b081a7221 */ /* 0x040fe40000010100 */
[----:B------:R-:W-:Y:S02]  /*1210*/  FADD.FTZ R27, -R8, R29 ;  /* 0x0000001d081b7221 */ /* 0x000fe40000010100 */
[----:B------:R-:W-:-:S02]  /*1220*/  FFMA.FTZ R30, R22, R24, R21 ;  /* 0x00000018161e7223 */ /* 0x000fc40000010015 */
[----:B------:R-:W-:Y:S01]  /*1230*/  FADD.FTZ R21, R24, R25 ;  /* 0x0000001918157221 */ /* 0x000fe20000010000 */
[--C-:B------:R-:W-:Y:S01]  /*1240*/  HADD2.F32 R25, -RZ, R37.reuse.H0_H0 ;  /* 0x20000025ff197230 */ /* 0x100fe20000004100 */
[-C--:B------:R-:W-:Y:S01]  /*1250*/  FMUL.FTZ R29, R26, R9.reuse ;  /* 0x000000091a1d7220 */ /* 0x080fe20000410000 */
[----:B------:R-:W-:Y:S01]  /*1260*/  HADD2.F32 R24, -RZ, R37.H1_H1 ;  /* 0x30000025ff187230 */ /* 0x000fe20000004100 */
        /* <DEDUP_REMOVED lines=20> */
.L_x_713:
        /* <DEDUP_REMOVED lines=90> */
.L_x_715:
[----:B------:R-:W-:Y:S05]  /*1950*/  BSYNC B0 ;  /* 0x0000000000007941 */ /* 0x000fea0003800000 */
.L_x_714:
        /* <DEDUP_REMOVED lines=158> */
.L_x_717:
[----:B------:R-:W-:Y:S05]  /*2340*/  BSYNC B0 ;  /* 0x0000000000007941 */ /* 0x000fea0003800000 */
.L_x_716:
        /* <DEDUP_REMOVED lines=19> */
.L_x_719:
[----:B------:R-:W-:Y:S05]  /*2480*/  BSYNC B0 ;  /* 0x0000000000007941 */ /* 0x000fea0003800000 */
.L_x_718:
        /* <DEDUP_REMOVED lines=27> */
.L_x_722:
[----:B------:R-:W2:Y:S01]  /*2640*/  LDG.E.STRONG.GPU R18, [R16.64] ;  /* 0x0000000610127981 */ /* 0x000ea2000c1ef900 */
[----:B------:R-:W-:Y:S01]  /*2650*/  YIELD ;  /* 0x0000000000007946 */ /* 0x000fe20003800000 */
[----:B--2---:R-:W-:Y:S01]  /*2660*/  ISETP.NE.AND P0, PT, R18, R21, PT ;  /* 0x000000151200720c */ /* 0x004fe20003f05270 */
[----:B------:R-:W-:-:S12]  /*2670*/  CCTL.IVALL ;  /* 0x00000000ff00798f */ /* 0x000fd80002000000 */
[----:B------:R-:W-:Y:S05]  /*2680*/  @P0 BRA `(.L_x_722) ;  /* 0xffffffb000000947 */ /* 0x000fea000383ffff */
.L_x_721:
        /* <DEDUP_REMOVED lines=16> */
.L_x_726:
        /* <DEDUP_REMOVED lines=115> */
.L_x_725:
        /* <DEDUP_REMOVED lines=61> */
.L_x_727:
[----:B------:R-:W-:-:S13]  /*3290*/  ISETP.NE.OR P0, PT, R22, RZ, P0 ;  /* 0x000000ff1600720c */ /* 0x000fda0000705670 */
[----:B------:R-:W-:Y:S05]  /*32a0*/  @!P0 BRA `(.L_x_723) ;  /* 0x000001f000008947 */ /* 0x000fea0003800000 */
.L_x_724:
        /* <DEDUP_REMOVED lines=31> */
.L_x_723:
        /* <DEDUP_REMOVED lines=11> */
.L_x_729:
[----:B------:R-:W-:Y:S05]  /*3550*/  BSYNC B0 ;  /* 0x0000000000007941 */ /* 0x000fea0003800000 */
.L_x_728:
        /* <DEDUP_REMOVED lines=16> */
.L_x_720:
[----:B------:R2:W-:Y:S01]  /*3660*/  @!P4 STS.64 [0x90], R14 ;  /* 0x0000900eff00c388 */ /* 0x0005e20000000a00 */
[----:B-1----:R-:W-:Y:S01]  /*3670*/  IMAD.WIDE.U32 R18, R53, -0x77777777, RZ ;  /* 0x8888888935127825 */ /* 0x002fe200078e00ff */
[--C-:B------:R-:W-:Y:S02]  /*3680*/  HADD2.F32 R23, -RZ, R39.reuse.H0_H0 ;  /* 0x20000027ff177230 */ /* 0x100fe40000004100 */
[----:B------:R-:W-:Y:S01]  /*3690*/  BAR.SYNC.DEFER_BLOCKING 0x0 ;  /* 0x0000000000007b1d */ /* 0x000fe20000010000 */
[----:B------:R-:W-:Y:S01]  /*36a0*/  HADD2.F32 R21, -RZ, R44.H1_H1 ;  /* 0x3000002cff157230 */ /* 0x000fe20000004100 */
[----:B------:R-:W-:Y:S01]  /*36b0*/  SHF.R.U32.HI R19, RZ, 0x3, R19 ;  /* 0x00000003ff137819 */ /* 0x000fe20000011613 */
[----:B------:R-:W-:Y:S01]  /*36c0*/  HADD2.F32 R39, -RZ, R39.H1_H1 ;  /* 0x30000027ff277230 */ /* 0x000fe20000004100 */
[C---:B------:R-:W-:Y:S01]  /*36d0*/  FADD.FTZ R24, -R8.reuse, R23 ;  /* 0x0000001708187221 */ /* 0x040fe20000010100 */
[----:B------:R-:W-:Y:S01]  /*36e0*/  HADD2.F32 R25, -RZ, R40.H0_H0 ;  /* 0x20000028ff197230 */ /* 0x000fe20000004100 */
[----:B------:R-:W-:Y:S01]  /*36f0*/  FADD.FTZ R28, -R8, R21 ;  /* 0x00000015081c7221 */ /* 0x000fe20000010100 */
[----:B0-2---:R-:W-:Y:S01]  /*3700*/  HADD2.F32 R15, -RZ, R44.H0_H0 ;  /* 0x2000002cff0f7230 */ /* 0x005fe20000004100 */
[----:B------:R-:W-:Y:S01]  /*3710*/  IMAD R19, R36, c[0x0][0x1fc], R19 ;  /* 0x00007f0024137a24 */ /* 0x000fe200078e0213 */
[----:B------:R-:W-:Y:S01]  /*3720*/  HADD2.F32 R27, -RZ, R40.H1_H1 ;  /* 0x30000028ff1b7230 */ /* 0x000fe20000004100 */
[----:B------:R-:W-:-:S02]  /*3730*/  FADD.FTZ R22, -R8, R39 ;  /* 0x0000002708167221 */ /* 0x000fc40000010100 */
[----:B------:R-:W-:Y:S01]  /*3740*/  FADD.FTZ R26, -R8, R15 ;  /* 0x0000000f081a7221 */ /* 0x000fe20000010100 */
[----:B------:R-:W-:-:S04]  /*3750*/  IADD3 R19, R19, 0x40, RZ ;  /* 0x0000004013137810 */ /* 0x000fc80007ffe0ff */
[----:B------:R-:W-:Y:S02]  /*3760*/  ISETP.GE.U32.AND P0, PT, R19, c[0x0][0x1e0], PT ;  /* 0x0000780013007a0c */ /* 0x000fe40003f06070 */
[----:B------:R-:W-:Y:S01]  /*3770*/  SHF.R.S32.HI R18, RZ, 0x1f, R19 ;  /* 0x0000001fff127819 */ /* 0x000fe20000011413 */
[--C-:B------:R-:W-:Y:S02]  /*3780*/  HADD2.F32 R19, -RZ, R43.reuse.H0_H0 ;  /* 0x2000002bff137230 */ /* 0x100fe40000004100 */
[----:B------:R-:W-:Y:S01]  /*3790*/  HADD2.F32 R43, -RZ, R43.H1_H1 ;  /* 0x3000002bff2b7230 */ /* 0x000fe20000004100 */
[----:B------:R-:W-:Y:S01]  /*37a0*/  ISETP.GE.AND.EX P4, PT, R18, c[0x0][0x1e4], PT, P0 ;  /* 0x0000790012007a0c */ /* 0x000fe20003f86300 */
[----:B------:R-:W0:Y:S01]  /*37b0*/  LDS.64 R16, [0x90] ;  /* 0x00009000ff107984 */ /* 0x000e220000000a00 */
[----:B------:R-:W-:Y:S01]  /*37c0*/  ISETP.GE.U32.AND P0, PT, R48, c[0x0][0x1e0], PT ;  /* 0x0000780030007a0c */ /* 0x000fe20003f06070 */
[C---:B------:R-:W-:Y:S01]  /*37d0*/  FADD.FTZ R14, -R8.reuse, R19 ;  /* 0x00000013080e7221 */ /* 0x040fe20000010100 */
[----:B------:R-:W-:Y:S01]  /*37e0*/  ISETP.LT.U32.AND P4, PT, R53, 0x1e0, !P4 ;  /* 0x000001e03500780c */ /* 0x000fe20006781070 */
[----:B------:R-:W-:Y:S01]  /*37f0*/  FADD.FTZ R30, -R8, R43 ;  /* 0x0000002b081e7221 */ /* 0x000fe20000010100 */
[----:B------:R-:W-:Y:S01]  /*3800*/  ISETP.GE.AND.EX P0, PT, R6, c[0x0][0x1e4], PT, P0 ;  /* 0x0000790006007a0c */ /* 0x000fe20003f06300 */
[----:B------:R-:W-:-:S02]  /*3810*/  FADD.FTZ R18, -R8, R25 ;  /* 0x0000001908127221 */ /* 0x000fc40000010100 */
[-C--:B------:R-:W-:Y:S01]  /*3820*/  FMUL.FTZ R15, R14, R9.reuse ;  /* 0x000000090e0f7220 */ /* 0x080fe20000410000 */
[----:B------:R-:W-:Y:S01]  /*3830*/  ISETP.LT.U32.AND P0, PT, R53, 0x1e0, !P0 ;  /* 0x000001e03500780c */ /* 0x000fe20004701070 */
[----:B------:R-:W-:Y:S02]  /*3840*/  FADD.FTZ R8, -R8, R27 ;  /* 0x0000001b08087221 */ /* 0x000fe40000010100 */
[----:B------:R-:W-:Y:S02]  /*3850*/  FMUL.FTZ R14, R30, R9 ;  /* 0x000000091e0e7220 */ /* 0x000fe40000410000 */
[----:B0-----:R-:W-:Y:S01]  /*3860*/  FMUL.FTZ R20, R17, c[0x0][0x20c] ;  /* 0x0000830011147a20 */ /* 0x001fe20000410000 */
[--C-:B------:R-:W-:Y:S01]  /*3870*/  HADD2.F32 R17, -RZ, R42.reuse.H0_H0 ;  /* 0x2000002aff117230 */ /* 0x100fe20000004100 */
[----:B------:R-:W-:Y:S01]  /*3880*/  FMUL.FTZ R19, R16, c[0x0][0x20c] ;  /* 0x0000830010137a20 */ /* 0x000fe20000410000 */
        /* <DEDUP_REMOVED lines=20> */
.L_x_730:
        /* <DEDUP_REMOVED lines=15> */
[----:B------:R-:W-:Y:S02]  /*3ac0*/  F2FP.PACK_AB R21, R21, R30 ;  /* 0x0000001e1515723e */ /* 0x000fe400000000ff */
[----:B------:R-:W-:-:S05]  /*3ad0*/  LEA.HI.X R17, R14, c[0x0][0x164], R17, 0x1, P5 ;  /* 0x000059000e117a11 */ /* 0x000fca00028f0c11 */
[----:B------:R0:W-:Y:S02]  /*3ae0*/  STG.E [R16.64], R21 ;  /* 0x0000001510007986 */ /* 0x0001e4000c101906 */
.L_x_732:
[----:B------:R-:W-:Y:S05]  /*3af0*/  BSYNC B0 ;  /* 0x0000000000007941 */ /* 0x000fea0003800000 */
.L_x_731:
[--C-:B------:R-:W-:Y:S01]  /*3b00*/  HADD2.F32 R15, -RZ, R41.reuse.H0_H0 ;  /* 0x20000029ff0f7230 */ /* 0x100fe20000004100 */
[-C--:B------:R-:W-:Y:S01]  /*3b10*/  FMUL.FTZ R31, R26, R9.reuse ;  /* 0x000000091a1f7220 */ /* 0x080fe20000410000 */
[----:B------:R-:W-:Y:S01]  /*3b20*/  HADD2.F32 R14, -RZ, R41.H1_H1 ;  /* 0x30000029ff0e7230 */ /* 0x000fe20000004100 */
        /* <DEDUP_REMOVED lines=20> */
.L_x_733:
        /* <DEDUP_REMOVED lines=18> */
.L_x_735:
[----:B------:R-:W-:Y:S05]  /*3d90*/  BSYNC B0 ;  /* 0x0000000000007941 */ /* 0x000fea0003800000 */
.L_x_734:
[--C-:B------:R-:W-:Y:S01]  /*3da0*/  HADD2.F32 R15, -RZ, R38.reuse.H0_H0 ;  /* 0x20000026ff0f7230 */ /* 0x100fe20000004100 */
[-C--:B------:R-:W-:Y:S01]  /*3db0*/  FMUL.FTZ R31, R24, R9.reuse ;  /* 0x00000009181f7220 */ /* 0x080fe20000410000 */
[----:B------:R-:W-:Y:S01]  /*3dc0*/  HADD2.F32 R38, -RZ, R38.H1_H1 ;  /* 0x30000026ff267230 */ /* 0x000fe20000004100 */
        /* <DEDUP_REMOVED lines=20> */
.L_x_736:
        /* <DEDUP_REMOVED lines=16> */
[----:B------:R-:W-:-:S05]  /*4010*/  F2FP.PACK_AB R21, R21, R22 ;  /* 0x000000161515723e */ /* 0x000fca00000000ff */
[----:B------:R0:W-:Y:S02]  /*4020*/  STG.E [R16.64], R21 ;  /* 0x0000001510007986 */ /* 0x0001e4000c101906 */
.L_x_738:
[----:B------:R-:W-:Y:S05]  /*4030*/  BSYNC B0 ;  /* 0x0000000000007941 */ /* 0x000fea0003800000 */
.L_x_737:
[--C-:B------:R-:W-:Y:S01]  /*4040*/  HADD2.F32 R15, -RZ, R37.reuse.H0_H0 ;  /* 0x20000025ff0f7230 */ /* 0x100fe20000004100 */
[-C--:B------:R-:W-:Y:S01]  /*4050*/  FMUL.FTZ R25, R18, R9.reuse ;  /* 0x0000000912197220 */ /* 0x080fe20000410000 */
[----:B------:R-:W-:Y:S01]  /*4060*/  HADD2.F32 R14, -RZ, R37.H1_H1 ;  /* 0x30000025ff0e7230 */ /* 0x000fe20000004100 */
        /* <DEDUP_REMOVED lines=20> */
.L_x_739:
        /* <DEDUP_REMOVED lines=15> */
[----:B------:R-:W-:-:S05]  /*42a0*/  F2FP.PACK_AB R11, R14, R11 ;  /* 0x0000000b0e0b723e */ /* 0x000fca00000000ff */
[----:B------:R1:W-:Y:S02]  /*42b0*/  STG.E [R8.64], R11 ;  /* 0x0000000b08007986 */ /* 0x0003e4000c101906 */
.L_x_741:
[----:B------:R-:W-:Y:S05]  /*42c0*/  BSYNC B0 ;  /* 0x0000000000007941 */ /* 0x000fea0003800000 */
.L_x_740:
[----:B------:R-:W-:Y:S02]  /*42d0*/  IADD3 R45, R45, c[0x0][0x10], RZ ;  /* 0x000004002d2d7a10 */ /* 0x000fe40007ffe0ff */
[----:B------:R-:W-:Y:S02]  /*42e0*/  IADD3 R46, R46, 0x1, RZ ;  /* 0x000000012e2e7810 */ /* 0x000fe40007ffe0ff */
[----:B------:R-:W-:-:S13]  /*42f0*/  ISETP.GE.AND P0, PT, R45, UR4, PT ;  /* 0x000000042d007c0c */ /* 0x000fda000bf06270 */
[----:B------:R-:W-:Y:S01]  /*4300*/  @P0 CALL.REL.NOINC `(.L_x_707) ;  /* 0x0000001000000944 */ /* 0x000fe20003c00000 */
[----:B------:R-:W-:Y:S05]  /*4310*/  BRA `(.L_x_742) ;  /* 0xffffc01000007947 */ /* 0x000fea000383ffff */
.L_x_707:
        /* <DEDUP_REMOVED lines=22> */
.L_x_744:
[----:B------:R-:W-:Y:S05]  /*4480*/  BSYNC B0 ;  /* 0x0000000000007941 */ /* 0x000fea0003800000 */
.L_x_743:
[----:B------:R-:W-:Y:S05]  /*4490*/  @P0 EXIT ;  /* 0x000000000000094d */ /* 0x000fea0003800000 */
[----:B------:R-:W-:Y:S05]  /*44a0*/  @P2 BRA `(.L_x_745) ;  /* 0x0000008000002947 */ /* 0x000fea0003800000 */
[----:B------:R-:W-:-:S05]  /*44b0*/  IMAD R0, R4, c[0x0][0x10], RZ ;  /* 0x0000040004007a24 */ /* 0x000fca00078e02ff */
[----:B------:R-:W-:-:S13]  /*44c0*/  ISETP.NE.AND P0, PT, R0, -0x1, PT ;  /* 0xffffffff0000780c */ /* 0x000fda0003f05270 */
[----:B------:R-:W-:Y:S05]  /*44d0*/  @!P0 BRA `(.L_x_745) ;  /* 0x0000005000008947 */ /* 0x000fea0003800000 */
.L_x_746:
[----:B-1----:R-:W2:Y:S01]  /*44e0*/  LDG.E.STRONG.GPU R5, [R2.64] ;  /* 0x0000000602057981 */ /* 0x002ea2000c1ef900 */
[----:B------:R-:W-:Y:S01]  /*44f0*/  YIELD ;  /* 0x0000000000007946 */ /* 0x000fe20003800000 */
[----:B--2---:R-:W-:Y:S01]  /*4500*/  ISETP.NE.AND P0, PT, R5, R0, PT ;  /* 0x000000000500720c */ /* 0x004fe20003f05270 */
[----:B------:R-:W-:-:S12]  /*4510*/  CCTL.IVALL ;  /* 0x00000000ff00798f */ /* 0x000fd80002000000 */
[----:B------:R-:W-:Y:S05]  /*4520*/  @P0 BRA `(.L_x_746) ;  /* 0xffffffb000000947 */ /* 0x000fea000383ffff */
.L_x_745:
        /* <DEDUP_REMOVED lines=25> */
.L_x_747:
        /* <DEDUP_REMOVED lines=23> */
.L_x_748:
        /* <DEDUP_REMOVED lines=13> */
.L_x_3300:


//--------------------- .text._Z35group_norm_nhwc_bwd_one_pass_kernelI11Fp16IOFp32WLi256ELi30ELi480EEv26Group_norm_nhwc_bwd_params --------------------------
	.section	.text._Z35group_norm_nhwc_bwd_one_pass_kernelI11Fp16IOFp32WLi256ELi30ELi480EEv26Group_norm_nhwc_bwd_params,"ax",@progbits
	.sectioninfo	@"SHI_REGISTERS=64"
	.align	128
        .global         _Z35group_norm_nhwc_bwd_one_pass_kernelI11Fp16IOFp32WLi256ELi30ELi480EEv26Group_norm_nhwc_bwd_params
        .type           _Z35group_norm_nhwc_bwd_one_pass_kernelI11Fp16IOFp32WLi256ELi30ELi480EEv26Group_norm_nhwc_bwd_params,@function
        .size           _Z35group_norm_nhwc_bwd_one_pass_kernelI11Fp16IOFp32WLi256ELi30ELi480EEv26Group_norm_nhwc_bwd_params,(.L_x_3301 - _Z35group_norm_nhwc_bwd_one_pass_kernelI11Fp16IOFp32WLi256ELi30ELi480EEv26Group_norm_nhwc_bwd_params)
        .other          _Z35group_norm_nhwc_bwd_one_pass_kernelI11Fp16IOFp32WLi256ELi30ELi480EEv26Group_norm_nhwc_bwd_params,@"STO_CUDA_ENTRY STV_DEFAULT"
_Z35group_norm_nhwc_bwd_one_pass_kernelI11Fp16IOFp32WLi256ELi30ELi480EEv26Group_norm_nhwc_bwd_params:
.text._Z35group_norm_nhwc_bwd_one_pass_kernelI11Fp16IOFp32WLi256ELi30ELi480EEv26Group_norm_nhwc_bwd_params:
        /* <DEDUP_REMOVED lines=65> */
.L_x_800:
        /* <DEDUP_REMOVED lines=210> */
.L_x_751:
[----:B01-3--:R-:W-:Y:S05]  /*1130*/  BSYNC B0 ;  /* 0x0000000000007941 */ /* 0x00bfea0003800000 */
.L_x_750:
[----:B------:R-:W-:Y:S01]  /*1140*/  ISETP.NE.AND P0, PT, RZ, UR16, PT ;  /* 0x00000010ff007c0c */ /* 0x000fe2000bf05270 */
[--C-:B-----5:R-:W-:Y:S01]  /*1150*/  HADD2.F32 R7, -RZ, R34.reuse.H0_H0 ;  /* 0x20000022ff077230 */ /* 0x120fe20000004100 */
[----:B------:R-:W-:Y:S01]  /*1160*/  LOP3.LUT R4, R4, 0xfffffffb, RZ, 0xc0, !PT ;  /* 0xfffffffb04047812 */ /* 0x000fe200078ec0ff */
[----:B------:R-:W-:Y:S02]  /*1170*/  HADD2.F32 R16, -RZ, R34.H1_H1 ;  /* 0x30000022ff107230 */ /* 0x000fe40000004100 */
[--C-:B------:R-:W-:Y:S01]  /*1180*/  HADD2.F32 R17, -RZ, R43.reuse.H0_H0 ;  /* 0x2000002bff117230 */ /* 0x100fe20000004100 */
[----:B------:R-:W-:Y:S02]  /*1190*/  FADD.FTZ R7, R7, -UR17 ;  /* 0x8000001107077e21 */ /* 0x000fe40008010000 */
[----:B------:R-:W-:Y:S01]  /*11a0*/  FADD.FTZ R24, R16, -UR17 ;  /* 0x8000001110187e21 */ /* 0x000fe20008010000 */
[----:B------:R-:W-:Y:S01]  /*11b0*/  HADD2.F32 R16, -RZ, R43.H1_H1 ;  /* 0x3000002bff107230 */ /* 0x000fe20000004100 */
[----:B------:R-:W-:-:S02]  /*11c0*/  FMUL.FTZ R25, R7, UR12 ;  /* 0x0000000c07197c20 */ /* 0x000fc40008410000 */
[----:B------:R-:W-:Y:S01]  /*11d0*/  FMUL.FTZ R24, R24, UR12 ;  /* 0x0000000c18187c20 */ /* 0x000fe20008410000 */
        /* <DEDUP_REMOVED lines=20> */
.L_x_752:
[--C-:B------:R-:W-:Y:S01]  /*1320*/  HADD2.F32 R20, -RZ, R35.reuse.H0_H0 ;  /* 0x20000023ff147230 */ /* 0x100fe20000004100 */
[----:B------:R-:W-:Y:S01]  /*1330*/  FMUL.FTZ R18, R17, R12 ;  /* 0x0000000c11127220 */ /* 0x000fe20000410000 */
[----:B------:R-:W-:Y:S01]  /*1340*/  HADD2.F32 R21, -RZ, R35.H1_H1 ;  /* 0x30000023ff157230 */ /* 0x000fe20000004100 */
[----:B------:R-:W-:Y:S02]  /*1350*/  FMUL.FTZ R19, R16, R13 ;  /* 0x0000000d10137220 */ /* 0x000fe40000410000 */
[----:B------:R-:W-:Y:S02]  /*1360*/  FFMA.FTZ R7, R25, R18, RZ ;  /* 0x0000001219077223 */ /* 0x000fe400000100ff */
[----:B------:R-:W-:Y:S02]  /*1370*/  FADD.FTZ R20, R20, -UR17 ;  /* 0x8000001114147e21 */ /* 0x000fe40008010000 */
[----:B------:R-:W-:-:S02]  /*1380*/  FADD.FTZ R18, RZ, R18 ;  /* 0x00000012ff127221 */ /* 0x000fc40000010000 */
[----:B------:R-:W-:Y:S02]  /*1390*/  FADD.FTZ R21, R21, -UR17 ;  /* 0x8000001115157e21 */ /* 0x000fe40008010000 */
[----:B------:R-:W-:Y:S02]  /*13a0*/  FFMA.FTZ R7, R24, R19, R7 ;  /* 0x0000001318077223 */ /* 0x000fe40000010007 */
[----:B------:R-:W-:Y:S02]  /*13b0*/  FMUL.FTZ R23, R20, UR12 ;  /* 0x0000000c14177c20 */ /* 0x000fe40008410000 */
[----:B------:R-:W-:Y:S01]  /*13c0*/  FADD.FTZ R19, R19, R18 ;  /* 0x0000001213137221 */ /* 0x000fe20000010000 */
[--C-:B------:R-:W-:Y:S01]  /*13d0*/  HADD2.F32 R18, -RZ, R42.reuse.H0_H0 ;  /* 0x2000002aff127230 */ /* 0x100fe20000004100 */
[----:B------:R-:W-:Y:S01]  /*13e0*/  FMUL.FTZ R20, R21, UR12 ;  /* 0x0000000c15147c20 */ /* 0x000fe20008410000 */
[----:B------:R-:W-:Y:S01]  /*13f0*/  HADD2.F32 R21, -RZ, R42.H1_H1 ;  /* 0x3000002aff157230 */ /* 0x000fe20000004100 */
        /* <DEDUP_REMOVED lines=20> */
.L_x_753:
[----:B------:R-:W-:Y:S02]  /*1540*/  FMUL.FTZ R22, R18, R12 ;  /* 0x0000000c12167220 */ /* 0x000fe40000410000 */
[----:B------:R-:W-:Y:S02]  /*1550*/  FADD.FTZ R27, RZ, R17 ;  /* 0x00000011ff1b7221 */ /* 0x000fe40000010000 */
[C---:B------:R-:W-:Y:S02]  /*1560*/  FFMA.FTZ R17, R23.reuse, R18, R25 ;  /* 0x0000001217117223 */ /* 0x040fe40000010019 */
[----:B------:R-:W-:Y:S02]  /*1570*/  FFMA.FTZ R23, R23, R22, R7 ;  /* 0x0000001617177223 */ /* 0x000fe40000010007 */
[----:B------:R-:W-:Y:S01]  /*1580*/  FFMA.FTZ R7, R24, R16, RZ ;  /* 0x0000001018077223 */ /* 0x000fe200000100ff */
[----:B------:R-:W-:Y:S01]  /*1590*/  HADD2.F32 R24, -RZ, R41.H0_H0 ;  /* 0x20000029ff187230 */ /* 0x000fe20000004100 */
[----:B------:R-:W-:-:S02]  /*15a0*/  FADD.FTZ R16, RZ, R16 ;  /* 0x00000010ff107221 */ /* 0x000fc40000010000 */
[----:B------:R-:W-:Y:S02]  /*15b0*/  FFMA.FTZ R7, R20, R21, R7 ;  /* 0x0000001514077223 */ /* 0x000fe40000010007 */
[----:B------:R-:W-:Y:S02]  /*15c0*/  FADD.FTZ R16, R16, R21 ;  /* 0x0000001510107221 */ /* 0x000fe40000010000 */
[----:B------:R-:W-:Y:S02]  /*15d0*/  FMUL.FTZ R21, R21, R13 ;  /* 0x0000000d15157220 */ /* 0x000fe40000410000 */
[----:B------:R-:W-:Y:S01]  /*15e0*/  FADD.FTZ R22, R19, R22 ;  /* 0x0000001613167221 */ /* 0x000fe20000010000 */
[--C-:B------:R-:W-:Y:S01]  /*15f0*/  HADD2.F32 R19, -RZ, R32.reuse.H0_H0 ;  /* 0x20000020ff137230 */ /* 0x100fe20000004100 */
[----:B------:R-:W-:Y:S01]  /*1600*/  FFMA.FTZ R23, R20, R21, R23 ;  /* 0x0000001514177223 */ /* 0x000fe20000010017 */
[----:B------:R-:W-:Y:S01]  /*1610*/  HADD2.F32 R20, -RZ, R32.H1_H1 ;  /* 0x30000020ff147230 */ /* 0x000fe20000004100 */
[----:B------:R-:W-:-:S02]  /*1620*/  FADD.FTZ R18, R27, R18 ;  /* 0x000000121b127221 */ /* 0x000fc40000010000 */
[----:B------:R-:W-:Y:S02]  /*1630*/  FADD.FTZ R25, R19, -UR17 ;  /* 0x8000001113197e21 */ /* 0x000fe40008010000 */
[----:B------:R-:W-:Y:S02]  /*1640*/  FADD.FTZ R20, R20, -UR17 ;  /* 0x8000001114147e21 */ /* 0x000fe40008010000 */
[----:B------:R-:W-:Y:S01]  /*1650*/  FADD.FTZ R19, R21, R22 ;  /* 0x0000001615137221 */ /* 0x000fe20000010000 */
[----:B------:R-:W-:Y:S01]  /*1660*/  HADD2.F32 R21, -RZ, R41.H1_H1 ;  /* 0x30000029ff157230 */ /* 0x000fe20000004100 */
        /* <DEDUP_REMOVED lines=21> */
.L_x_754:
[----:B------:R-:W-:Y:S02]  /*17c0*/  FMUL.FTZ R22, R24, R12 ;  /* 0x0000000c18167220 */ /* 0x000fe40000410000 */
[----:B------:R-:W-:Y:S02]  /*17d0*/  FADD.FTZ R16, R16, R21 ;  /* 0x0000001510107221 */ /* 0x000fe40000010000 */
[C---:B------:R-:W-:Y:S02]  /*17e0*/  FFMA.FTZ R7, R20.reuse, R21, R7 ;  /* 0x0000001514077223 */ /* 0x040fe40000010007 */
[----:B------:R-:W-:Y:S02]  /*17f0*/  FFMA.FTZ R23, R25, R22, R23 ;  /* 0x0000001619177223 */ /* 0x000fe40000010017 */
[----:B------:R-:W-:Y:S02]  /*1800*/  FMUL.FTZ R21, R21, R13 ;  /* 0x0000000d15157220 */ /* 0x000fe40000410000 */
[----:B------:R-:W-:Y:S01]  /*1810*/  FADD.FTZ R22, R19, R22 ;  /* 0x0000001613167221 */ /* 0x000fe20000010000 */
[--C-:B------:R-:W-:Y:S01]  /*1820*/  HADD2.F32 R19, -RZ, R33.reuse.H0_H0 ;  /* 0x20000021ff137230 */ /* 0x100fe20000004100 */
[----:B------:R-:W-:Y:S01]  /*1830*/  FFMA.FTZ R23, R20, R21, R23 ;  /* 0x0000001514177223 */ /* 0x000fe20000010017 */
[----:B------:R-:W-:Y:S01]  /*1840*/  HADD2.F32 R20, -RZ, R33.H1_H1 ;  /* 0x30000021ff147230 */ /* 0x000fe20000004100 */
[----:B------:R-:W-:-:S02]  /*1850*/  FFMA.FTZ R17, R25, R24, R17 ;  /* 0x0000001819117223 */ /* 0x000fc40000010011 */
[----:B------:R-:W-:Y:S02]  /*1860*/  FADD.FTZ R25, R19, -UR17 ;  /* 0x8000001113197e21 */ /* 0x000fe40008010000 */
[----:B------:R-:W-:Y:S02]  /*1870*/  FADD.FTZ R20, R20, -UR17 ;  /* 0x8000001114147e21 */ /* 0x000fe40008010000 */
[----:B------:R-:W-:Y:S01]  /*1880*/  FADD.FTZ R18, R18, R24 ;  /* 0x0000001812127221 */ /* 0x000fe20000010000 */
[--C-:B------:R-:W-:Y:S01]  /*1890*/  HADD2.F32 R24, -RZ, R40.reuse.H0_H0 ;  /* 0x20000028ff187230 */ /* 0x100fe20000004100 */
        /* <DEDUP_REMOVED lines=23> */
.L_x_755:
        /* <DEDUP_REMOVED lines=37> */
.L_x_756:
        /* <DEDUP_REMOVED lines=37> */
.L_x_757:
[----:B------:R-:W-:Y:S02]  /*1eb0*/  FMUL.FTZ R22, R24, R12 ;  /* 0x0000000c18167220 */ /* 0x000fe40000410000 */
[----:B------:R-:W-:Y:S02]  /*1ec0*/  FADD.FTZ R16, R16, R21 ;  /* 0x0000001510107221 */ /* 0x000fe40000010000 */
[----:B------:R-:W-:Y:S02]  /*1ed0*/  FFMA.FTZ R7, R20, R21, R7 ;  /* 0x0000001514077223 */ /* 0x000fe40000010007 */
[----:B------:R-:W-:Y:S02]  /*1ee0*/  FFMA.FTZ R23, R25, R22, R23 ;  /* 0x0000001619177223 */ /* 0x000fe40000010017 */
[----:B------:R-:W-:Y:S02]  /*1ef0*/  FMUL.FTZ R21, R21, R13 ;  /* 0x0000000d15157220 */ /* 0x000fe40000410000 */
[----:B------:R-:W-:-:S02]  /*1f00*/  FADD.FTZ R18, R18, R24 ;  /* 0x0000001812127221 */ /* 0x000fc40000010000 */
[----:B------:R-:W-:Y:S01]  /*1f10*/  FFMA.FTZ R17, R25, R24, R17 ;  /* 0x0000001819117223 */ /* 0x000fe20000010011 */
[----:B------:R-:W-:Y:S01]  /*1f20*/  HADD2.F32 R25, -RZ, R37.H0_H0 ;  /* 0x20000025ff197230 */ /* 0x000fe20000004100 */
[----:B------:R-:W-:Y:S01]  /*1f30*/  FADD.FTZ R22, R19, R22 ;  /* 0x0000001613167221 */ /* 0x000fe20000010000 */
[--C-:B------:R-:W-:Y:S01]  /*1f40*/  HADD2.F32 R19, -RZ, R5.reuse.H0_H0 ;  /* 0x20000005ff137230 */ /* 0x100fe20000004100 */
[----:B------:R-:W-:Y:S01]  /*1f50*/  FFMA.FTZ R24, R20, R21, R23 ;  /* 0x0000001514187223 */ /* 0x000fe20000010017 */
[----:B------:R-:W-:-:S03]  /*1f60*/  HADD2.F32 R20, -RZ, R5.H1_H1 ;  /* 0x30000005ff147230 */ /* 0x000fc60000004100 */
        /* <DEDUP_REMOVED lines=25> */
.L_x_758:
[----:B------:R-:W-:Y:S02]  /*2100*/  FMUL.FTZ R23, R25, R12 ;  /* 0x0000000c19177220 */ /* 0x000fe40000410000 */
[C---:B------:R-:W-:Y:S02]  /*2110*/  FFMA.FTZ R17, R19.reuse, R25, R17 ;  /* 0x0000001913117223 */ /* 0x040fe40000010011 */
[----:B------:R-:W-:Y:S02]  /*2120*/  FFMA.FTZ R24, R19, R23, R24 ;  /* 0x0000001713187223 */ /* 0x000fe40000010018 */
[----:B------:R-:W-:Y:S01]  /*2130*/  FADD.FTZ R19, R16, R21 ;  /* 0x0000001510137221 */ /* 0x000fe20000010000 */
[----:B------:R-:W-:Y:S01]  /*2140*/  HADD2.F32 R16, -RZ, R6.H0_H0 ;  /* 0x20000006ff107230 */ /* 0x000fe20000004100 */
[----:B------:R-:W-:Y:S02]  /*2150*/  FFMA.FTZ R7, R22, R21, R7 ;  /* 0x0000001516077223 */ /* 0x000fe40000010007 */
[----:B------:R-:W-:-:S02]  /*2160*/  FMUL.FTZ R21, R21, R13 ;  /* 0x0000000d15157220 */ /* 0x000fc40000410000 */
[----:B------:R-:W-:Y:S02]  /*2170*/  FADD.FTZ R20, R20, R23 ;  /* 0x0000001714147221 */ /* 0x000fe40000010000 */
[----:B------:R-:W-:Y:S01]  /*2180*/  FFMA.FTZ R23, R22, R21, R24 ;  /* 0x0000001516177223 */ /* 0x000fe20000010018 */
[----:B------:R-:W-:Y:S01]  /*2190*/  HADD2.F32 R22, -RZ, R6.H1_H1 ;  /* 0x30000006ff167230 */ /* 0x000fe20000004100 */
[----:B------:R-:W-:Y:S02]  /*21a0*/  FADD.FTZ R16, R16, -UR17 ;  /* 0x8000001110107e21 */ /* 0x000fe40008010000 */
[----:B------:R-:W-:Y:S01]  /*21b0*/  FADD.FTZ R24, R21, R20 ;  /* 0x0000001415187221 */ /* 0x000fe20000010000 */
[--C-:B------:R-:W-:Y:S01]  /*21c0*/  HADD2.F32 R21, -RZ, R36.reuse.H0_H0 ;  /* 0x20000024ff157230 */ /* 0x100fe20000004100 */
[----:B------:R-:W-:Y:S01]  /*21d0*/  FADD.FTZ R22, R22, -UR17 ;  /* 0x8000001116167e21 */ /* 0x000fe20008010000 */
[----:B------:R-:W-:Y:S01]  /*21e0*/  HADD2.F32 R20, -RZ, R36.H1_H1 ;  /* 0x30000024ff147230 */ /* 0x000fe20000004100 */
[----:B------:R-:W-:-:S02]  /*21f0*/  FADD.FTZ R18, R18, R25 ;  /* 0x0000001912127221 */ /* 0x000fc40000010000 */
        /* <DEDUP_REMOVED lines=21> */
.L_x_759:
        /* <DEDUP_REMOVED lines=81> */
.L_x_761:
[----:B0-----:R-:W-:Y:S05]  /*2860*/  BSYNC B0 ;  /* 0x0000000000007941 */ /* 0x001fea0003800000 */
.L_x_760:
        /* <DEDUP_REMOVED lines=161> */
.L_x_763:
[----:B------:R-:W-:Y:S05]  /*3280*/  BSYNC B0 ;  /* 0x0000000000007941 */ /* 0x000fea0003800000 */
.L_x_762:
        /* <DEDUP_REMOVED lines=19> */
.L_x_765:
[----:B------:R-:W-:Y:S05]  /*33c0*/  BSYNC B0 ;  /* 0x0000000000007941 */ /* 0x000fea0003800000 */
.L_x_764:
        /* <DEDUP_REMOVED lines=32> */
.L_x_768:
[----:B------:R-:W2:Y:S01]  /*35d0*/  LDG.E.STRONG.GPU R20, [R16.64] ;  /* 0x0000000e10147981 */ /* 0x000ea2000c1ef900 */
[----:B------:R-:W-:Y:S01]  /*35e0*/  YIELD ;  /* 0x0000000000007946 */ /* 0x000fe20003800000 */
[----:B--2---:R-:W-:Y:S01]  /*35f0*/  ISETP.NE.AND P6, PT, R20, R23, PT ;  /* 0x000000171400720c */ /* 0x004fe20003fc5270 */
[----:B------:R-:W-:-:S12]  /*3600*/  CCTL.IVALL ;  /* 0x00000000ff00798f */ /* 0x000fd80002000000 */
[----:B------:R-:W-:Y:S05]  /*3610*/  @P6 BRA `(.L_x_768) ;  /* 0xffffffb000006947 */ /* 0x000fea000383ffff */
.L_x_767:
        /* <DEDUP_REMOVED lines=26> */
.L_x_772:
        /* <DEDUP_REMOVED lines=116> */
.L_x_771:
        /* <DEDUP_REMOVED lines=64> */
.L_x_773:
[----:B------:R-:W-:-:S04]  /*4300*/  LOP3.LUT P6, RZ, R4, 0x1, RZ, 0xc0, !PT ;  /* 0x0000000104ff7812 */ /* 0x000fc800078cc0ff */
[----:B------:R-:W-:-:S13]  /*4310*/  ISETP.NE.OR P6, PT, RZ, UR4, P6 ;  /* 0x00000004ff007c0c */ /* 0x000fda000b7c5670 */
[----:B------:R-:W-:Y:S05]  /*4320*/  @!P6 BRA `(.L_x_769) ;  /* 0x000002000000e947 */ /* 0x000fea0003800000 */
.L_x_770:
        /* <DEDUP_REMOVED lines=32> */
.L_x_769:
        /* <DEDUP_REMOVED lines=11> */
.L_x_775:
[----:B------:R-:W-:Y:S05]  /*45e0*/  BSYNC B0 ;  /* 0x0000000000007941 */ /* 0x000fea0003800000 */
.L_x_774:
        /* <DEDUP_REMOVED lines=17> */
.L_x_766:
[----:B------:R-:W-:Y:S04]  /*4700*/  @!P0 STS.64 [0x90], R28 ;  /* 0x0000901cff008388 */ /* 0x000fe80000000a00 */
[----:B------:R-:W-:Y:S01]  /*4710*/  BAR.SYNC.DEFER_BLOCKING 0x0 ;  /* 0x0000000000007b1d */ /* 0x000fe20000010000 */
[----:B------:R-:W-:Y:S01]  /*4720*/  ISETP.NE.AND P6, PT, RZ, UR16, PT ;  /* 0x00000010ff007c0c */ /* 0x000fe2000bfc5270 */
[----:B0-----:R-:W-:Y:S01]  /*4730*/  IMAD.WIDE.U32 R18, R0, -0x77777777, RZ ;  /* 0x8888888900127825 */ /* 0x001fe200078e00ff */
[----:B------:R-:W-:-:S02]  /*4740*/  HADD2.F32 R18, -RZ, R34.H0_H0 ;  /* 0x20000022ff127230 */ /* 0x000fc40000004100 */
[----:B------:R-:W-:Y:S02]  /*4750*/  HADD2.F32 R34, -RZ, R34.H1_H1 ;  /* 0x30000022ff227230 */ /* 0x000fe40000004100 */
[----:B------:R-:W-:Y:S01]  /*4760*/  HADD2.F32 R22, -RZ, R35.H0_H0 ;  /* 0x20000023ff167230 */ /* 0x000fe20000004100 */
[----:B------:R-:W-:Y:S01]  /*4770*/  FADD.FTZ R18, R18, -UR17 ;  /* 0x8000001112127e21 */ /* 0x000fe20008010000 */
[----:B------:R-:W-:Y:S01]  /*4780*/  SHF.R.U32.HI R7, RZ, 0x3, R19 ;  /* 0x00000003ff077819 */ /* 0x000fe20000011613 */
[----:B------:R-:W-:Y:S01]  /*4790*/  FADD.FTZ R26, R34, -UR17 ;  /* 0x80000011221a7e21 */ /* 0x000fe20008010000 */
[--C-:B------:R-:W-:Y:S01]  /*47a0*/  HADD2.F32 R23, -RZ, R43.reuse.H0_H0 ;  /* 0x2000002bff177230 */ /* 0x100fe20000004100 */
[----:B------:R-:W-:Y:S01]  /*47b0*/  FMUL.FTZ R25, R18, UR12 ;  /* 0x0000000c12197c20 */ /* 0x000fe20008410000 */
[----:B------:R-:W-:Y:S01]  /*47c0*/  HADD2.F32 R24, -RZ, R43.H1_H1 ;  /* 0x3000002bff187230 */ /* 0x000fe20000004100 */
[----:B------:R-:W-:Y:S01]  /*47d0*/  FMUL.FTZ R26, R26, UR12 ;  /* 0x0000000c1a1a7c20 */ /* 0x000fe20008410000 */
[----:B------:R-:W-:Y:S01]  /*47e0*/  HADD2.F32 R35, -RZ, R35.H1_H1 ;  /* 0x30000023ff237230 */ /* 0x000fe20000004100 */
[----:B------:R-:W0:Y:S02]  /*47f0*/  LDS.64 R16, [0x90] ;  /* 0x00009000ff107984 */ /* 0x000e240000000a00 */
[----:B0-----:R-:W-:-:S02]  /*4800*/  FMUL.FTZ R20, R16, c[0x0][0x20c] ;  /* 0x0000830010147a20 */ /* 0x001fc40000410000 */
[----:B------:R-:W-:Y:S01]  /*4810*/  FMUL.FTZ R21, R17, c[0x0][0x20c] ;  /* 0x0000830011157a20 */ /* 0x000fe20000410000 */
        /* <DEDUP_REMOVED lines=19> */
.L_x_776:
        /* <DEDUP_REMOVED lines=17> */
[----:B------:R-:W-:-:S05]  /*4a60*/  F2FP.PACK_AB R17, R16, R17 ;  /* 0x000000111011723e */ /* 0x000fca00000000ff */
[----:B------:R0:W-:Y:S02]  /*4a70*/  STG.E [R18.64], R17 ;  /* 0x0000001112007986 */ /* 0x0001e4000c10190e */
.L_x_778:
[----:B------:R-:W-:Y:S05]  /*4a80*/  BSYNC B0 ;  /* 0x0000000000007941 */ /* 0x000fea0003800000 */
.L_x_777:
[----:B------:R-:W-:Y:S01]  /*4a90*/  FADD.FTZ R25, R22, -UR17 ;  /* 0x8000001116197e21 */ /* 0x000fe20008010000 */
[----:B------:R-:W-:Y:S01]  /*4aa0*/  HADD2.F32 R23, -RZ, R42.H0_H0 ;  /* 0x2000002aff177230 */ /* 0x000fe20000004100 */
[----:B------:R-:W-:Y:S01]  /*4ab0*/  FADD.FTZ R24, R35, -UR17 ;  /* 0x8000001123187e21 */ /* 0x000fe20008010000 */
[----:B------:R-:W-:Y:S01]  /*4ac0*/  HADD2.F32 R22, -RZ, R32.H0_H0 ;  /* 0x20000020ff167230 */ /* 0x000fe20000004100 */
[----:B------:R-:W-:Y:S01]  /*4ad0*/  FMUL.FTZ R25, R25, UR12 ;  /* 0x0000000c19197c20 */ /* 0x000fe20008410000 */
[----:B------:R-:W-:Y:S01]  /*4ae0*/  HADD2.F32 R42, -RZ, R42.H1_H1 ;  /* 0x3000002aff2a7230 */ /* 0x000fe20000004100 */
[----:B------:R-:W-:Y:S01]  /*4af0*/  FMUL.FTZ R24, R24, UR12 ;  /* 0x0000000c18187c20 */ /* 0x000fe20008410000 */
[----:B------:R-:W-:Y:S01]  /*4b00*/  HADD2.F32 R32, -RZ, R32.H1_H1 ;  /* 0x30000020ff207230 */ /* 0x000fe20000004100 */
        /* <DEDUP_REMOVED lines=19> */
.L_x_779:
        /* <DEDUP_REMOVED lines=17> */
[----:B------:R-:W-:-:S05]  /*4d50*/  F2FP.PACK_AB R17, R16, R17 ;  /* 0x000000111011723e */ /* 0x000fca00000000ff */
[----:B------:R0:W-:Y:S02]  /*4d60*/  STG.E [R18.64], R17 ;  /* 0x0000001112007986 */ /* 0x0001e4000c10190e */
.L_x_781:
[----:B------:R-:W-:Y:S05]  /*4d70*/  BSYNC B0 ;  /* 0x0000000000007941 */ /* 0x000fea0003800000 */
.L_x_780:
[----:B------:R-:W-:Y:S01]  /*4d80*/  ISETP.NE.AND P6, PT, RZ, UR16, PT ;  /* 0x00000010ff007c0c */ /* 0x000fe2000bfc5270 */
[----:B------:R-:W-:Y:S01]  /*4d90*/  FADD.FTZ R25, R22, -UR17 ;  /* 0x8000001116197e21 */ /* 0x000fe20008010000 */
[----:B------:R-:W-:Y:S01]  /*4da0*/  HADD2.F32 R22, -RZ, R33.H0_H0 ;  /* 0x20000021ff167230 */ /* 0x000fe20000004100 */
[----:B------:R-:W-:Y:S01]  /*4db0*/  FADD.FTZ R26, R32, -UR17 ;  /* 0x80000011201a7e21 */ /* 0x000fe20008010000 */
[--C-:B------:R-:W-:Y:S01]  /*4dc0*/  HADD2.F32 R23, -RZ, R41.reuse.H0_H0 ;  /* 0x20000029ff177230 */ /* 0x100fe20000004100 */
[----:B------:R-:W-:Y:S01]  /*4dd0*/  FMUL.FTZ R25, R25, UR12 ;  /* 0x0000000c19197c20 */ /* 0x000fe20008410000 */
[----:B------:R-:W-:Y:S01]  /*4de0*/  HADD2.F32 R24, -RZ, R41.H1_H1 ;  /* 0x30000029ff187230 */ /* 0x000fe20000004100 */
[----:B------:R-:W-:Y:S01]  /*4df0*/  FMUL.FTZ R26, R26, UR12 ;  /* 0x0000000c1a1a7c20 */ /* 0x000fe20008410000 */
[----:B------:R-:W-:-:S05]  /*4e00*/  HADD2.F32 R33, -RZ, R33.H1_H1 ;  /* 0x30000021ff217230 */ /* 0x000fca0000004100 */
        /* <DEDUP_REMOVED lines=19> */
.L_x_782:
        /* <DEDUP_REMOVED lines=18> */
.L_x_784:
[----:B------:R-:W-:Y:S05]  /*5060*/  BSYNC B0 ;  /* 0x0000000000007941 */ /* 0x000fea0003800000 */
.L_x_783:
        /* <DEDUP_REMOVED lines=27> */
.L_x_785:
        /* <DEDUP_REMOVED lines=18> */
.L_x_787:
[----:B------:R-:W-:Y:S05]  /*5340*/  BSYNC B0 ;  /* 0x0000000000007941 */ /* 0x000fea0003800000 */
.L_x_786:
[----:B------:R-:W-:Y:S01]  /*5350*/  FADD.FTZ R25, R22, -UR17 ;  /* 0x8000001116197e21 */ /* 0x000fe20008010000 */
[--C-:B------:R-:W-:Y:S01]  /*5360*/  HADD2.F32 R23, -RZ, R39.reuse.H0_H0 ;  /* 0x20000027ff177230 */ /* 0x100fe20000004100 */
[----:B------:R-:W-:Y:S01]  /*5370*/  FADD.FTZ R24, R30, -UR17 ;  /* 0x800000111e187e21 */ /* 0x000fe20008010000 */
[----:B------:R-:W-:Y:S01]  /*5380*/  HADD2.F32 R26, -RZ, R39.H1_H1 ;  /* 0x30000027ff1a7230 */ /* 0x000fe20000004100 */
[----:B------:R-:W-:Y:S01]  /*5390*/  FMUL.FTZ R25, R25, UR12 ;  /* 0x0000000c19197c20 */ /* 0x000fe20008410000 */
[----:B------:R-:W-:Y:S01]  /*53a0*/  HADD2.F32 R22, -RZ, R31.H0_H0 ;  /* 0x2000001fff167230 */ /* 0x000fe20000004100 */
[----:B------:R-:W-:Y:S01]  /*53b0*/  FMUL.FTZ R24, R24, UR12 ;  /* 0x0000000c18187c20 */ /* 0x000fe20008410000 */
[----:B------:R-:W-:Y:S05]  /*53c0*/  @!P6 BRA `(.L_x_788) ;  /* 0x000001200000e947 */ /* 0x000fea0003800000 */
[----:B0-----:R-:W-:Y:S02]  /*53d0*/  FFMA.FTZ R17, R24, R13, R15 ;  /* 0x0000000d18117223 */ /* 0x001fe4000001000f */
        /* <DEDUP_REMOVED lines=17> */
.L_x_788:
        /* <DEDUP_REMOVED lines=18> */
.L_x_790:
[----:B------:R-:W-:Y:S05]  /*5610*/  BSYNC B0 ;  /* 0x0000000000007941 */ /* 0x000fea0003800000 */
.L_x_789:
[----:B------:R-:W-:Y:S01]  /*5620*/  HADD2.F32 R31, -RZ, R31.H1_H1 ;  /* 0x3000001fff1f7230 */ /* 0x000fe20000004100 */
[----:B------:R-:W-:Y:S01]  /*5630*/  FADD.FTZ R25, R22, -UR17 ;  /* 0x8000001116197e21 */ /* 0x000fe20008010000 */
[--C-:B------:R-:W-:Y:S01]  /*5640*/  HADD2.F32 R23, -RZ, R38.reuse.H0_H0 ;  /* 0x20000026ff177230 */ /* 0x100fe20000004100 */
[----:B------:R-:W-:Y:S01]  /*5650*/  IMAD R7, R2, c[0x0][0x1fc], R7 ;  /* 0x00007f0002077a24 */ /* 0x000fe200078e0207 */
[--C-:B------:R-:W-:Y:S01]  /*5660*/  HADD2.F32 R22, -RZ, R5.reuse.H0_H0 ;  /* 0x20000005ff167230 */ /* 0x100fe20000004100 */
[----:B------:R-:W-:Y:S01]  /*5670*/  FADD.FTZ R24, R31, -UR17 ;  /* 0x800000111f187e21 */ /* 0x000fe20008010000 */
[----:B------:R-:W-:Y:S01]  /*5680*/  HADD2.F32 R38, -RZ, R38.H1_H1 ;  /* 0x30000026ff267230 */ /* 0x000fe20000004100 */
[----:B------:R-:W-:Y:S01]  /*5690*/  FMUL.FTZ R25, R25, UR12 ;  /* 0x0000000c19197c20 */ /* 0x000fe20008410000 */
[----:B------:R-:W-:Y:S01]  /*56a0*/  HADD2.F32 R5, -RZ, R5.H1_H1 ;  /* 0x30000005ff057230 */ /* 0x000fe20000004100 */
        /* <DEDUP_REMOVED lines=20> */
.L_x_791:
        /* <DEDUP_REMOVED lines=18> */
.L_x_793:
[----:B------:R-:W-:Y:S05]  /*5910*/  BSYNC B0 ;  /* 0x0000000000007941 */ /* 0x000fea0003800000 */
.L_x_792:
[----:B------:R-:W-:Y:S01]  /*5920*/  FADD.FTZ R22, R22, -UR17 ;  /* 0x8000001116167e21 */ /* 0x000fe20008010000 */
[----:B------:R-:W-:Y:S01]  /*5930*/  IADD3 R28, R7, 0xc0, RZ ;  /* 0x000000c0071c7810 */ /* 0x000fe20007ffe0ff */
[----:B------:R-:W-:Y:S01]  /*5940*/  FADD.FTZ R7, R5, -UR17 ;  /* 0x8000001105077e21 */ /* 0x000fe20008010000 */
[--C-:B------:R-:W-:Y:S01]  /*5950*/  HADD2.F32 R23, -RZ, R37.reuse.H0_H0 ;  /* 0x20000025ff177230 */ /* 0x100fe20000004100 */
[----:B------:R-:W-:Y:S01]  /*5960*/  FMUL.FTZ R5, R22, UR12 ;  /* 0x0000000c16057c20 */ /* 0x000fe20008410000 */
[----:B------:R-:W-:Y:S01]  /*5970*/  HADD2.F32 R24, -RZ, R37.H1_H1 ;  /* 0x30000025ff187230 */ /* 0x000fe20000004100 */
[----:B------:R-:W-:Y:S01]  /*5980*/  SHF.R.S32.HI R29, RZ, 0x1f, R28 ;  /* 0x0000001fff1d7819 */ /* 0x000fe2000001141c */
[----:B------:R-:W-:Y:S01]  /*5990*/  FMUL.FTZ R22, R7, UR12 ;  /* 0x0000000c07167c20 */ /* 0x000fe20008410000 */
[----:B------:R-:W-:Y:S05]  /*59a0*/  @!P6 BRA `(.L_x_794) ;  /* 0x000001200000e947 */ /* 0x000fea0003800000 */
[----:B------:R-:W-:Y:S02]  /*59b0*/  FFMA.FTZ R7, R5, R12, R14 ;  /* 0x0000000c05077223 */ /* 0x000fe4000001000e */
[----:B------:R-:W-:-:S02]  /*59c0*/  FFMA.FTZ R16, R22, R13, R15 ;  /* 0x0000000d16107223 */ /* 0x000fc4000001000f */
[----:B0-----:R-:W-:Y:S02]  /*59d0*/  FMUL.FTZ R17, R7, -1.4426950216293334961 ;  /* 0xbfb8aa3b07117820 */ /* 0x001fe40000410000 */
        /* <DEDUP_REMOVED lines=15> */
.L_x_794:
[----:B------:R-:W-:Y:S01]  /*5ad0*/  ISETP.GE.U32.AND P0, PT, R28, c[0x0][0x1e0], PT ;  /* 0x000078001c007a0c */ /* 0x000fe20003f06070 */
[----:B------:R-:W-:Y:S03]  /*5ae0*/  BSSY B0, `(.L_x_795) ;  /* 0x0000015000007945 */ /* 0x000fe60003800000 */
[----:B------:R-:W-:-:S04]  /*5af0*/  ISETP.GE.AND.EX P0, PT, R29, c[0x0][0x1e4], PT, P0 ;  /* 0x000079001d007a0c */ /* 0x000fc80003f06300 */
[----:B------:R-:W-:-:S13]  /*5b00*/  ISETP.LT.U32.AND P0, PT, R0, 0x1e0, !P0 ;  /* 0x000001e00000780c */ /* 0x000fda0004701070 */
[----:B------:R-:W-:Y:S05]  /*5b10*/  @!P0 BRA `(.L_x_796) ;  /* 0x0000011000008947 */ /* 0x000fea0003800000 */
[----:B------:R-:W-:Y:S01]  /*5b20*/  SHF.R.S32.HI R7, RZ, 0x1f, R51 ;  /* 0x0000001fff077819 */ /* 0x000fe20000011433 */
[C-C-:B------:R-:W-:Y:S01]  /*5b30*/  FFMA.FTZ R5, R20.reuse, R5, R21.reuse ;  /* 0x0000000514057223 */ /* 0x140fe20000010015 */
[----:B------:R-:W-:Y:S01]  /*5b40*/  MOV R16, R8 ;  /* 0x0000000800107202 */ /* 0x000fe20000000f00 */
[----:B------:R-:W-:Y:S01]  /*5b50*/  FFMA.FTZ R22, R20, R22, R21 ;  /* 0x0000001614167223 */ /* 0x000fe20000010015 */
[----:B0-----:R-:W-:Y:S01]  /*5b60*/  MOV R17, R11 ;  /* 0x0000000b00117202 */ /* 0x001fe20000000f00 */
[----:B------:R-:W-:Y:S02]  /*5b70*/  IMAD R18, R7, c[0x0][0x1d8], RZ ;  /* 0x0000760007127a24 */ /* 0x000fe400078e02ff */
[----:B------:R-:W-:Y:S02]  /*5b80*/  FFMA.FTZ R5, R23, R12, -R5 ;  /* 0x0000000c17057223 */ /* 0x000fe40000010805 */
[----:B------:R-:W-:-:S04]  /*5b90*/  IMAD.WIDE.U32 R16, R51, c[0x0][0x1d8], R16 ;  /* 0x0000760033107a25 */ /* 0x000fc800078e0010 */
[----:B------:R-:W-:Y:S01]  /*5ba0*/  IMAD R7, R51, c[0x0][0x1dc], R18 ;  /* 0x0000770033077a24 */ /* 0x000fe200078e0212 */
[----:B------:R-:W-:Y:S01]  /*5bb0*/  LEA R18, P0, R16, c[0x0][0x160], 0x1 ;  /* 0x0000580010127a11 */ /* 0x000fe200078008ff */
[----:B------:R-:W-:-:S03]  /*5bc0*/  FFMA.FTZ R22, R24, R13, -R22 ;  /* 0x0000000d18167223 */ /* 0x000fc60000010816 */
[----:B------:R-:W-:-:S04]  /*5bd0*/  IADD3 R7, R17, R7, RZ ;  /* 0x0000000711077210 */ /* 0x000fc80007ffe0ff */
[----:B------:R-:W-:Y:S01]  /*5be0*/  LEA.HI.X R19, R16, c[0x0][0x164], R7, 0x1, P0 ;  /* 0x0000590010137a11 */ /* 0x000fe200000f0c07 */
[----:B------:R-:W-:Y:S02]  /*5bf0*/  FMUL.FTZ R16, R5, UR12 ;  /* 0x0000000c05107c20 */ /* 0x000fe40008410000 */
[----:B------:R-:W-:-:S05]  /*5c00*/  FMUL.FTZ R5, R22, UR12 ;  /* 0x0000000c16057c20 */ /* 0x000fca0008410000 */
[----:B------:R-:W-:-:S05]  /*5c10*/  F2FP.PACK_AB R5, R5, R16 ;  /* 0x000000100505723e */ /* 0x000fca00000000ff */
[----:B------:R0:W-:Y:S02]  /*5c20*/  STG.E [R18.64], R5 ;  /* 0x0000000512007986 */ /* 0x0001e4000c10190e */
.L_x_796:
[----:B------:R-:W-:Y:S05]  /*5c30*/  BSYNC B0 ;  /* 0x0000000000007941 */ /* 0x000fea0003800000 */
.L_x_795:
[--C-:B0-----:R-:W-:Y:S01]  /*5c40*/  HADD2.F32 R5, -RZ, R6.reuse.H0_H0 ;  /* 0x20000006ff057230 */ /* 0x101fe20000004100 */
[----:B------:R-:W-:Y:S01]  /*5c50*/  ISETP.GE.U32.AND P0, PT, R47, c[0x0][0x1e0], PT ;  /* 0x000078002f007a0c */ /* 0x000fe20003f06070 */
[----:B------:R-:W-:-:S03]  /*5c60*/  HADD2.F32 R6, -RZ, R6.H1_H1 ;  /* 0x30000006ff067230 */ /* 0x000fc60000004100 */
[----:B------:R-:W-:Y:S01]  /*5c70*/  ISETP.GE.AND.EX P0, PT, R48, c[0x0][0x1e4], PT, P0 ;  /* 0x0000790030007a0c */ /* 0x000fe20003f06300 */
[----:B------:R-:W-:Y:S01]  /*5c80*/  FADD.FTZ R7, R5, -UR17 ;  /* 0x8000001105077e21 */ /* 0x000fe20008010000 */
[--C-:B------:R-:W-:Y:S01]  /*5c90*/  HADD2.F32 R5, -RZ, R36.reuse.H0_H0 ;  /* 0x20000024ff057230 */ /* 0x100fe20000004100 */
[----:B------:R-:W-:Y:S01]  /*5ca0*/  FADD.FTZ R6, R6, -UR17 ;  /* 0x8000001106067e21 */ /* 0x000fe20008010000 */
[----:B------:R-:W-:Y:S01]  /*5cb0*/  ISETP.GT.U32.OR P0, PT, R0, 0x1df, P0 ;  /* 0x000001df0000780c */ /* 0x000fe20000704470 */
[----:B------:R-:W-:Y:S01]  /*5cc0*/  HADD2.F32 R36, -RZ, R36.H1_H1 ;  /* 0x30000024ff247230 */ /* 0x000fe20000004100 */
[----:B------:R-:W-:Y:S02]  /*5cd0*/  FMUL.FTZ R25, R7, UR12 ;  /* 0x0000000c07197c20 */ /* 0x000fe40008410000 */
[----:B------:R-:W-:Y:S01]  /*5ce0*/  FMUL.FTZ R24, R6, UR12 ;  /* 0x0000000c06187c20 */ /* 0x000fe20008410000 */
[----:B------:R-:W-:Y:S07]  /*5cf0*/  @!P6 BRA `(.L_x_797) ;  /* 0x000001200000e947 */ /* 0x000fee0003800000 */
        /* <DEDUP_REMOVED lines=18> */
.L_x_797:
        /* <DEDUP_REMOVED lines=15> */
[----:B------:R-:W-:-:S05]  /*5f10*/  F2FP.PACK_AB R5, R20, R5 ;  /* 0x000000051405723e */ /* 0x000fca00000000ff */
[----:B------:R0:W-:Y:S02]  /*5f20*/  STG.E [R6.64], R5 ;  /* 0x0000000506007986 */ /* 0x0001e4000c10190e */
.L_x_799:
[----:B------:R-:W-:Y:S05]  /*5f30*/  BSYNC B0 ;  /* 0x0000000000007941 */ /* 0x000fea0003800000 */
.L_x_798:
[----:B------:R-:W-:Y:S01]  /*5f40*/  ULDC UR4, c[0x0][0x10] ;  /* 0x0000040000047ab9 */ /* 0x000fe20000000800 */
[----:B------:R-:W-:Y:S01]  /*5f50*/  IADD3 R44, R44, 0x1, RZ ;  /* 0x000000012c2c7810 */ /* 0x000fe20007ffe0ff */
[----:B------:R-:W-:-:S04]  /*5f60*/  UIADD3 UR7, UR7, UR4, URZ ;  /* 0x0000000407077290 */ /* 0x000fc8000fffe03f */
[----:B------:R-:W-:-:S06]  /*5f70*/  UISETP.GE.AND UP0, UPT, UR7, UR6, UPT ;  /* 0x000000060700728c */ /* 0x000fcc000bf06270 */
[----:B------:R-:W-:-:S13]  /*5f80*/  PLOP3.LUT P0, PT, PT, PT, UP0, 0x80, 0x0 ;  /* 0x000000000000781c */ /* 0x000fda0003f0f008 */
[----:B------:R-:W-:Y:S01]  /*5f90*/  @P0 CALL.REL.NOINC `(.L_x_749) ;  /* 0x0000001000000944 */ /* 0x000fe20003c00000 */
[----:B------:R-:W-:Y:S05]  /*5fa0*/  BRA `(.L_x_800) ;  /* 0xffffa46000007947 */ /* 0x000fea000383ffff */
.L_x_749:
        /* <DEDUP_REMOVED lines=18> */
.L_x_802:
[----:B------:R-:W-:Y:S05]  /*60d0*/  BSYNC B0 ;  /* 0x0000000000007941 */ /* 0x000fea0003800000 */
.L_x_801:
        /* <DEDUP_REMOVED lines=11> */
.L_x_804:
[----:B------:R-:W2:Y:S01]  /*6190*/  LDG.E.STRONG.GPU R5, [R2.64] ;  /* 0x0000000e02057981 */ /* 0x000ea2000c1ef900 */
[----:B------:R-:W-:Y:S01]  /*61a0*/  YIELD ;  /* 0x0000000000007946 */ /* 0x000fe20003800000 */
[----:B--2---:R-:W-:Y:S01]  /*61b0*/  ISETP.NE.AND P0, PT, R5, R4, PT ;  /* 0x000000040500720c */ /* 0x004fe20003f05270 */
[----:B------:R-:W-:-:S12]  /*61c0*/  CCTL.IVALL ;  /* 0x00000000ff00798f */ /* 0x000fd80002000000 */
[----:B------:R-:W-:Y:S05]  /*61d0*/  @P0 BRA `(.L_x_804) ;  /* 0xffffffb000000947 */ /* 0x000fea000383ffff */
.L_x_803:
        /* <DEDUP_REMOVED lines=25> */
.L_x_805:
        /* <DEDUP_REMOVED lines=23> */
.L_x_806:
        /* <DEDUP_REMOVED lines=10> */
.L_x_3301:


//--------------------- .text._Z35group_norm_nhwc_bwd_one_pass_kernelI11Fp16IOFp32WLi512ELi30ELi480EEv26Group_norm_nhwc_bwd_params --------------------------
	.section	.text._Z35group_norm_nhwc_bwd_one_pass_kernelI11Fp16IOFp32WLi512ELi30ELi480EEv26Group_norm_nhwc_bwd_params,"ax",@progbits
	.sectioninfo	@"SHI_REGISTERS=128"
	.align	128
        .global         _Z35group_norm_nhwc_bwd_one_pass_kernelI11Fp16IOFp32WLi512ELi30ELi480EEv26Group_norm_nhwc_bwd_params
        .type           _Z35group_norm_nhwc_bwd_one_pass_kernelI11Fp16IOFp32WLi512ELi30ELi480EEv26Group_norm_nhwc_bwd_params,@function
        .size           _Z35group_norm_nhwc_bwd_one_pass_kernelI11Fp16IOFp32WLi512ELi30ELi480EEv26Group_norm_nhwc_bwd_params,(.L_x_3302 - _Z35group_norm_nhwc_bwd_one_pass_kernelI11Fp16IOFp32WLi512ELi30ELi480EEv26Group_norm_nhwc_bwd_params)
        .other          _Z35group_norm_nhwc_bwd_one_pass_kernelI11Fp16IOFp32WLi512ELi30ELi480EEv26Group_norm_nhwc_bwd_params,@"STO_CUDA_ENTRY STV_DEFAULT"
_Z35group_norm_nhwc_bwd_one_pass_kernelI11Fp16IOFp32WLi512ELi30ELi480EEv26Group_norm_nhwc_bwd_params:
.text._Z35group_norm_nhwc_bwd_one_pass_kernelI11Fp16IOFp32WLi512ELi30ELi480EEv26Group_norm_nhwc_bwd_params:
        /* <DEDUP_REMOVED lines=109> */
.L_x_890:
[----:B------:R-:W-:Y:S01]  /*06d0*/  IABS R10, c[0x0][0x1f0] ;  /* 0x00007c00000a7a13 */ /* 0x000fe20000000000 */
[----:B------:R-:W-:Y:S01]  /*06e0*/  CS2R R64, SRZ ;  /* 0x0000000000407805 */ /* 0x000fe2000001ff00 */
[----:B------:R-:W-:Y:S01]  /*06f0*/  IABS R12, R5 ;  /* 0x00000005000c7213 */ /* 0x000fe20000000000 */
[----:B------:R-:W-:Y:S01]  /*0700*/  CS2R R82, SRZ ;  /* 0x0000000000527805 */ /* 0x000fe2000001ff00 */
[----:B0-----:R-:W0:Y:S01]  /*0710*/  I2F.RP R7, R10 ;  /* 0x0000000a00077306 */ /* 0x001e220000209400 */
[----:B------:R-:W-:-:S02]  /*0720*/  P2R R16, PR, RZ, 0x8 ;  /* 0x00000008ff107803 */ /* 0x000fc40000000000 */
[----:B------:R-:W-:Y:S02]  /*0730*/  P2R R15, PR, RZ, 0x4 ;  /* 0x00000004ff0f7803 */ /* 0x000fe40000000000 */
[----:B------:R-:W-:Y:S01]  /*0740*/  MOV R66, RZ ;  /* 0x000000ff00427202 */ /* 0x000fe20000000f00 */
        /* <DEDUP_REMOVED lines=235> */
[----:B------:R-:W-:-:S03]  /*1600*/  ISETP.NE.AND P3, PT, R16, RZ, PT ;  /* 0x000000ff1000720c */ /* 0x000fc60003f65270 */
        /* <DEDUP_REMOVED lines=28> */
[----:B------:R-:W-:Y:S02]  /*17d0*/  @P2 IADD3 R16, P0, R24, c[0x0][0x180], RZ ;  /* 0x0000600018102a10 */ /* 0x000fe40007f1e0ff */
[----:B------:R-:W-:Y:S02]  /*17e0*/  P2R R68, PR, RZ, 0x40 ;  /* 0x00000040ff447803 */ /* 0x000fe40000000000 */
[----:B------:R-:W-:-:S02]  /*17f0*/  @P2 IADD3.X R17, R23, c[0x0][0x184], RZ, P0, !PT ;  /* 0x0000610017112a10 */ /* 0x000fc400007fe4ff */
[----:B------:R-:W-:Y:S02]  /*1800*/  @P2 IADD3 R24, P0, R24, c[0x0][0x178], RZ ;  /* 0x00005e0018182a10 */ /* 0x000fe40007f1e0ff */
[----:B------:R-:W-:Y:S02]  /*1810*/  LOP3.LUT P6, RZ, R6, 0x8, RZ, 0xc0, !PT ;  /* 0x0000000806ff7812 */ /* 0x000fe400078cc0ff */
[----:B------:R-:W-:Y:S01]  /*1820*/  @P2 IADD3.X R25, R23, c[0x0][0x17c], RZ, P0, !PT ;  /* 0x00005f0017192a10 */ /* 0x000fe200007fe4ff */
[----:B------:R-:W-:Y:S01]  /*1830*/  @P1 IMAD R23, R108, c[0x0][0x1d8], RZ ;  /* 0x000076006c171a24 */ /* 0x000fe200078e02ff */
[----:B------:R-:W-:Y:S02]  /*1840*/  @P1 MOV R26, R18 ;  /* 0x00000012001a1202 */ /* 0x000fe40000000f00 */
[----:B------:R-:W-:Y:S02]  /*1850*/  @P1 MOV R27, R21 ;  /* 0x00000015001b1202 */ /* 0x000fe40000000f00 */
[----:B------:R-:W-:-:S02]  /*1860*/  P2R R67, PR, RZ, 0x40 ;  /* 0x00000040ff437803 */ /* 0x000fc40000000000 */
[----:B------:R-:W-:Y:S01]  /*1870*/  LOP3.LUT P6, RZ, R6, 0x10, RZ, 0xc0, !PT ;  /* 0x0000001006ff7812 */ /* 0x000fe200078cc0ff */
[C---:B------:R-:W-:Y:S02]  /*1880*/  @P1 IMAD R23, R96.reuse, c[0x0][0x1dc], R23 ;  /* 0x0000770060171a24 */ /* 0x040fe400078e0217 */
[----:B------:R-:W-:Y:S01]  /*1890*/  @P1 IMAD.WIDE.U32 R26, R96, c[0x0][0x1d8], R26 ;  /* 0x00007600601a1a25 */ /* 0x000fe200078e001a */
[----:B------:R-:W-:Y:S02]  /*18a0*/  P2R R69, PR, RZ, 0x40 ;  /* 0x00000040ff457803 */ /* 0x000fe40000000000 */
[----:B------:R-:W-:Y:S02]  /*18b0*/  LOP3.LUT P6, RZ, R6, 0x20, RZ, 0xc0, !PT ;  /* 0x0000002006ff7812 */ /* 0x000fe400078cc0ff */
[----:B------:R-:W-:Y:S02]  /*18c0*/  @P1 IADD3 R23, R27, R23, RZ ;  /* 0x000000171b171210 */ /* 0x000fe40007ffe0ff */
[----:B------:R-:W-:-:S02]  /*18d0*/  @P1 SHF.L.U32 R28, R26, 0x1, RZ ;  /* 0x000000011a1c1819 */ /* 0x000fc400000006ff */
[----:B------:R-:W-:Y:S02]  /*18e0*/  P2R R70, PR, RZ, 0x40 ;  /* 0x00000040ff467803 */ /* 0x000fe40000000000 */
[----:B------:R-:W-:Y:S02]  /*18f0*/  LOP3.LUT P6, RZ, R6, 0x40, RZ, 0xc0, !PT ;  /* 0x0000004006ff7812 */ /* 0x000fe400078cc0ff */
[----:B------:R-:W-:Y:S02]  /*1900*/  @P1 SHF.L.U64.HI R23, R26, 0x1, R23 ;  /* 0x000000011a171819 */ /* 0x000fe40000010217 */
[----:B------:R-:W-:Y:S02]  /*1910*/  @P1 IADD3 R26, P0, R28, c[0x0][0x180], RZ ;  /* 0x000060001c1a1a10 */ /* 0x000fe40007f1e0ff */
[----:B------:R-:W-:Y:S02]  /*1920*/  P2R R71, PR, RZ, 0x40 ;  /* 0x00000040ff477803 */ /* 0x000fe40000000000 */
[----:B------:R-:W-:-:S02]  /*1930*/  LOP3.LUT P6, RZ, R6, 0x80, RZ, 0xc0, !PT ;  /* 0x0000008006ff7812 */ /* 0x000fc400078cc0ff */
[----:B------:R-:W-:Y:S02]  /*1940*/  @P1 IADD3.X R27, R23, c[0x0][0x184], RZ, P0, !PT ;  /* 0x00006100171b1a10 */ /* 0x000fe400007fe4ff */
[----:B------:R-:W-:Y:S01]  /*1950*/  @P1 IADD3 R28, P0, R28, c[0x0][0x178], RZ ;  /* 0x00005e001c1c1a10 */ /* 0x000fe20007f1e0ff */
[----:B------:R-:W-:-:S03]  /*1960*/  CS2R R78, SRZ ;  /* 0x00000000004e7805 */ /* 0x000fc6000001ff00 */
[----:B------:R-:W-:Y:S02]  /*1970*/  @P1 IADD3.X R29, R23, c[0x0][0x17c], RZ, P0, !PT ;  /* 0x00005f00171d1a10 */ /* 0x000fe400007fe4ff */
[----:B------:R-:W-:-:S03]  /*1980*/  MOV R23, RZ ;  /* 0x000000ff00177202 */ /* 0x000fc60000000f00 */
[----:B------:R0:W5:Y:S04]  /*1990*/  @P6 LDG.E R79, [R58.64] ;  /* 0x000000063a4f6981 */ /* 0x000168000c1e1900 */
[----:B------:R0:W5:Y:S01]  /*19a0*/  @P6 LDG.E R23, [R60.64] ;  /* 0x000000063c176981 */ /* 0x000162000c1e1900 */
[----:B------:R-:W-:Y:S01]  /*19b0*/  ISETP.NE.AND P6, PT, R71, RZ, PT ;  /* 0x000000ff4700720c */ /* 0x000fe20003fc5270 */
[----:B------:R-:W-:-:S12]  /*19c0*/  CS2R R76, SRZ ;  /* 0x00000000004c7805 */ /* 0x000fd8000001ff00 */
[----:B------:R1:W5:Y:S04]  /*19d0*/  @P6 LDG.E R62, [R8.64] ;  /* 0x00000006083e6981 */ /* 0x000368000c1e1900 */
[----:B------:R0:W5:Y:S01]  /*19e0*/  @P6 LDG.E R78, [R56.64] ;  /* 0x00000006384e6981 */ /* 0x000162000c1e1900 */
[----:B------:R-:W-:Y:S01]  /*19f0*/  ISETP.NE.AND P6, PT, R70, RZ, PT ;  /* 0x000000ff4600720c */ /* 0x000fe20003fc5270 */
[----:B-1----:R-:W-:-:S12]  /*1a00*/  CS2R R8, SRZ ;  /* 0x0000000000087805 */ /* 0x002fd8000001ff00 */
        /* <DEDUP_REMOVED lines=11> */
[----:B------:R-:W-:Y:S01]  /*1ac0*/  CS2R R72, SRZ ;  /* 0x0000000000487805 */ /* 0x000fe2000001ff00 */
[----:B------:R-:W-:Y:S01]  /*1ad0*/  CS2R R70, SRZ ;  /* 0x0000000000467805 */ /* 0x000fe2000001ff00 */
[----:B------:R-:W-:-:S04]  /*1ae0*/  CS2R R68, SRZ ;  /* 0x0000000000447805 */ /* 0x000fc8000001ff00 */
[----:B------:R0:W5:Y:S04]  /*1af0*/  @P5 LDG.E R72, [R36.64] ;  /* 0x0000000624485981 */ /* 0x000168000c1e1900 */
[----:B------:R0:W5:Y:S04]  /*1b00*/  @P4 LDG.E R71, [R34.64] ;  /* 0x0000000622474981 */ /* 0x000168000c1e1900 */
[----:B------:R1:W5:Y:S04]  /*1b10*/  @P6 LDG.E R11, [R12.64] ;  /* 0x000000060c0b6981 */ /* 0x000368000c1e1900 */
[----:B------:R0:W5:Y:S04]  /*1b20*/  @P6 LDG.E R73, [R40.64] ;  /* 0x0000000628496981 */ /* 0x000168000c1e1900 */
[----:B------:R0:W5:Y:S01]  /*1b30*/  @P3 LDG.E R70, [R30.64] ;  /* 0x000000061e463981 */ /* 0x000162000c1e1900 */
[----:B-1----:R-:W-:-:S03]  /*1b40*/  CS2R R12, SRZ ;  /* 0x00000000000c7805 */ /* 0x002fc6000001ff00 */
[----:B------:R0:W5:Y:S04]  /*1b50*/  @P1 LDG.E R68, [R28.64] ;  /* 0x000000061c441981 */ /* 0x000168000c1e1900 */
[----:B------:R1:W5:Y:S04]  /*1b60*/  @P4 LDG.E R13, [R14.64] ;  /* 0x000000060e0d4981 */ /* 0x000368000c1e1900 */
[----:B------:R0:W5:Y:S01]  /*1b70*/  @P5 LDG.E R12, [R38.64] ;  /* 0x00000006260c5981 */ /* 0x000162000c1e1900 */
[----:B------:R-:W-:Y:S02]  /*1b80*/  LOP3.LUT P0, RZ, R6, 0x4, RZ, 0xc0, !PT ;  /* 0x0000000406ff7812 */ /* 0x000fe4000780c0ff */
[----:B------:R-:W-:Y:S01]  /*1b90*/  MOV R67, RZ ;  /* 0x000000ff00437202 */ /* 0x000fe20000000f00 */
[----:B------:R-:W-:Y:S01]  /*1ba0*/  BSSY B0, `(.L_x_808) ;  /* 0x0000016000007945 */ /* 0x000fe20003800000 */
[----:B------:R3:W5:Y:S01]  /*1bb0*/  @P2 LDG.E R69, [R24.64] ;  /* 0x0000000618452981 */ /* 0x000762000c1e1900 */
[----:B-1----:R-:W-:-:S06]  /*1bc0*/  CS2R R14, SRZ ;  /* 0x00000000000e7805 */ /* 0x002fcc000001ff00 */
[----:B------:R0:W5:Y:S04]  /*1bd0*/  @P3 LDG.E R14, [R32.64] ;  /* 0x00000006200e3981 */ /* 0x000168000c1e1900 */
[----:B------:R0:W5:Y:S04]  /*1be0*/  @P0 LDG.E R67, [R44.64] ;  /* 0x000000062c430981 */ /* 0x000168000c1e1900 */
[----:B------:R0:W5:Y:S01]  /*1bf0*/  @P0 LDG.E R74, [R42.64] ;  /* 0x000000062a4a0981 */ /* 0x000162000c1e1900 */
[----:B------:R-:W-:-:S03]  /*1c00*/  ISETP.GT.U32.AND P0, PT, R3, 0x1df, PT ;  /* 0x000001df0300780c */ /* 0x000fc60003f04070 */
[----:B------:R1:W5:Y:S01]  /*1c10*/  @P2 LDG.E R15, [R16.64] ;  /* 0x00000006100f2981 */ /* 0x000362000c1e1900 */
[----:B---3--:R-:W-:Y:S01]  /*1c20*/  CS2R R24, SRZ ;  /* 0x0000000000187805 */ /* 0x008fe2000001ff00 */
[----:B-1----:R-:W-:-:S06]  /*1c30*/  MOV R16, RZ ;  /* 0x000000ff00107202 */ /* 0x002fcc0000000f00 */
[----:B------:R1:W5:Y:S02]  /*1c40*/  @P1 LDG.E R16, [R26.64] ;  /* 0x000000061a101981 */ /* 0x000364000c1e1900 */
[----:B-1----:R-:W-:Y:S01]  /*1c50*/  CS2R R26, SRZ ;  /* 0x00000000001a7805 */ /* 0x002fe2000001ff00 */
        /* <DEDUP_REMOVED lines=10> */
.L_x_809:
[----:B0-2---:R-:W-:Y:S05]  /*1d00*/  BSYNC B0 ;  /* 0x0000000000007941 */ /* 0x005fea0003800000 */
.L_x_808:
[----:B------:R-:W-:Y:S01]  /*1d10*/  ISETP.NE.AND P0, PT, RZ, UR9, PT ;  /* 0x00000009ff007c0c */ /* 0x000fe2000bf05270 */
[--C-:B-----5:R-:W-:Y:S01]  /*1d20*/  HADD2.F32 R31, -RZ, R23.reuse.H0_H0 ;  /* 0x20000017ff1f7230 */ /* 0x120fe20000004100 */
[----:B------:R-:W-:Y:S01]  /*1d30*/  LOP3.LUT R6, R6, 0xfffffeff, RZ, 0xc0, !PT ;  /* 0xfffffeff06067812 */ /* 0x000fe200078ec0ff */
[----:B------:R-:W-:Y:S02]  /*1d40*/  HADD2.F32 R33, -RZ, R23.H1_H1 ;  /* 0x30000017ff217230 */ /* 0x000fe40000004100 */
[--C-:B------:R-:W-:Y:S01]  /*1d50*/  HADD2.F32 R35, -RZ, R62.reuse.H0_H0 ;  /* 0x2000003eff237230 */ /* 0x100fe20000004100 */
[C---:B------:R-:W-:Y:S01]  /*1d60*/  FADD.FTZ R32, -R22.reuse, R31 ;  /* 0x0000001f16207221 */ /* 0x040fe20000010100 */
[----:B------:R-:W-:Y:S01]  /*1d70*/  HADD2.F32 R37, -RZ, R62.H1_H1 ;  /* 0x3000003eff257230 */ /* 0x000fe20000004100 */
[----:B------:R-:W-:Y:S01]  /*1d80*/  FADD.FTZ R34, -R22, R33 ;  /* 0x0000002116227221 */ /* 0x000fe20000010100 */
[--C-:B------:R-:W-:Y:S01]  /*1d90*/  HADD2.F32 R29, -RZ, R79.reuse.H0_H0 ;  /* 0x2000004fff1d7230 */ /* 0x100fe20000004100 */
[-C--:B------:R-:W-:Y:S01]  /*1da0*/  FMUL.FTZ R41, R32, R7.reuse ;  /* 0x0000000720297220 */ /* 0x080fe20000410000 */
[----:B------:R-:W-:Y:S01]  /*1db0*/  HADD2.F32 R30, -RZ, R79.H1_H1 ;  /* 0x3000004fff1e7230 */ /* 0x000fe20000004100 */
[C---:B------:R-:W-:Y:S01]  /*1dc0*/  FADD.FTZ R44, -R22.reuse, R35 ;  /* 0x00000023162c7221 */ /* 0x040fe20000010100 */
[--C-:B------:R-:W-:Y:S01]  /*1dd0*/  HADD2.F32 R17, -RZ, R78.reuse.H0_H0 ;  /* 0x2000004eff117230 */ /* 0x100fe20000004100 */
[----:B------:R-:W-:Y:S01]  /*1de0*/  FADD.FTZ R46, -R22, R37 ;  /* 0x00000025162e7221 */ /* 0x000fe20000010100 */
[----:B------:R-:W-:Y:S01]  /*1df0*/  HADD2.F32 R28, -RZ, R78.H1_H1 ;  /* 0x3000004eff1c7230 */ /* 0x000fe20000004100 */
[----:B------:R-:W-:Y:S01]  /*1e00*/  FMUL.FTZ R32, R34, R7 ;  /* 0x0000000722207220 */ /* 0x000fe20000410000 */
[----:B------:R-:W-:Y:S01]  /*1e10*/  @P0 LOP3.LUT R6, R6, 0x100, RZ, 0xfc, !PT ;  /* 0x0000010006060812 */ /* 0x000fe200078efcff */
        /* <DEDUP_REMOVED lines=19> */
.L_x_810:
        /* <DEDUP_REMOVED lines=26> */
.L_x_811:
[----:B------:R-:W-:Y:S01]  /*20f0*/  FADD.FTZ R38, RZ, R29 ;  /* 0x0000001dff267221 */ /* 0x000fe20000010000 */
[--C-:B------:R-:W-:Y:S01]  /*2100*/  HADD2.F32 R37, -RZ, R8.reuse.H0_H0 ;  /* 0x20000008ff257230 */ /* 0x100fe20000004100 */
[----:B------:R-:W-:Y:S01]  /*2110*/  FFMA.FTZ R35, R32, R36, R35 ;  /* 0x0000002420237223 */ /* 0x000fe20000010023 */
[----:B------:R-:W-:Y:S01]  /*2120*/  HADD2.F32 R39, -RZ, R8.H1_H1 ;  /* 0x30000008ff277230 */ /* 0x000fe20000004100 */
[----:B------:R-:W-:Y:S02]  /*2130*/  FMUL.FTZ R40, R17, R24 ;  /* 0x0000001811287220 */ /* 0x000fe40000410000 */
[----:B------:R-:W-:Y:S02]  /*2140*/  FADD.FTZ R41, R36, R31 ;  /* 0x0000001f24297221 */ /* 0x000fe40000010000 */
[----:B------:R-:W-:-:S02]  /*2150*/  FFMA.FTZ R29, R33, R17, R48 ;  /* 0x00000011211d7223 */ /* 0x000fc40000010030 */
[----:B------:R-:W-:Y:S02]  /*2160*/  FADD.FTZ R31, R38, R17 ;  /* 0x00000011261f7221 */ /* 0x000fe40000010000 */
[----:B------:R-:W-:Y:S02]  /*2170*/  FFMA.FTZ R36, R33, R40, R35 ;  /* 0x0000002821247223 */ /* 0x000fe40000010023 */
[----:B------:R-:W-:Y:S02]  /*2180*/  FFMA.FTZ R17, R32, R30, RZ ;  /* 0x0000001e20117223 */ /* 0x000fe400000100ff */
[----:B------:R-:W-:Y:S02]  /*2190*/  FADD.FTZ R35, RZ, R30 ;  /* 0x0000001eff237221 */ /* 0x000fe40000010000 */
[----:B------:R-:W-:Y:S02]  /*21a0*/  FMUL.FTZ R33, R28, R25 ;  /* 0x000000191c217220 */ /* 0x000fe40000410000 */
[----:B------:R-:W-:-:S02]  /*21b0*/  FADD.FTZ R30, -R22, R37 ;  /* 0x00000025161e7221 */ /* 0x000fc40000010100 */
[----:B------:R-:W-:Y:S02]  /*21c0*/  FADD.FTZ R32, -R22, R39 ;  /* 0x0000002716207221 */ /* 0x000fe40000010100 */
[C---:B------:R-:W-:Y:S02]  /*21d0*/  FFMA.FTZ R17, R34.reuse, R28, R17 ;  /* 0x0000001c22117223 */ /* 0x040fe40000010011 */
[----:B------:R-:W-:Y:S01]  /*21e0*/  FADD.FTZ R28, R35, R28 ;  /* 0x0000001c231c7221 */ /* 0x000fe20000010000 */
[--C-:B------:R-:W-:Y:S01]  /*21f0*/  HADD2.F32 R35, -RZ, R77.reuse.H1_H1 ;  /* 0x3000004dff237230 */ /* 0x100fe20000004100 */
[----:B------:R-:W-:Y:S01]  /*2200*/  FFMA.FTZ R47, R34, R33, R36 ;  /* 0x00000021222f7223 */ /* 0x000fe20000010024 */
[----:B------:R-:W-:Y:S01]  /*2210*/  HADD2.F32 R34, -RZ, R77.H0_H0 ;  /* 0x2000004dff227230 */ /* 0x000fe20000004100 */
        /* <DEDUP_REMOVED lines=22> */
.L_x_812:
[----:B------:R-:W-:Y:S01]  /*2380*/  FMUL.FTZ R36, R34, R24 ;  /* 0x0000001822247220 */ /* 0x000fe20000410000 */
[--C-:B------:R-:W-:Y:S01]  /*2390*/  HADD2.F32 R37, -RZ, R9.reuse.H0_H0 ;  /* 0x20000009ff257230 */ /* 0x100fe20000004100 */
[----:B------:R-:W-:Y:S01]  /*23a0*/  FADD.FTZ R41, R33, R40 ;  /* 0x0000002821297221 */ /* 0x000fe20000010000 */
[----:B------:R-:W-:Y:S01]  /*23b0*/  HADD2.F32 R39, -RZ, R9.H1_H1 ;  /* 0x30000009ff277230 */ /* 0x000fe20000004100 */
[----:B------:R-:W-:Y:S02]  /*23c0*/  FFMA.FTZ R33, R49, R36, R47 ;  /* 0x0000002431217223 */ /* 0x000fe4000001002f */
[----:B------:R-:W-:Y:S02]  /*23d0*/  FMUL.FTZ R30, R35, R25 ;  /* 0x00000019231e7220 */ /* 0x000fe40000410000 */
[----:B------:R-:W-:-:S02]  /*23e0*/  FFMA.FTZ R17, R32, R35, R17 ;  /* 0x0000002320117223 */ /* 0x000fc40000010011 */
[----:B------:R-:W-:Y:S01]  /*23f0*/  FFMA.FTZ R45, R32, R30, R33 ;  /* 0x0000001e202d7223 */ /* 0x000fe20000010021 */
[----:B------:R-:W-:Y:S01]  /*2400*/  HADD2.F32 R33, -RZ, R76.H1_H1 ;  /* 0x3000004cff217230 */ /* 0x000fe20000004100 */
[----:B------:R-:W-:Y:S02]  /*2410*/  FADD.FTZ R31, R31, R34 ;  /* 0x000000221f1f7221 */ /* 0x000fe40000010000 */
[----:B------:R-:W-:Y:S02]  /*2420*/  FFMA.FTZ R29, R49, R34, R29 ;  /* 0x00000022311d7223 */ /* 0x000fe4000001001d */
[C---:B------:R-:W-:Y:S02]  /*2430*/  FADD.FTZ R32, -R22.reuse, R37 ;  /* 0x0000002516207221 */ /* 0x040fe40000010100 */
[----:B------:R-:W-:Y:S02]  /*2440*/  FADD.FTZ R34, -R22, R39 ;  /* 0x0000002716227221 */ /* 0x000fe40000010100 */
[----:B------:R-:W-:-:S02]  /*2450*/  FADD.FTZ R28, R28, R35 ;  /* 0x000000231c1c7221 */ /* 0x000fc40000010000 */
[----:B------:R-:W-:Y:S01]  /*2460*/  FADD.FTZ R35, R41, R36 ;  /* 0x0000002429237221 */ /* 0x000fe20000010000 */
[----:B------:R-:W-:Y:S01]  /*2470*/  HADD2.F32 R36, -RZ, R76.H0_H0 ;  /* 0x2000004cff247230 */ /* 0x000fe20000004100 */
        /* <DEDUP_REMOVED lines=21> */
.L_x_813:
[----:B------:R-:W-:Y:S01]  /*25d0*/  FMUL.FTZ R34, R36, R24 ;  /* 0x0000001824227220 */ /* 0x000fe20000410000 */
[--C-:B------:R-:W-:Y:S01]  /*25e0*/  HADD2.F32 R39, -RZ, R10.reuse.H0_H0 ;  /* 0x2000000aff277230 */ /* 0x100fe20000004100 */
[----:B------:R-:W-:Y:S01]  /*25f0*/  FADD.FTZ R37, R30, R35 ;  /* 0x000000231e257221 */ /* 0x000fe20000010000 */
[----:B------:R-:W-:Y:S01]  /*2600*/  HADD2.F32 R41, -RZ, R10.H1_H1 ;  /* 0x3000000aff297230 */ /* 0x000fe20000004100 */
[----:B------:R-:W-:Y:S01]  /*2610*/  FFMA.FTZ R35, R47, R34, R45 ;  /* 0x000000222f237223 */ /* 0x000fe2000001002d */
[----:B------:R-:W-:Y:S01]  /*2620*/  HADD2.F32 R38, -RZ, R75.H0_H0 ;  /* 0x2000004bff267230 */ /* 0x000fe20000004100 */
[----:B------:R-:W-:Y:S01]  /*2630*/  FMUL.FTZ R30, R33, R25 ;  /* 0x00000019211e7220 */ /* 0x000fe20000410000 */
[----:B------:R-:W-:Y:S01]  /*2640*/  HADD2.F32 R45, -RZ, R67.H0_H0 ;  /* 0x20000043ff2d7230 */ /* 0x000fe20000004100 */
[----:B------:R-:W-:-:S02]  /*2650*/  FADD.FTZ R28, R28, R33 ;  /* 0x000000211c1c7221 */ /* 0x000fc40000010000 */
[C---:B------:R-:W-:Y:S02]  /*2660*/  FFMA.FTZ R17, R32.reuse, R33, R17 ;  /* 0x0000002120117223 */ /* 0x040fe40000010011 */
[----:B------:R-:W-:Y:S02]  /*2670*/  FFMA.FTZ R33, R32, R30, R35 ;  /* 0x0000001e20217223 */ /* 0x000fe40000010023 */
[----:B------:R-:W-:Y:S02]  /*2680*/  FADD.FTZ R31, R31, R36 ;  /* 0x000000241f1f7221 */ /* 0x000fe40000010000 */
[----:B------:R-:W-:Y:S02]  /*2690*/  FFMA.FTZ R29, R47, R36, R29 ;  /* 0x000000242f1d7223 */ /* 0x000fe4000001001d */
[----:B------:R-:W-:Y:S02]  /*26a0*/  FADD.FTZ R37, R37, R34 ;  /* 0x0000002225257221 */ /* 0x000fe40000010000 */
[----:B------:R-:W-:-:S02]  /*26b0*/  FADD.FTZ R32, -R22, R39 ;  /* 0x0000002716207221 */ /* 0x000fc40000010100 */
[----:B------:R-:W-:Y:S02]  /*26c0*/  FADD.FTZ R36, -R22, R41 ;  /* 0x0000002916247221 */ /* 0x000fe40000010100 */
[----:B------:R-:W-:Y:S01]  /*26d0*/  FADD.FTZ R34, R30, R37 ;  /* 0x000000251e227221 */ /* 0x000fe20000010000 */
[----:B------:R-:W-:Y:S01]  /*26e0*/  HADD2.F32 R30, -RZ, R75.H1_H1 ;  /* 0x3000004bff1e7230 */ /* 0x000fe20000004100 */
        /* <DEDUP_REMOVED lines=21> */
.L_x_814:
[----:B------:R-:W-:Y:S01]  /*2840*/  HADD2.F32 R39, -RZ, R67.H1_H1 ;  /* 0x30000043ff277230 */ /* 0x000fe20000004100 */
[----:B------:R-:W-:Y:S02]  /*2850*/  FMUL.FTZ R35, R38, R24 ;  /* 0x0000001826237220 */ /* 0x000fe40000410000 */
[C---:B------:R-:W-:Y:S02]  /*2860*/  FADD.FTZ R36, -R22.reuse, R45 ;  /* 0x0000002d16247221 */ /* 0x040fe40000010100 */
[----:B------:R-:W-:Y:S02]  /*2870*/  FADD.FTZ R42, -R22, R39 ;  /* 0x00000027162a7221 */ /* 0x000fe40000010100 */
[----:B------:R-:W-:Y:S02]  /*2880*/  FADD.FTZ R31, R31, R38 ;  /* 0x000000261f1f7221 */ /* 0x000fe40000010000 */
[----:B------:R-:W-:-:S02]  /*2890*/  FFMA.FTZ R37, R44, R35, R33 ;  /* 0x000000232c257223 */ /* 0x000fc40000010021 */
[----:B------:R-:W-:Y:S01]  /*28a0*/  FFMA.FTZ R38, R44, R38, R29 ;  /* 0x000000262c267223 */ /* 0x000fe2000001001d */
[--C-:B------:R-:W-:Y:S01]  /*28b0*/  HADD2.F32 R29, -RZ, R74.reuse.H0_H0 ;  /* 0x2000004aff1d7230 */ /* 0x100fe20000004100 */
[----:B------:R-:W-:Y:S01]  /*28c0*/  FADD.FTZ R40, R34, R35 ;  /* 0x0000002322287221 */ /* 0x000fe20000010000 */
[----:B------:R-:W-:Y:S01]  /*28d0*/  HADD2.F32 R34, -RZ, R74.H1_H1 ;  /* 0x3000004aff227230 */ /* 0x000fe20000004100 */
        /* <DEDUP_REMOVED lines=22> */
.L_x_815:
[----:B------:R-:W-:Y:S01]  /*2a40*/  FMUL.FTZ R42, R29, R24 ;  /* 0x000000181d2a7220 */ /* 0x000fe20000410000 */
[--C-:B------:R-:W-:Y:S01]  /*2a50*/  HADD2.F32 R41, -RZ, R11.reuse.H0_H0 ;  /* 0x2000000bff297230 */ /* 0x100fe20000004100 */
[----:B------:R-:W-:Y:S01]  /*2a60*/  FADD.FTZ R39, R35, R40 ;  /* 0x0000002823277221 */ /* 0x000fe20000010000 */
[----:B------:R-:W-:Y:S01]  /*2a70*/  HADD2.F32 R43, -RZ, R11.H1_H1 ;  /* 0x3000000bff2b7230 */ /* 0x000fe20000004100 */
[C---:B------:R-:W-:Y:S02]  /*2a80*/  FFMA.FTZ R37, R32.reuse, R35, R37 ;  /* 0x0000002320257223 */ /* 0x040fe40000010025 */
[----:B------:R-:W-:Y:S02]  /*2a90*/  FFMA.FTZ R17, R32, R30, R17 ;  /* 0x0000001e20117223 */ /* 0x000fe40000010011 */
[----:B------:R-:W-:-:S02]  /*2aa0*/  FADD.FTZ R35, R28, R30 ;  /* 0x0000001e1c237221 */ /* 0x000fc40000010000 */
[----:B------:R-:W-:Y:S02]  /*2ab0*/  FADD.FTZ R39, R39, R42 ;  /* 0x0000002a27277221 */ /* 0x000fe40000010000 */
[----:B------:R-:W-:Y:S02]  /*2ac0*/  FMUL.FTZ R30, R34, R25 ;  /* 0x00000019221e7220 */ /* 0x000fe40000410000 */
[C---:B------:R-:W-:Y:S02]  /*2ad0*/  FFMA.FTZ R37, R33.reuse, R42, R37 ;  /* 0x0000002a21257223 */ /* 0x040fe40000010025 */
[C---:B------:R-:W-:Y:S01]  /*2ae0*/  FADD.FTZ R32, -R22.reuse, R41 ;  /* 0x0000002916207221 */ /* 0x040fe20000010100 */
[----:B------:R-:W-:Y:S01]  /*2af0*/  HADD2.F32 R41, -RZ, R73.H0_H0 ;  /* 0x20000049ff297230 */ /* 0x000fe20000004100 */
[----:B------:R-:W-:Y:S02]  /*2b00*/  FADD.FTZ R40, -R22, R43 ;  /* 0x0000002b16287221 */ /* 0x000fe40000010100 */
[----:B------:R-:W-:-:S02]  /*2b10*/  FFMA.FTZ R38, R33, R29, R38 ;  /* 0x0000001d21267223 */ /* 0x000fc40000010026 */
[----:B------:R-:W-:Y:S02]  /*2b20*/  FADD.FTZ R33, R30, R39 ;  /* 0x000000271e217221 */ /* 0x000fe40000010000 */
[----:B------:R-:W-:Y:S01]  /*2b30*/  FFMA.FTZ R28, R36, R30, R37 ;  /* 0x0000001e241c7223 */ /* 0x000fe20000010025 */
        /* <DEDUP_REMOVED lines=22> */
.L_x_816:
[----:B------:R-:W-:Y:S01]  /*2ca0*/  FMUL.FTZ R40, R41, R24 ;  /* 0x0000001829287220 */ /* 0x000fe20000410000 */
[--C-:B------:R-:W-:Y:S01]  /*2cb0*/  HADD2.F32 R37, -RZ, R12.reuse.H0_H0 ;  /* 0x2000000cff257230 */ /* 0x100fe20000004100 */
[----:B------:R-:W-:Y:S01]  /*2cc0*/  FADD.FTZ R42, R31, R29 ;  /* 0x0000001d1f2a7221 */ /* 0x000fe20000010000 */
[----:B------:R-:W-:Y:S01]  /*2cd0*/  HADD2.F32 R29, -RZ, R12.H1_H1 ;  /* 0x3000000cff1d7230 */ /* 0x000fe20000004100 */
[----:B------:R-:W-:Y:S02]  /*2ce0*/  FFMA.FTZ R31, R39, R40, R28 ;  /* 0x00000028271f7223 */ /* 0x000fe4000001001c */
[----:B------:R-:W-:Y:S01]  /*2cf0*/  FADD.FTZ R28, R33, R40 ;  /* 0x00000028211c7221 */ /* 0x000fe20000010000 */
[--C-:B------:R-:W-:Y:S01]  /*2d00*/  HADD2.F32 R33, -RZ, R72.reuse.H0_H0 ;  /* 0x20000048ff217230 */ /* 0x100fe20000004100 */
[C---:B------:R-:W-:Y:S01]  /*2d10*/  FADD.FTZ R40, -R22.reuse, R37 ;  /* 0x0000002516287221 */ /* 0x040fe20000010100 */
[----:B------:R-:W-:Y:S01]  /*2d20*/  HADD2.F32 R37, -RZ, R72.H1_H1 ;  /* 0x30000048ff257230 */ /* 0x000fe20000004100 */
        /* <DEDUP_REMOVED lines=23> */
.L_x_817:
[----:B------:R-:W-:Y:S01]  /*2ea0*/  FFMA.FTZ R45, R32, R43, R31 ;  /* 0x0000002b202d7223 */ /* 0x000fe2000001001f */
[--C-:B------:R-:W-:Y:S01]  /*2eb0*/  HADD2.F32 R47, -RZ, R13.reuse.H1_H1 ;  /* 0x3000000dff2f7230 */ /* 0x100fe20000004100 */
[----:B------:R-:W-:Y:S02]  /*2ec0*/  FMUL.FTZ R44, R33, R24 ;  /* 0x00000018212c7220 */ /* 0x000fe40000410000 */
[----:B------:R-:W-:Y:S02]  /*2ed0*/  FADD.FTZ R43, R43, R28 ;  /* 0x0000001c2b2b7221 */ /* 0x000fe40000010000 */
[----:B------:R-:W-:Y:S02]  /*2ee0*/  FFMA.FTZ R31, R36, R34, R17 ;  /* 0x00000022241f7223 */ /* 0x000fe40000010011 */
[----:B------:R-:W-:Y:S01]  /*2ef0*/  FFMA.FTZ R17, R29, R44, R45 ;  /* 0x0000002c1d117223 */ /* 0x000fe2000001002d */
[----:B------:R-:W-:Y:S01]  /*2f00*/  HADD2.F32 R45, -RZ, R13.H0_H0 ;  /* 0x2000000dff2d7230 */ /* 0x000fe20000004100 */
[----:B------:R-:W-:-:S02]  /*2f10*/  FMUL.FTZ R36, R37, R25 ;  /* 0x0000001925247220 */ /* 0x000fc40000410000 */
[----:B------:R-:W-:Y:S01]  /*2f20*/  FADD.FTZ R43, R43, R44 ;  /* 0x0000002c2b2b7221 */ /* 0x000fe20000010000 */
[--C-:B------:R-:W-:Y:S01]  /*2f30*/  HADD2.F32 R44, -RZ, R71.reuse.H1_H1 ;  /* 0x30000047ff2c7230 */ /* 0x100fe20000004100 */
[----:B------:R-:W-:Y:S02]  /*2f40*/  FFMA.FTZ R28, R40, R36, R17 ;  /* 0x00000024281c7223 */ /* 0x000fe40000010011 */
[----:B------:R-:W-:Y:S01]  /*2f50*/  FADD.FTZ R17, R36, R43 ;  /* 0x0000002b24117221 */ /* 0x000fe20000010000 */
[----:B------:R-:W-:Y:S01]  /*2f60*/  HADD2.F32 R43, -RZ, R71.H0_H0 ;  /* 0x20000047ff2b7230 */ /* 0x000fe20000004100 */
[C---:B------:R-:W-:Y:S02]  /*2f70*/  FADD.FTZ R36, -R22.reuse, R45 ;  /* 0x0000002d16247221 */ /* 0x040fe40000010100 */
[----:B------:R-:W-:Y:S02]  /*2f80*/  FADD.FTZ R46, -R22, R47 ;  /* 0x0000002f162e7221 */ /* 0x000fe40000010100 */
[----:B------:R-:W-:-:S02]  /*2f90*/  FADD.FTZ R35, R35, R34 ;  /* 0x0000002223237221 */ /* 0x000fc40000010000 */
[----:B------:R-:W-:Y:S02]  /*2fa0*/  FFMA.FTZ R34, R39, R41, R38 ;  /* 0x0000002927227223 */ /* 0x000fe40000010026 */
        /* <DEDUP_REMOVED lines=21> */
.L_x_818:
[--C-:B------:R-:W-:Y:S01]  /*3100*/  HADD2.F32 R45, -RZ, R14.reuse.H0_H0 ;  /* 0x2000000eff2d7230 */ /* 0x100fe20000004100 */
[----:B------:R-:W-:Y:S01]  /*3110*/  FMUL.FTZ R36, R43, R24 ;  /* 0x000000182b247220 */ /* 0x000fe20000410000 */
[----:B------:R-:W-:Y:S01]  /*3120*/  HADD2.F32 R47, -RZ, R14.H1_H1 ;  /* 0x3000000eff2f7230 */ /* 0x000fe20000004100 */
[----:B------:R-:W-:Y:S02]  /*3130*/  FADD.FTZ R42, R42, R41 ;  /* 0x000000292a2a7221 */ /* 0x000fe40000010000 */
[C---:B------:R-:W-:Y:S02]  /*3140*/  FADD.FTZ R38, -R22.reuse, R45 ;  /* 0x0000002d16267221 */ /* 0x040fe40000010100 */
[----:B------:R-:W-:Y:S02]  /*3150*/  FADD.FTZ R48, -R22, R47 ;  /* 0x0000002f16307221 */ /* 0x000fe40000010100 */
[----:B------:R-:W-:Y:S01]  /*3160*/  FFMA.FTZ R41, R39, R36, R28 ;  /* 0x0000002427297223 */ /* 0x000fe2000001001c */
[--C-:B------:R-:W-:Y:S01]  /*3170*/  HADD2.F32 R28, -RZ, R70.reuse.H1_H1 ;  /* 0x30000046ff1c7230 */ /* 0x100fe20000004100 */
[----:B------:R-:W-:Y:S01]  /*3180*/  FADD.FTZ R36, R17, R36 ;  /* 0x0000002411247221 */ /* 0x000fe20000010000 */
[----:B------:R-:W-:Y:S01]  /*3190*/  HADD2.F32 R17, -RZ, R70.H0_H0 ;  /* 0x20000046ff117230 */ /* 0x000fe20000004100 */
[----:B------:R-:W-:-:S02]  /*31a0*/  FMUL.FTZ R49, R38, R7 ;  /* 0x0000000726317220 */ /* 0x000fc40000410000 */
        /* <DEDUP_REMOVED lines=21> */
.L_x_819:
[----:B------:R-:W-:Y:S02]  /*3300*/  FFMA.FTZ R47, R46, R45, R41 ;  /* 0x0000002d2e2f7223 */ /* 0x000fe40000010029 */
[----:B------:R-:W-:-:S02]  /*3310*/  FMUL.FTZ R50, R17, R24 ;  /* 0x0000001811327220 */ /* 0x000fc40000410000 */
[----:B------:R-:W-:Y:S02]  /*3320*/  FADD.FTZ R45, R45, R36 ;  /* 0x000000242d2d7221 */ /* 0x000fe40000010000 */
[----:B------:R-:W-:Y:S01]  /*3330*/  FFMA.FTZ R41, R32, R30, R31 ;  /* 0x0000001e20297223 */ /* 0x000fe2000001001f */
[----:B------:R-:W-:Y:S01]  /*3340*/  HADD2.F32 R32, -RZ, R69.H0_H0 ;  /* 0x20000045ff207230 */ /* 0x000fe20000004100 */
[----:B------:R-:W-:Y:S02]  /*3350*/  FADD.FTZ R48, R35, R30 ;  /* 0x0000001e23307221 */ /* 0x000fe40000010000 */
[----:B------:R-:W-:Y:S01]  /*3360*/  FFMA.FTZ R31, R49, R50, R47 ;  /* 0x00000032311f7223 */ /* 0x000fe2000001002f */
[--C-:B------:R-:W-:Y:S01]  /*3370*/  HADD2.F32 R47, -RZ, R15.reuse.H1_H1 ;  /* 0x3000000fff2f7230 */ /* 0x100fe20000004100 */
[----:B------:R-:W-:Y:S01]  /*3380*/  FADD.FTZ R30, R45, R50 ;  /* 0x000000322d1e7221 */ /* 0x000fe20000010000 */
[----:B------:R-:W-:Y:S01]  /*3390*/  HADD2.F32 R45, -RZ, R15.H0_H0 ;  /* 0x2000000fff2d7230 */ /* 0x000fe20000004100 */
[----:B------:R-:W-:-:S02]  /*33a0*/  FMUL.FTZ R35, R28, R25 ;  /* 0x000000191c237220 */ /* 0x000fc40000410000 */
[----:B------:R-:W-:Y:S02]  /*33b0*/  FFMA.FTZ R50, R29, R33, R34 ;  /* 0x000000211d327223 */ /* 0x000fe40000010022 */
[----:B------:R-:W-:Y:S01]  /*33c0*/  FFMA.FTZ R34, R38, R35, R31 ;  /* 0x0000002326227223 */ /* 0x000fe2000001001f */
[----:B------:R-:W-:Y:S01]  /*33d0*/  HADD2.F32 R31, -RZ, R69.H1_H1 ;  /* 0x30000045ff1f7230 */ /* 0x000fe20000004100 */
[----:B------:R-:W-:Y:S02]  /*33e0*/  FADD.FTZ R35, R35, R30 ;  /* 0x0000001e23237221 */ /* 0x000fe40000010000 */
[C---:B------:R-:W-:Y:S02]  /*33f0*/  FADD.FTZ R30, -R22.reuse, R45 ;  /* 0x0000002d161e7221 */ /* 0x040fe40000010100 */
[----:B------:R-:W-:Y:S02]  /*3400*/  FADD.FTZ R36, -R22, R47 ;  /* 0x0000002f16247221 */ /* 0x000fe40000010100 */
        /* <DEDUP_REMOVED lines=21> */
.L_x_820:
[----:B------:R-:W-:Y:S01]  /*3560*/  FMUL.FTZ R36, R32, R24 ;  /* 0x0000001820247220 */ /* 0x000fe20000410000 */
[--C-:B------:R-:W-:Y:S01]  /*3570*/  HADD2.F32 R51, -RZ, R16.reuse.H0_H0 ;  /* 0x20000010ff337230 */ /* 0x100fe20000004100 */
[----:B------:R-:W-:Y:S01]  /*3580*/  FADD.FTZ R42, R42, R33 ;  /* 0x000000212a2a7221 */ /* 0x000fe20000010000 */
[----:B------:R-:W-:Y:S01]  /*3590*/  HADD2.F32 R33, -RZ, R16.H1_H1 ;  /* 0x30000010ff217230 */ /* 0x000fe20000004100 */
[----:B------:R-:W-:Y:S02]  /*35a0*/  FFMA.FTZ R45, R29, R36, R34 ;  /* 0x000000241d2d7223 */ /* 0x000fe40000010022 */
[C---:B------:R-:W-:Y:S02]  /*35b0*/  FADD.FTZ R34, -R22.reuse, R51 ;  /* 0x0000003316227221 */ /* 0x040fe40000010100 */
[----:B------:R-:W-:-:S02]  /*35c0*/  FADD.FTZ R54, -R22, R33 ;  /* 0x0000002116367221 */ /* 0x000fc40000010100 */
[----:B------:R-:W-:Y:S01]  /*35d0*/  FADD.FTZ R47, R35, R36 ;  /* 0x00000024232f7221 */ /* 0x000fe20000010000 */
[--C-:B------:R-:W-:Y:S01]  /*35e0*/  HADD2.F32 R36, -RZ, R68.reuse.H0_H0 ;  /* 0x20000044ff247230 */ /* 0x100fe20000004100 */
[----:B------:R-:W-:Y:S01]  /*35f0*/  FMUL.FTZ R33, R34, R7 ;  /* 0x0000000722217220 */ /* 0x000fe20000410000 */
[----:B------:R-:W-:Y:S01]  /*3600*/  HADD2.F32 R35, -RZ, R68.H1_H1 ;  /* 0x30000044ff237230 */ /* 0x000fe20000004100 */
[----:B------:R-:W-:Y:S02]  /*3610*/  FMUL.FTZ R52, R31, R25 ;  /* 0x000000191f347220 */ /* 0x000fe40000410000 */
        /* <DEDUP_REMOVED lines=20> */
.L_x_821:
[----:B------:R-:W-:Y:S02]  /*3760*/  FFMA.FTZ R51, R30, R52, R45 ;  /* 0x000000341e337223 */ /* 0x000fe4000001002d */
[----:B------:R-:W-:Y:S02]  /*3770*/  FMUL.FTZ R54, R36, R24 ;  /* 0x0000001824367220 */ /* 0x000fe40000410000 */
[----:B------:R-:W-:Y:S02]  /*3780*/  FADD.FTZ R53, R52, R47 ;  /* 0x0000002f34357221 */ /* 0x000fe40000010000 */
[----:B------:R-:W-:Y:S01]  /*3790*/  FFMA.FTZ R45, R40, R37, R41 ;  /* 0x00000025282d7223 */ /* 0x000fe20000010029 */
[----:B------:R-:W-:Y:S01]  /*37a0*/  HADD2.F32 R41, -RZ, R65.H0_H0 ;  /* 0x20000041ff297230 */ /* 0x000fe20000004100 */
[----:B------:R-:W-:Y:S02]  /*37b0*/  FADD.FTZ R47, R48, R37 ;  /* 0x00000025302f7221 */ /* 0x000fe40000010000 */
[----:B------:R-:W-:-:S02]  /*37c0*/  FFMA.FTZ R37, R33, R54, R51 ;  /* 0x0000003621257223 */ /* 0x000fc40000010033 */
[----:B------:R-:W-:Y:S01]  /*37d0*/  FADD.FTZ R54, R53, R54 ;  /* 0x0000003635367221 */ /* 0x000fe20000010000 */
[----:B------:R-:W-:Y:S01]  /*37e0*/  HADD2.F32 R53, -RZ, R65.H1_H1 ;  /* 0x30000041ff357230 */ /* 0x000fe20000004100 */
[----:B------:R-:W-:Y:S02]  /*37f0*/  FMUL.FTZ R51, R35, R25 ;  /* 0x0000001923337220 */ /* 0x000fe40000410000 */
[C---:B------:R-:W-:Y:S01]  /*3800*/  FADD.FTZ R40, -R22.reuse, R41 ;  /* 0x0000002916287221 */ /* 0x040fe20000010100 */
[--C-:B------:R-:W-:Y:S01]  /*3810*/  HADD2.F32 R41, -RZ, R83.reuse.H0_H0 ;  /* 0x20000053ff297230 */ /* 0x100fe20000004100 */
[----:B------:R-:W-:Y:S02]  /*3820*/  FADD.FTZ R52, -R22, R53 ;  /* 0x0000003516347221 */ /* 0x000fe40000010100 */
[----:B------:R-:W-:Y:S01]  /*3830*/  FFMA.FTZ R48, R39, R43, R50 ;  /* 0x0000002b27307223 */ /* 0x000fe20000010032 */
[----:B------:R-:W-:Y:S01]  /*3840*/  HADD2.F32 R39, -RZ, R83.H1_H1 ;  /* 0x30000053ff277230 */ /* 0x000fe20000004100 */
[----:B------:R-:W-:-:S02]  /*3850*/  FFMA.FTZ R50, R34, R51, R37 ;  /* 0x0000003322327223 */ /* 0x000fc40000010025 */
[-C--:B------:R-:W-:Y:S02]  /*3860*/  FMUL.FTZ R37, R40, R7.reuse ;  /* 0x0000000728257220 */ /* 0x080fe40000410000 */
        /* <DEDUP_REMOVED lines=21> */
.L_x_822:
[----:B------:R-:W-:Y:S01]  /*39c0*/  FMUL.FTZ R52, R41, R24 ;  /* 0x0000001829347220 */ /* 0x000fe20000410000 */
[--C-:B------:R-:W-:Y:S01]  /*39d0*/  HADD2.F32 R55, -RZ, R66.reuse.H1_H1 ;  /* 0x30000042ff377230 */ /* 0x100fe20000004100 */
[----:B------:R-:W-:Y:S01]  /*39e0*/  FFMA.FTZ R53, R46, R44, R45 ;  /* 0x0000002c2e357223 */ /* 0x000fe2000001002d */
[----:B------:R-:W-:Y:S01]  /*39f0*/  HADD2.F32 R45, -RZ, R66.H0_H0 ;  /* 0x20000042ff2d7230 */ /* 0x000fe20000004100 */
[----:B------:R-:W-:Y:S02]  /*3a00*/  FADD.FTZ R42, R42, R43 ;  /* 0x0000002b2a2a7221 */ /* 0x000fe40000010000 */
[----:B------:R-:W-:Y:S02]  /*3a10*/  FADD.FTZ R46, R51, R52 ;  /* 0x00000034332e7221 */ /* 0x000fe40000010000 */
[----:B------:R-:W-:-:S02]  /*3a20*/  FFMA.FTZ R43, R37, R52, R50 ;  /* 0x00000034252b7223 */ /* 0x000fc40000010032 */
[----:B------:R-:W-:Y:S02]  /*3a30*/  FMUL.FTZ R51, R39, R25 ;  /* 0x0000001927337220 */ /* 0x000fe40000410000 */
[----:B------:R-:W-:Y:S02]  /*3a40*/  FADD.FTZ R47, R47, R44 ;  /* 0x0000002c2f2f7221 */ /* 0x000fe40000010000 */
[C---:B------:R-:W-:Y:S01]  /*3a50*/  FADD.FTZ R44, -R22.reuse, R45 ;  /* 0x0000002d162c7221 */ /* 0x040fe20000010100 */
[--C-:B------:R-:W-:Y:S01]  /*3a60*/  HADD2.F32 R45, -RZ, R82.reuse.H1_H1 ;  /* 0x30000052ff2d7230 */ /* 0x100fe20000004100 */
[----:B------:R-:W-:Y:S02]  /*3a70*/  FADD.FTZ R50, -R22, R55 ;  /* 0x0000003716327221 */ /* 0x000fe40000010100 */
[----:B------:R-:W-:Y:S02]  /*3a80*/  FFMA.FTZ R52, R40, R51, R43 ;  /* 0x0000003328347223 */ /* 0x000fe4000001002b */
[----:B------:R-:W-:Y:S01]  /*3a90*/  FADD.FTZ R51, R51, R46 ;  /* 0x0000002e33337221 */ /* 0x000fe20000010000 */
[----:B------:R-:W-:Y:S01]  /*3aa0*/  HADD2.F32 R46, -RZ, R82.H0_H0 ;  /* 0x20000052ff2e7230 */ /* 0x000fe20000004100 */
        /* <DEDUP_REMOVED lines=21> */
.L_x_823:
[----:B------:R-:W-:Y:S01]  /*3c00*/  FMUL.FTZ R54, R46, R24 ;  /* 0x000000182e367220 */ /* 0x000fe20000410000 */
[--C-:B------:R-:W-:Y:S01]  /*3c10*/  HADD2.F32 R55, -RZ, R63.reuse.H1_H1 ;  /* 0x3000003fff377230 */ /* 0x100fe20000004100 */
[----:B------:R-:W-:Y:S01]  /*3c20*/  FFMA.FTZ R50, R38, R28, R53 ;  /* 0x0000001c26327223 */ /* 0x000fe20000010035 */
[----:B------:R-:W-:Y:S01]  /*3c30*/  HADD2.F32 R53, -RZ, R63.H0_H0 ;  /* 0x2000003fff357230 */ /* 0x000fe20000004100 */
[----:B------:R-:W-:-:S02]  /*3c40*/  FFMA.FTZ R48, R49, R17, R48 ;  /* 0x0000001131307223 */ /* 0x000fc40000010030 */
[----:B------:R-:W-:Y:S02]  /*3c50*/  FFMA.FTZ R49, R43, R54, R52 ;  /* 0x000000362b317223 */ /* 0x000fe40000010034 */
[----:B------:R-:W-:Y:S02]  /*3c60*/  FADD.FTZ R54, R51, R54 ;  /* 0x0000003633367221 */ /* 0x000fe40000010000 */
[----:B------:R-:W-:Y:S02]  /*3c70*/  FMUL.FTZ R51, R45, R25 ;  /* 0x000000192d337220 */ /* 0x000fe40000410000 */
[C---:B------:R-:W-:Y:S01]  /*3c80*/  FADD.FTZ R52, -R22.reuse, R53 ;  /* 0x0000003516347221 */ /* 0x040fe20000010100 */
[----:B------:R-:W-:Y:S01]  /*3c90*/  HADD2.F32 R53, -RZ, R81.H0_H0 ;  /* 0x20000051ff357230 */ /* 0x000fe20000004100 */
[----:B------:R-:W-:Y:S02]  /*3ca0*/  FADD.FTZ R56, -R22, R55 ;  /* 0x0000003716387221 */ /* 0x000fe40000010100 */
[----:B------:R-:W-:-:S02]  /*3cb0*/  FFMA.FTZ R38, R44, R51, R49 ;  /* 0x000000332c267223 */ /* 0x000fc40000010031 */
[----:B------:R-:W-:Y:S01]  /*3cc0*/  FADD.FTZ R49, R51, R54 ;  /* 0x0000003633317221 */ /* 0x000fe20000010000 */
[----:B------:R-:W-:Y:S01]  /*3cd0*/  HADD2.F32 R54, -RZ, R81.H1_H1 ;  /* 0x30000051ff367230 */ /* 0x000fe20000004100 */
        /* <DEDUP_REMOVED lines=21> */
.L_x_824:
[----:B------:R-:W-:Y:S02]  /*3e30*/  FMUL.FTZ R56, R53, R24 ;  /* 0x0000001835387220 */ /* 0x000fe40000410000 */
[----:B------:R-:W-:Y:S02]  /*3e40*/  FMUL.FTZ R57, R54, R25 ;  /* 0x0000001936397220 */ /* 0x000fe40000410000 */
[----:B------:R-:W-:Y:S02]  /*3e50*/  FFMA.FTZ R55, R51, R56, R38 ;  /* 0x0000003833377223 */ /* 0x000fe40000010026 */
[----:B------:R-:W-:Y:S01]  /*3e60*/  FADD.FTZ R56, R49, R56 ;  /* 0x0000003831387221 */ /* 0x000fe20000010000 */
[--C-:B------:R-:W-:Y:S01]  /*3e70*/  HADD2.F32 R49, -RZ, R64.reuse.H0_H0 ;  /* 0x20000040ff317230 */ /* 0x100fe20000004100 */
[----:B------:R-:W-:Y:S01]  /*3e80*/  FFMA.FTZ R58, R52, R57, R55 ;  /* 0x00000039343a7223 */ /* 0x000fe20000010037 */
[----:B------:R-:W-:Y:S01]  /*3e90*/  HADD2.F32 R55, -RZ, R64.H1_H1 ;  /* 0x30000040ff377230 */ /* 0x000fe20000004100 */
[----:B------:R-:W-:-:S02]  /*3ea0*/  FADD.FTZ R57, R57, R56 ;  /* 0x0000003839397221 */ /* 0x000fc40000010000 */
[C---:B------:R-:W-:Y:S01]  /*3eb0*/  FADD.FTZ R38, -R22.reuse, R49 ;  /* 0x0000003116267221 */ /* 0x040fe20000010100 */
[--C-:B------:R-:W-:Y:S01]  /*3ec0*/  HADD2.F32 R49, -RZ, R80.reuse.H0_H0 ;  /* 0x20000050ff317230 */ /* 0x100fe20000004100 */
[----:B------:R-:W-:Y:S02]  /*3ed0*/  FADD.FTZ R56, -R22, R55 ;  /* 0x0000003716387221 */ /* 0x000fe40000010100 */
        /* <DEDUP_REMOVED lines=22> */
.L_x_825:
        /* <DEDUP_REMOVED lines=11> */
[----:B------:R-:W-:Y:S02]  /*40f0*/  FADD.FTZ R28, R47, R28 ;  /* 0x0000001c2f1c7221 */ /* 0x000fe40000010000 */
        /* <DEDUP_REMOVED lines=27> */
[----:B------:R-:W-:Y:S01]  /*42b0*/  FFMA.FTZ R29, R56, R38, R17 ;  /* 0x00000026381d7223 */ /* 0x000fe20000010011 */
[----:B------:R-:W-:Y:S01]  /*42c0*/  SHF.L.U32 R17, R3, 0x4, RZ ;  /* 0x0000000403117819 */ /* 0x000fe200000006ff */
        /* <DEDUP_REMOVED lines=61> */
.L_x_827:
[----:B0-----:R-:W-:Y:S05]  /*46a0*/  BSYNC B0 ;  /* 0x0000000000007941 */ /* 0x001fea0003800000 */
.L_x_826:
        /* <DEDUP_REMOVED lines=161> */
.L_x_829:
[----:B------:R-:W-:Y:S05]  /*50c0*/  BSYNC B0 ;  /* 0x0000000000007941 */ /* 0x000fea0003800000 */
.L_x_828:
        /* <DEDUP_REMOVED lines=16> */
.L_x_831:
[----:B------:R-:W-:Y:S05]  /*51d0*/  BSYNC B0 ;  /* 0x0000000000007941 */ /* 0x000fea0003800000 */
.L_x_830:
        /* <DEDUP_REMOVED lines=32> */
.L_x_834:
[----:B------:R-:W2:Y:S01]  /*53e0*/  LDG.E.STRONG.GPU R17, [R28.64] ;  /* 0x000000061c117981 */ /* 0x000ea2000c1ef900 */
[----:B------:R-:W-:Y:S01]  /*53f0*/  YIELD ;  /* 0x0000000000007946 */ /* 0x000fe20003800000 */
[----:B--2---:R-:W-:Y:S01]  /*5400*/  ISETP.NE.AND P6, PT, R17, R32, PT ;  /* 0x000000201100720c */ /* 0x004fe20003fc5270 */
[----:B------:R-:W-:-:S12]  /*5410*/  CCTL.IVALL ;  /* 0x00000000ff00798f */ /* 0x000fd80002000000 */
[----:B------:R-:W-:Y:S05]  /*5420*/  @P6 BRA `(.L_x_834) ;  /* 0xffffffb000006947 */ /* 0x000fea000383ffff */
.L_x_833:
        /* <DEDUP_REMOVED lines=23> */
.L_x_838:
        /* <DEDUP_REMOVED lines=115> */
.L_x_837:
        /* <DEDUP_REMOVED lines=63> */
.L_x_839:
[----:B------:R-:W-:-:S04]  /*60c0*/  LOP3.LUT P6, RZ, R6, 0x1, RZ, 0xc0, !PT ;  /* 0x0000000106ff7812 */ /* 0x000fc800078cc0ff */
[----:B------:R-:W-:-:S13]  /*60d0*/  ISETP.NE.OR P6, PT, R28, RZ, P6 ;  /* 0x000000ff1c00720c */ /* 0x000fda00037c5670 */
[----:B------:R-:W-:Y:S05]  /*60e0*/  @!P6 BRA `(.L_x_835) ;  /* 0x000001f00000e947 */ /* 0x000fea0003800000 */
.L_x_836:
        /* <DEDUP_REMOVED lines=31> */
.L_x_835:
        /* <DEDUP_REMOVED lines=10> */
.L_x_841:
[----:B------:R-:W-:Y:S05]  /*6380*/  BSYNC B0 ;  /* 0x0000000000007941 */ /* 0x000fea0003800000 */
.L_x_840:
        /* <DEDUP_REMOVED lines=17> */
.L_x_832:
[----:B------:R-:W-:Y:S01]  /*64a0*/  @!P0 STS.64 [0x90], R60 ;  /* 0x0000903cff008388 */ /* 0x000fe20000000a00 */
[----:B0-----:R-:W-:-:S03]  /*64b0*/  IMAD.WIDE.U32 R30, R3, -0x77777777, RZ ;  /* 0x88888889031e7825 */ /* 0x001fc600078e00ff */
[----:B------:R-:W-:Y:S01]  /*64c0*/  BAR.SYNC.DEFER_BLOCKING 0x0 ;  /* 0x0000000000007b1d */ /* 0x000fe20000010000 */
[----:B------:R-:W-:Y:S01]  /*64d0*/  ISETP.NE.AND P6, PT, RZ, UR9, PT ;  /* 0x00000009ff007c0c */ /* 0x000fe2000bfc5270 */
[--C-:B------:R-:W-:Y:S01]  /*64e0*/  HADD2.F32 R33, -RZ, R23.reuse.H0_H0 ;  /* 0x20000017ff217230 */ /* 0x100fe20000004100 */
[----:B------:R-:W-:Y:S01]  /*64f0*/  SHF.R.U32.HI R17, RZ, 0x3, R31 ;  /* 0x00000003ff117819 */ /* 0x000fe2000001161f */
[----:B------:R-:W-:Y:S02]  /*6500*/  HADD2.F32 R31, -RZ, R23.H1_H1 ;  /* 0x30000017ff1f7230 */ /* 0x000fe40000004100 */
[--C-:B------:R-:W-:Y:S02]  /*6510*/  HADD2.F32 R37, -RZ, R79.reuse.H0_H0 ;  /* 0x2000004fff257230 */ /* 0x100fe40000004100 */
[----:B------:R-:W-:Y:S01]  /*6520*/  HADD2.F32 R34, -RZ, R79.H1_H1 ;  /* 0x3000004fff227230 */ /* 0x000fe20000004100 */
[----:B------:R-:W-:Y:S01]  /*6530*/  FADD.FTZ R30, -R22, R31 ;  /* 0x0000001f161e7221 */ /* 0x000fe20000010100 */
[----:B------:R-:W-:-:S03]  /*6540*/  HADD2.F32 R35, -RZ, R62.H1_H1 ;  /* 0x3000003eff237230 */ /* 0x000fc60000004100 */
[-C--:B------:R-:W-:Y:S01]  /*6550*/  FMUL.FTZ R42, R30, R7.reuse ;  /* 0x000000071e2a7220 */ /* 0x080fe20000410000 */
[----:B------:R-:W0:Y:S02]  /*6560*/  LDS.64 R28, [0x90] ;  /* 0x00009000ff1c7984 */ /* 0x000e240000000a00 */
[----:B0-----:R-:W-:Y:S02]  /*6570*/  FMUL.FTZ R23, R28, c[0x0][0x20c] ;  /* 0x000083001c177a20 */ /* 0x001fe40000410000 */
[----:B------:R-:W-:Y:S01]  /*6580*/  FADD.FTZ R28, -R22, R33 ;  /* 0x00000021161c7221 */ /* 0x000fe20000010100 */
[----:B------:R-:W-:Y:S01]  /*6590*/  HADD2.F32 R33, -RZ, R62.H0_H0 ;  /* 0x2000003eff217230 */ /* 0x000fe20000004100 */
[----:B------:R-:W-:Y:S02]  /*65a0*/  FMUL.FTZ R32, R29, c[0x0][0x20c] ;  /* 0x000083001d207a20 */ /* 0x000fe40000410000 */
        /* <DEDUP_REMOVED lines=20> */
.L_x_842:
        /* <DEDUP_REMOVED lines=17> */
[----:B------:R-:W-:-:S05]  /*6800*/  F2FP.PACK_AB R29, R28, R29 ;  /* 0x0000001d1c1d723e */ /* 0x000fca00000000ff */
[----:B------:R0:W-:Y:S02]  /*6810*/  STG.E [R30.64], R29 ;  /* 0x0000001d1e007986 */ /* 0x0001e4000c101906 */
.L_x_844:
[----:B------:R-:W-:Y:S05]  /*6820*/  BSYNC B0 ;  /* 0x0000000000007941 */ /* 0x000fea0003800000 */
.L_x_843:
[----:B------:R-:W-:Y:S01]  /*6830*/  ISETP.NE.AND P0, PT, RZ, UR9, PT ;  /* 0x00000009ff007c0c */ /* 0x000fe2000bf05270 */
[C---:B------:R-:W-:Y:S01]  /*6840*/  FADD.FTZ R28, -R22.reuse, R33 ;  /* 0x00000021161c7221 */ /* 0x040fe20000010100 */
[--C-:B------:R-:W-:Y:S01]  /*6850*/  HADD2.F32 R37, -RZ, R78.reuse.H0_H0 ;  /* 0x2000004eff257230 */ /* 0x100fe20000004100 */
[----:B0-----:R-:W-:Y:S01]  /*6860*/  FADD.FTZ R30, -R22, R35 ;  /* 0x00000023161e7221 */ /* 0x001fe20000010100 */
[----:B------:R-:W-:Y:S01]  /*6870*/  HADD2.F32 R78, -RZ, R78.H1_H1 ;  /* 0x3000004eff4e7230 */ /* 0x000fe20000004100 */
[-C--:B------:R-:W-:Y:S01]  /*6880*/  FMUL.FTZ R45, R28, R7.reuse ;  /* 0x000000071c2d7220 */ /* 0x080fe20000410000 */
[--C-:B------:R-:W-:Y:S01]  /*6890*/  HADD2.F32 R33, -RZ, R8.reuse.H0_H0 ;  /* 0x20000008ff217230 */ /* 0x100fe20000004100 */
[----:B------:R-:W-:Y:S01]  /*68a0*/  FMUL.FTZ R36, R30, R7 ;  /* 0x000000071e247220 */ /* 0x000fe20000410000 */
[----:B------:R-:W-:-:S05]  /*68b0*/  HADD2.F32 R35, -RZ, R8.H1_H1 ;  /* 0x30000008ff237230 */ /* 0x000fca0000004100 */
        /* <DEDUP_REMOVED lines=19> */
.L_x_845:
[----:B------:R-:W-:Y:S01]  /*69f0*/  LOP3.LUT P0, RZ, R6, 0x40, RZ, 0xc0, !PT ;  /* 0x0000004006ff7812 */ /* 0x000fe2000780c0ff */
[----:B------:R-:W-:-:S12]  /*6a00*/  BSSY B0, `(.L_x_846) ;  /* 0x0000012000007945 */ /* 0x000fd80003800000 */
[----:B------:R-:W-:Y:S05]  /*6a10*/  @!P0 BRA `(.L_x_847) ;  /* 0x0000010000008947 */ /* 0x000fea0003800000 */
[----:B------:R-:W-:Y:S01]  /*6a20*/  MOV R28, R18 ;  /* 0x00000012001c7202 */ /* 0x000fe20000000f00 */
[----:B------:R-:W-:Y:S01]  /*6a30*/  IMAD R8, R118, c[0x0][0x1d8], RZ ;  /* 0x0000760076087a24 */ /* 0x000fe200078e02ff */
[----:B------:R-:W-:-:S03]  /*6a40*/  MOV R29, R21 ;  /* 0x00000015001d7202 */ /* 0x000fc60000000f00 */
[C---:B------:R-:W-:Y:S02]  /*6a50*/  IMAD R31, R107.reuse, c[0x0][0x1dc], R8 ;  /* 0x000077006b1f7a24 */ /* 0x040fe400078e0208 */
[----:B------:R-:W-:-:S04]  /*6a60*/  IMAD.WIDE.U32 R28, R107, c[0x0][0x1d8], R28 ;  /* 0x000076006b1c7a25 */ /* 0x000fc800078e001c */
[----:B------:R-:W-:Y:S01]  /*6a70*/  FFMA.FTZ R8, R23, R45, R32 ;  /* 0x0000002d17087223 */ /* 0x000fe20000010020 */
[----:B------:R-:W-:Y:S02]  /*6a80*/  IADD3 R31, R29, R31, RZ ;  /* 0x0000001f1d1f7210 */ /* 0x000fe40007ffe0ff */
[----:B------:R-:W-:Y:S01]  /*6a90*/  LEA R30, P0, R28, c[0x0][0x160], 0x1 ;  /* 0x000058001c1e7a11 */ /* 0x000fe200078008ff */
[----:B------:R-:W-:-:S03]  /*6aa0*/  FFMA.FTZ R8, R37, R24, -R8 ;  /* 0x0000001825087223 */ /* 0x000fc60000010808 */
[----:B------:R-:W-:Y:S01]  /*6ab0*/  LEA.HI.X R31, R28, c[0x0][0x164], R31, 0x1, P0 ;  /* 0x000059001c1f7a11 */ /* 0x000fe200000f0c1f */
[----:B------:R-:W-:Y:S02]  /*6ac0*/  FFMA.FTZ R28, R23, R36, R32 ;  /* 0x00000024171c7223 */ /* 0x000fe40000010020 */
[----:B------:R-:W-:Y:S02]  /*6ad0*/  FMUL.FTZ R29, R8, R7 ;  /* 0x00000007081d7220 */ /* 0x000fe40000410000 */
[----:B------:R-:W-:-:S04]  /*6ae0*/  FFMA.FTZ R28, R78, R25, -R28 ;  /* 0x000000194e1c7223 */ /* 0x000fc8000001081c */
[----:B------:R-:W-:-:S05]  /*6af0*/  FMUL.FTZ R8, R28, R7 ;  /* 0x000000071c087220 */ /* 0x000fca0000410000 */
[----:B------:R-:W-:-:S05]  /*6b00*/  F2FP.PACK_AB R29, R8, R29 ;  /* 0x0000001d081d723e */ /* 0x000fca00000000ff */
[----:B------:R0:W-:Y:S02]  /*6b10*/  STG.E [R30.64], R29 ;  /* 0x0000001d1e007986 */ /* 0x0001e4000c101906 */
.L_x_847:
[----:B------:R-:W-:Y:S05]  /*6b20*/  BSYNC B0 ;  /* 0x0000000000007941 */ /* 0x000fea0003800000 */
.L_x_846:
[----:B------:R-:W-:Y:S01]  /*6b30*/  ISETP.NE.AND P0, PT, RZ, UR9, PT ;  /* 0x00000009ff007c0c */ /* 0x000fe2000bf05270 */
[C---:B------:R-:W-:Y:S01]  /*6b40*/  FADD.FTZ R8, -R22.reuse, R33 ;  /* 0x0000002116087221 */ /* 0x040fe20000010100 */
[--C-:B------:R-:W-:Y:S01]  /*6b50*/  HADD2.F32 R37, -RZ, R77.reuse.H0_H0 ;  /* 0x2000004dff257230 */ /* 0x100fe20000004100 */
[----:B------:R-:W-:Y:S01]  /*6b60*/  FADD.FTZ R28, -R22, R35 ;  /* 0x00000023161c7221 */ /* 0x000fe20000010100 */
[----:B0-----:R-:W-:Y:S01]  /*6b70*/  HADD2.F32 R30, -RZ, R77.H1_H1 ;  /* 0x3000004dff1e7230 */ /* 0x001fe20000004100 */
        /* <DEDUP_REMOVED lines=23> */
.L_x_848:
        /* <DEDUP_REMOVED lines=19> */
.L_x_850:
[----:B------:R-:W-:Y:S05]  /*6e20*/  BSYNC B0 ;  /* 0x0000000000007941 */ /* 0x000fea0003800000 */
.L_x_849:
        /* <DEDUP_REMOVED lines=28> */
.L_x_851:
        /* <DEDUP_REMOVED lines=19> */
.L_x_853:
[----:B------:R-:W-:Y:S05]  /*7120*/  BSYNC B0 ;  /* 0x0000000000007941 */ /* 0x000fea0003800000 */
.L_x_852:
[----:B------:R-:W-:Y:S01]  /*7130*/  ISETP.NE.AND P0, PT, RZ, UR9, PT ;  /* 0x00000009ff007c0c */ /* 0x000fe2000bf05270 */
[C---:B------:R-:W-:Y:S01]  /*7140*/  FADD.FTZ R8, -R22.reuse, R31 ;  /* 0x0000001f16087221 */ /* 0x040fe20000010100 */
[----:B------:R-:W-:Y:S01]  /*7150*/  HADD2.F32 R41, -RZ, R67.H0_H0 ;  /* 0x20000043ff297230 */ /* 0x000fe20000004100 */
[----:B0-----:R-:W-:Y:S01]  /*7160*/  FADD.FTZ R28, -R22, R33 ;  /* 0x00000021161c7221 */ /* 0x001fe20000010100 */
[--C-:B------:R-:W-:Y:S01]  /*7170*/  HADD2.F32 R35, -RZ, R75.reuse.H0_H0 ;  /* 0x2000004bff237230 */ /* 0x100fe20000004100 */
[-C--:B------:R-:W-:Y:S01]  /*7180*/  FMUL.FTZ R39, R8, R7.reuse ;  /* 0x0000000708277220 */ /* 0x080fe20000410000 */
[----:B------:R-:W-:Y:S01]  /*7190*/  HADD2.F32 R10, -RZ, R75.H1_H1 ;  /* 0x3000004bff0a7230 */ /* 0x000fe20000004100 */
        /* <DEDUP_REMOVED lines=21> */
.L_x_854:
        /* <DEDUP_REMOVED lines=19> */
.L_x_856:
[----:B------:R-:W-:Y:S05]  /*7420*/  BSYNC B0 ;  /* 0x0000000000007941 */ /* 0x000fea0003800000 */
.L_x_855:
[----:B------:R-:W-:Y:S01]  /*7430*/  ISETP.NE.AND P0, PT, RZ, UR9, PT ;  /* 0x00000009ff007c0c */ /* 0x000fe2000bf05270 */
[C---:B------:R-:W-:Y:S01]  /*7440*/  FADD.FTZ R8, -R22.reuse, R41 ;  /* 0x0000002916087221 */ /* 0x040fe20000010100 */
[--C-:B0-----:R-:W-:Y:S01]  /*7450*/  HADD2.F32 R29, -RZ, R74.reuse.H0_H0 ;  /* 0x2000004aff1d7230 */ /* 0x101fe20000004100 */
[----:B------:R-:W-:Y:S01]  /*7460*/  FADD.FTZ R10, -R22, R67 ;  /* 0x00000043160a7221 */ /* 0x000fe20000010100 */
        /* <DEDUP_REMOVED lines=24> */
.L_x_857:
        /* <DEDUP_REMOVED lines=19> */
.L_x_859:
[----:B------:R-:W-:Y:S05]  /*7720*/  BSYNC B0 ;  /* 0x0000000000007941 */ /* 0x000fea0003800000 */
.L_x_858:
        /* <DEDUP_REMOVED lines=28> */
.L_x_860:
        /* <DEDUP_REMOVED lines=19> */
.L_x_862:
[----:B------:R-:W-:Y:S05]  /*7a20*/  BSYNC B0 ;  /* 0x0000000000007941 */ /* 0x000fea0003800000 */
.L_x_861:
        /* <DEDUP_REMOVED lines=28> */
.L_x_863:
        /* <DEDUP_REMOVED lines=18> */
.L_x_865:
[----:B------:R-:W-:Y:S05]  /*7d10*/  BSYNC B0 ;  /* 0x0000000000007941 */ /* 0x000fea0003800000 */
.L_x_864:
[C---:B------:R-:W-:Y:S01]  /*7d20*/  FADD.FTZ R8, -R22.reuse, R37 ;  /* 0x0000002516087221 */ /* 0x040fe20000010100 */
[--C-:B------:R-:W-:Y:S01]  /*7d30*/  HADD2.F32 R13, -RZ, R71.reuse.H0_H0 ;  /* 0x20000047ff0d7230 */ /* 0x100fe20000004100 */
[----:B0-----:R-:W-:Y:S01]  /*7d40*/  FADD.FTZ R10, -R22, R39 ;  /* 0x00000027160a7221 */ /* 0x001fe20000010100 */
[----:B------:R-:W-:Y:S01]  /*7d50*/  HADD2.F32 R12, -RZ, R71.H1_H1 ;  /* 0x30000047ff0c7230 */ /* 0x000fe20000004100 */
[-C--:B------:R-:W-:Y:S01]  /*7d60*/  FMUL.FTZ R33, R8, R7.reuse ;  /* 0x0000000708217220 */ /* 0x080fe20000410000 */
        /* <DEDUP_REMOVED lines=22> */
.L_x_866:
        /* <DEDUP_REMOVED lines=18> */
.L_x_868:
[----:B------:R-:W-:Y:S05]  /*7ff0*/  BSYNC B0 ;  /* 0x0000000000007941 */ /* 0x000fea0003800000 */
.L_x_867:
        /* <DEDUP_REMOVED lines=27> */
.L_x_869:
        /* <DEDUP_REMOVED lines=18> */
.L_x_871:
[----:B------:R-:W-:Y:S05]  /*82d0*/  BSYNC B0 ;  /* 0x0000000000007941 */ /* 0x000fea0003800000 */
.L_x_870:
[C---:B------:R-:W-:Y:S01]  /*82e0*/  FADD.FTZ R8, -R22.reuse, R33 ;  /* 0x0000002116087221 */ /* 0x040fe20000010100 */
[--C-:B------:R-:W-:Y:S01]  /*82f0*/  HADD2.F32 R13, -RZ, R69.reuse.H0_H0 ;  /* 0x20000045ff0d7230 */ /* 0x100fe20000004100 */
[----:B0-----:R-:W-:Y:S01]  /*8300*/  FADD.FTZ R10, -R22, R35 ;  /* 0x00000023160a7221 */ /* 0x001fe20000010100 */
[----:B------:R-:W-:Y:S01]  /*8310*/  HADD2.F32 R12, -RZ, R69.H1_H1 ;  /* 0x30000045ff0c7230 */ /* 0x000fe20000004100 */
[-C--:B------:R-:W-:Y:S01]  /*8320*/  FMUL.FTZ R33, R8, R7.reuse ;  /* 0x0000000708217220 */ /* 0x080fe20000410000 */
[----:B------:R-:W-:Y:S01]  /*8330*/  HADD2.F32 R35, -RZ, R16.H0_H0 ;  /* 0x20000010ff237230 */ /* 0x000fe20000004100 */
        /* <DEDUP_REMOVED lines=20> */
.L_x_872:
        /* <DEDUP_REMOVED lines=18> */
.L_x_874:
[----:B------:R-:W-:Y:S05]  /*85a0*/  BSYNC B0 ;  /* 0x0000000000007941 */ /* 0x000fea0003800000 */
.L_x_873:
[----:B0-----:R-:W-:Y:S01]  /*85b0*/  HADD2.F32 R9, -RZ, R16.H1_H1 ;  /* 0x30000010ff097230 */ /* 0x001fe20000004100 */
[----:B------:R-:W-:Y:S01]  /*85c0*/  FADD.FTZ R8, -R22, R35 ;  /* 0x0000002316087221 */ /* 0x000fe20000010100 */
[--C-:B------:R-:W-:Y:S01]  /*85d0*/  HADD2.F32 R13, -RZ, R68.reuse.H0_H0 ;  /* 0x20000044ff0d7230 */ /* 0x100fe20000004100 */
[----:B------:R-:W-:Y:S01]  /*85e0*/  IMAD R17, R2, c[0x0][0x1fc], R17 ;  /* 0x00007f0002117a24 */ /* 0x000fe200078e0211 */
[--C-:B------:R-:W-:Y:S01]  /*85f0*/  HADD2.F32 R33, -RZ, R65.reuse.H0_H0 ;  /* 0x20000041ff217230 */ /* 0x100fe20000004100 */
[----:B------:R-:W-:Y:S01]  /*8600*/  FADD.FTZ R10, -R22, R9 ;  /* 0x00000009160a7221 */ /* 0x000fe20000010100 */
[----:B------:R-:W-:Y:S01]  /*8610*/  HADD2.F32 R68, -RZ, R68.H1_H1 ;  /* 0x30000044ff447230 */ /* 0x000fe20000004100 */
[-C--:B------:R-:W-:Y:S01]  /*8620*/  FMUL.FTZ R31, R8, R7.reuse ;  /* 0x00000007081f7220 */ /* 0x080fe20000410000 */
[----:B------:R-:W-:Y:S01]  /*8630*/  HADD2.F32 R65, -RZ, R65.H1_H1 ;  /* 0x30000041ff417230 */ /* 0x000fe20000004100 */
        /* <DEDUP_REMOVED lines=20> */
.L_x_875:
        /* <DEDUP_REMOVED lines=18> */
.L_x_877:
[----:B------:R-:W-:Y:S05]  /*88a0*/  BSYNC B0 ;  /* 0x0000000000007941 */ /* 0x000fea0003800000 */
.L_x_876:
[C---:B------:R-:W-:Y:S01]  /*88b0*/  FADD.FTZ R8, -R22.reuse, R33 ;  /* 0x0000002116087221 */ /* 0x040fe20000010100 */
[----:B------:R-:W-:Y:S01]  /*88c0*/  IADD3 R34, R17, 0x180, RZ ;  /* 0x0000018011227810 */ /* 0x000fe20007ffe0ff */
[----:B0-----:R-:W-:Y:S01]  /*88d0*/  FADD.FTZ R10, -R22, R65 ;  /* 0x00000041160a7221 */ /* 0x001fe20000010100 */
[--C-:B------:R-:W-:Y:S01]  /*88e0*/  HADD2.F32 R13, -RZ, R83.reuse.H0_H0 ;  /* 0x20000053ff0d7230 */ /* 0x100fe20000004100 */
[-C--:B------:R-:W-:Y:S01]  /*88f0*/  FMUL.FTZ R33, R8, R7.reuse ;  /* 0x0000000708217220 */ /* 0x080fe20000410000 */
[----:B------:R-:W-:Y:S01]  /*8900*/  HADD2.F32 R12, -RZ, R83.H1_H1 ;  /* 0x30000053ff0c7230 */ /* 0x000fe20000004100 */
        /* <DEDUP_REMOVED lines=21> */
.L_x_878:
[----:B------:R-:W-:Y:S01]  /*8a60*/  ISETP.GE.U32.AND P0, PT, R34, c[0x0][0x1e0], PT ;  /* 0x0000780022007a0c */ /* 0x000fe20003f06070 */
[----:B------:R-:W-:Y:S01]  /*8a70*/  BSSY B0, `(.L_x_879) ;  /* 0x0000016000007945 */ /* 0x000fe20003800000 */
[--C-:B------:R-:W-:Y:S02]  /*8a80*/  HADD2.F32 R15, -RZ, R66.reuse.H0_H0 ;  /* 0x20000042ff0f7230 */ /* 0x100fe40000004100 */
[----:B------:R-:W-:Y:S01]  /*8a90*/  ISETP.GE.AND.EX P0, PT, R35, c[0x0][0x1e4], PT, P0 ;  /* 0x0000790023007a0c */ /* 0x000fe20003f06300 */
[----:B------:R-:W-:-:S03]  /*8aa0*/  HADD2.F32 R29, -RZ, R66.H1_H1 ;  /* 0x30000042ff1d7230 */ /* 0x000fc60000004100 */
        /* <DEDUP_REMOVED lines=18> */
.L_x_880:
[----:B------:R-:W-:Y:S05]  /*8bd0*/  BSYNC B0 ;  /* 0x0000000000007941 */ /* 0x000fea0003800000 */
.L_x_879:
        /* <DEDUP_REMOVED lines=27> */
.L_x_881:
        /* <DEDUP_REMOVED lines=23> */
.L_x_883:
[----:B------:R-:W-:Y:S05]  /*8f00*/  BSYNC B0 ;  /* 0x0000000000007941 */ /* 0x000fea0003800000 */
.L_x_882:
        /* <DEDUP_REMOVED lines=27> */
.L_x_884:
[----:B------:R-:W-:Y:S01]  /*90c0*/  ISETP.GE.U32.AND P0, PT, R34, c[0x0][0x1e0], PT ;  /* 0x0000780022007a0c */ /* 0x000fe20003f06070 */
[--C-:B------:R-:W-:Y:S01]  /*90d0*/  HADD2.F32 R9, -RZ, R64.reuse.H0_H0 ;  /* 0x20000040ff097230 */ /* 0x100fe20000004100 */
[----:B------:R-:W-:Y:S01]  /*90e0*/  BSSY B0, `(.L_x_885) ;  /* 0x0000017000007945 */ /* 0x000fe20003800000 */
[----:B------:R-:W-:Y:S01]  /*90f0*/  HADD2.F32 R11, -RZ, R64.H1_H1 ;  /* 0x30000040ff0b7230 */ /* 0x000fe20000004100 */
[----:B------:R-:W-:Y:S02]  /*9100*/  ISETP.GE.AND.EX P0, PT, R35, c[0x0][0x1e4], PT, P0 ;  /* 0x0000790023007a0c */ /* 0x000fe40003f06300 */
[C---:B------:R-:W-:Y:S02]  /*9110*/  FADD.FTZ R14, -R22.reuse, R9 ;  /* 0x00000009160e7221 */ /* 0x040fe40000010100 */
[----:B------:R-:W-:Y:S01]  /*9120*/  ISETP.LT.U32.AND P0, PT, R3, 0x1e0, !P0 ;  /* 0x000001e00300780c */ /* 0x000fe20004701070 */
[----:B------:R-:W-:-:S12]  /*9130*/  FADD.FTZ R22, -R22, R11 ;  /* 0x0000000b16167221 */ /* 0x000fd80000010100 */
        /* <DEDUP_REMOVED lines=17> */
.L_x_886:
[----:B------:R-:W-:Y:S05]  /*9250*/  BSYNC B0 ;  /* 0x0000000000007941 */ /* 0x000fea0003800000 */
.L_x_885:
[----:B------:R-:W-:Y:S01]  /*9260*/  IADD3 R16, R17, 0x1e0, RZ ;  /* 0x000001e011107810 */ /* 0x000fe20007ffe0ff */
[--C-:B0-----:R-:W-:Y:S01]  /*9270*/  HADD2.F32 R11, -RZ, R80.reuse.H0_H0 ;  /* 0x20000050ff0b7230 */ /* 0x101fe20000004100 */
[-C--:B------:R-:W-:Y:S01]  /*9280*/  FMUL.FTZ R17, R14, R7.reuse ;  /* 0x000000070e117220 */ /* 0x080fe20000410000 */
[----:B------:R-:W-:Y:S01]  /*9290*/  HADD2.F32 R80, -RZ, R80.H1_H1 ;  /* 0x30000050ff507230 */ /* 0x000fe20000004100 */
[----:B------:R-:W-:Y:S01]  /*92a0*/  SHF.R.S32.HI R28, RZ, 0x1f, R16 ;  /* 0x0000001fff1c7819 */ /* 0x000fe20000011410 */
        /* <DEDUP_REMOVED lines=20> */
.L_x_887:
[----:B------:R-:W-:Y:S01]  /*93f0*/  ISETP.GE.U32.AND P0, PT, R16, c[0x0][0x1e0], PT ;  /* 0x0000780010007a0c */ /* 0x000fe20003f06070 */
[----:B------:R-:W-:Y:S03]  /*9400*/  BSSY B0, `(.L_x_888) ;  /* 0x0000013000007945 */ /* 0x000fe60003800000 */
[----:B------:R-:W-:-:S04]  /*9410*/  ISETP.GE.AND.EX P0, PT, R28, c[0x0][0x1e4], PT, P0 ;  /* 0x000079001c007a0c */ /* 0x000fc80003f06300 */
[----:B------:R-:W-:-:S13]  /*9420*/  ISETP.LT.U32.AND P0, PT, R3, 0x1e0, !P0 ;  /* 0x000001e00300780c */ /* 0x000fda0004701070 */
[----:B------:R-:W-:Y:S05]  /*9430*/  @!P0 BRA `(.L_x_889) ;  /* 0x000000f000008947 */ /* 0x000fea0003800000 */
[----:B------:R-:W-:Y:S01]  /*9440*/  MOV R19, R21 ;  /* 0x0000001500137202 */ /* 0x000fe20000000f00 */
[--C-:B------:R-:W-:Y:S02]  /*9450*/  FFMA.FTZ R10, R23, R17, R32.reuse ;  /* 0x00000011170a7223 */ /* 0x100fe40000010020 */
        /* <DEDUP_REMOVED lines=11> */
[----:B------:R-:W-:-:S05]  /*9510*/  F2FP.PACK_AB R7, R7, R10 ;  /* 0x0000000a0707723e */ /* 0x000fca00000000ff */
[----:B------:R0:W-:Y:S02]  /*9520*/  STG.E [R8.64], R7 ;  /* 0x0000000708007986 */ /* 0x0001e4000c101906 */
.L_x_889:
[----:B------:R-:W-:Y:S05]  /*9530*/  BSYNC B0 ;  /* 0x0000000000007941 */ /* 0x000fea0003800000 */
.L_x_888:
[----:B------:R-:W-:Y:S02]  /*9540*/  IADD3 R5, R5, c[0x0][0x10], RZ ;  /* 0x0000040005057a10 */ /* 0x000fe40007ffe0ff */
[----:B------:R-:W-:Y:S02]  /*9550*/  IADD3 R84, R84, 0x1, RZ ;  /* 0x0000000154547810 */ /* 0x000fe40007ffe0ff */
[----:B------:R-:W-:-:S13]  /*9560*/  ISETP.GE.AND P0, PT, R5, UR4, PT ;  /* 0x0000000405007c0c */ /* 0x000fda000bf06270 */
[----:B------:R-:W-:Y:S01]  /*9570*/  @P0 CALL.REL.NOINC `(.L_x_807) ;  /* 0x0000001000000944 */ /* 0x000fe20003c00000 */
[----:B------:R-:W-:Y:S05]  /*9580*/  BRA `(.L_x_890) ;  /* 0xffff714000007947 */ /* 0x000fea000383ffff */
.L_x_807:
        /* <DEDUP_REMOVED lines=22> */
.L_x_892:
[----:B------:R-:W-:Y:S05]  /*96f0*/  BSYNC B0 ;  /* 0x0000000000007941 */ /* 0x000fea0003800000 */
.L_x_891:
[----:B------:R-:W-:Y:S05]  /*9700*/  @P0 EXIT ;  /* 0x000000000000094d */ /* 0x000fea0003800000 */
[----:B------:R-:W-:Y:S05]  /*9710*/  @P2 BRA `(.L_x_893) ;  /* 0x0000008000002947 */ /* 0x000fea0003800000 */
[----:B------:R-:W-:-:S05]  /*9720*/  IMAD R0, R6, c[0x0][0x10], RZ ;  /* 0x0000040006007a24 */ /* 0x000fca00078e02ff */
[----:B------:R-:W-:-:S13]  /*9730*/  ISETP.NE.AND P0, PT, R0, -0x1, PT ;  /* 0xffffffff0000780c */ /* 0x000fda0003f05270 */
[----:B------:R-:W-:Y:S05]  /*9740*/  @!P0 BRA `(.L_x_893) ;  /* 0x0000005000008947 */ /* 0x000fea0003800000 */
.L_x_894:
[----:B0-----:R-:W2:Y:S01]  /*9750*/  LDG.E.STRONG.GPU R7, [R4.64] ;  /* 0x0000000604077981 */ /* 0x001ea2000c1ef900 */
[----:B------:R-:W-:Y:S01]  /*9760*/  YIELD ;  /* 0x0000000000007946 */ /* 0x000fe20003800000 */
[----:B--2---:R-:W-:Y:S01]  /*9770*/  ISETP.NE.AND P0, PT, R7, R0, PT ;  /* 0x000000000700720c */ /* 0x004fe20003f05270 */
[----:B------:R-:W-:-:S12]  /*9780*/  CCTL.IVALL ;  /* 0x00000000ff00798f */ /* 0x000fd80002000000 */
[----:B------:R-:W-:Y:S05]  /*9790*/  @P0 BRA `(.L_x_894) ;  /* 0xffffffb000000947 */ /* 0x000fea000383ffff */
.L_x_893:
        /* <DEDUP_REMOVED lines=25> */
.L_x_895:
        /* <DEDUP_REMOVED lines=23> */
.L_x_896:
        /* <DEDUP_REMOVED lines=14> */
.L_x_3302:


//--------------------- .text._Z35group_norm_nhwc_bwd_one_pass_kernelI11Fp16IOBf16WLi64ELi30ELi480EEv26Group_norm_nhwc_bwd_params --------------------------
	.section	.text._Z35group_norm_nhwc_bwd_one_pass_kernelI11Fp16IOBf16WLi64ELi30ELi480EEv26Group_norm_nhwc_bwd_params,"ax",@progbits
	.sectioninfo	@"SHI_REGISTERS=64"
	.align	128
        .global         _Z35group_norm_nhwc_bwd_one_pass_kernelI11Fp16IOBf16WLi64ELi30ELi480EEv26Group_norm_nhwc_bwd_params
        .type           _Z35group_norm_nhwc_bwd_one_pass_kernelI11Fp16IOBf16WLi64ELi30ELi480EEv26Group_norm_nhwc_bwd_params,@function
        .size           _Z35group_norm_nhwc_bwd_one_pass_kernelI11Fp16IOBf16WLi64ELi30ELi480EEv26Group_norm_nhwc_bwd_params,(.L_x_3303 - _Z35group_norm_nhwc_bwd_one_pass_kernelI11Fp16IOBf16WLi64ELi30ELi480EEv26Group_norm_nhwc_bwd_params)
        .other          _Z35group_norm_nhwc_bwd_one_pass_kernelI11Fp16IOBf16WLi64ELi30ELi480EEv26Group_norm_nhwc_bwd_params,@"STO_CUDA_ENTRY STV_DEFAULT"
_Z35group_norm_nhwc_bwd_one_pass_kernelI11Fp16IOBf16WLi64ELi30ELi480EEv26Group_norm_nhwc_bwd_params:
.text._Z35group_norm_nhwc_bwd_one_pass_kernelI11Fp16IOBf16WLi64ELi30ELi480EEv26Group_norm_nhwc_bwd_params:
        /* <DEDUP_REMOVED lines=47> */
.L_x_924:
        /* <DEDUP_REMOVED lines=112> */
.L_x_899:
[----:B-1----:R-:W-:Y:S05]  /*09f0*/  BSYNC B0 ;  /* 0x0000000000007941 */ /* 0x002fea0003800000 */
.L_x_898:
[----:B------:R-:W-:Y:S01]  /*0a00*/  ISETP.NE.AND P2, PT, RZ, UR16, PT ;  /* 0x00000010ff007c0c */ /* 0x000fe2000bf45270 */
[--C-:B-----5:R-:W-:Y:S02]  /*0a10*/  HADD2.F32 R12, -RZ, R46.reuse.H0_H0 ;  /* 0x2000002eff0c7230 */ /* 0x120fe40000004100 */
[----:B------:R-:W-:Y:S02]  /*0a20*/  HADD2.F32 R13, -RZ, R46.H1_H1 ;  /* 0x3000002eff0d7230 */ /* 0x000fe40000004100 */
[----:B------:R-:W-:Y:S01]  /*0a30*/  HADD2.F32 R17, -RZ, R47.H0_H0 ;  /* 0x2000002fff117230 */ /* 0x000fe20000004100 */
[----:B------:R-:W-:Y:S01]  /*0a40*/  FADD.FTZ R12, R12, -UR17 ;  /* 0x800000110c0c7e21 */ /* 0x000fe20008010000 */
[--C-:B------:R-:W-:Y:S01]  /*0a50*/  HADD2.F32 R10, -RZ, R49.reuse.H0_H0 ;  /* 0x20000031ff0a7230 */ /* 0x100fe20000004100 */
[----:B------:R-:W-:Y:S01]  /*0a60*/  FADD.FTZ R16, R13, -UR17 ;  /* 0x800000110d107e21 */ /* 0x000fe20008010000 */
[----:B------:R-:W-:Y:S01]  /*0a70*/  HADD2.F32 R11, -RZ, R49.H1_H1 ;  /* 0x30000031ff0b7230 */ /* 0x000fe20000004100 */
[----:B------:R-:W-:Y:S01]  /*0a80*/  FMUL.FTZ R13, R12, UR14 ;  /* 0x0000000e0c0d7c20 */ /* 0x000fe20008410000 */
[----:B------:R-:W-:Y:S01]  /*0a90*/  HADD2.F32 R25, -RZ, R47.H1_H1 ;  /* 0x3000002fff197230 */ /* 0x000fe20000004100 */
[----:B------:R-:W-:Y:S01]  /*0aa0*/  FADD.FTZ R26, R17, -UR17 ;  /* 0x80000011111a7e21 */ /* 0x000fe20008010000 */
        /* <DEDUP_REMOVED lines=22> */
.L_x_900:
        /* <DEDUP_REMOVED lines=26> */
.L_x_901:
        /* <DEDUP_REMOVED lines=89> */
.L_x_903:
[----:B------:R-:W-:Y:S05]  /*1340*/  BSYNC B0 ;  /* 0x0000000000007941 */ /* 0x000fea0003800000 */
.L_x_902:
        /* <DEDUP_REMOVED lines=159> */
.L_x_905:
[----:B------:R-:W-:Y:S05]  /*1d40*/  BSYNC B0 ;  /* 0x0000000000007941 */ /* 0x000fea0003800000 */
.L_x_904:
        /* <DEDUP_REMOVED lines=19> */
.L_x_907:
[----:B------:R-:W-:Y:S05]  /*1e80*/  BSYNC B0 ;  /* 0x0000000000007941 */ /* 0x000fea0003800000 */
.L_x_906:
        /* <DEDUP_REMOVED lines=28> */
.L_x_910:
[----:B------:R-:W2:Y:S01]  /*2050*/  LDG.E.STRONG.GPU R16, [R14.64] ;  /* 0x0000000c0e107981 */ /* 0x000ea2000c1ef900 */
[----:B------:R-:W-:Y:S01]  /*2060*/  YIELD ;  /* 0x0000000000007946 */ /* 0x000fe20003800000 */
[----:B--2---:R-:W-:Y:S01]  /*2070*/  ISETP.NE.AND P0, PT, R16, R19, PT ;  /* 0x000000131000720c */ /* 0x004fe20003f05270 */
[----:B------:R-:W-:-:S12]  /*2080*/  CCTL.IVALL ;  /* 0x00000000ff00798f */ /* 0x000fd80002000000 */
[----:B------:R-:W-:Y:S05]  /*2090*/  @P0 BRA `(.L_x_910) ;  /* 0xffffffb000000947 */ /* 0x000fea000383ffff */
.L_x_909:
        /* <DEDUP_REMOVED lines=18> */
.L_x_914:
        /* <DEDUP_REMOVED lines=116> */
.L_x_913:
        /* <DEDUP_REMOVED lines=62> */
.L_x_915:
[----:B------:R-:W-:-:S13]  /*2ce0*/  ISETP.NE.OR P0, PT, RZ, UR4, P0 ;  /* 0x00000004ff007c0c */ /* 0x000fda0008705670 */
[----:B------:R-:W-:Y:S05]  /*2cf0*/  @!P0 BRA `(.L_x_911) ;  /* 0x000001f000008947 */ /* 0x000fea0003800000 */
.L_x_912:
        /* <DEDUP_REMOVED lines=31> */
.L_x_911:
        /* <DEDUP_REMOVED lines=10> */
.L_x_917:
[----:B------:R-:W-:Y:S05]  /*2f90*/  BSYNC B0 ;  /* 0x0000000000007941 */ /* 0x000fea0003800000 */
.L_x_916:
        /* <DEDUP_REMOVED lines=19> */
.L_x_908:
[----:B------:R2:W-:Y:S01]  /*30d0*/  @!P3 STS.64 [0x90], R10 ;  /* 0x0000900aff00b388 */ /* 0x0005e20000000a00 */
[----:B01----:R-:W-:-:S03]  /*30e0*/  IMAD.WIDE.U32 R12, R0, -0x77777777, RZ ;  /* 0x88888889000c7825 */ /* 0x003fc600078e00ff */
[----:B------:R-:W-:Y:S02]  /*30f0*/  BAR.SYNC.DEFER_BLOCKING 0x0 ;  /* 0x0000000000007b1d */ /* 0x000fe40000010000 */
[----:B------:R-:W-:Y:S01]  /*3100*/  SHF.R.U32.HI R13, RZ, 0x3, R13 ;  /* 0x00000003ff0d7819 */ /* 0x000fe2000001160d */
[----:B--2---:R-:W-:-:S04]  /*3110*/  HADD2.F32 R10, -RZ, R46.H0_H0 ;  /* 0x2000002eff0a7230 */ /* 0x004fc80000004100 */
[----:B------:R-:W-:Y:S01]  /*3120*/  IMAD R13, R52, c[0x0][0x1fc], R13 ;  /* 0x00007f00340d7a24 */ /* 0x000fe200078e020d */
[----:B------:R-:W-:Y:S01]  /*3130*/  HADD2.F32 R46, -RZ, R46.H1_H1 ;  /* 0x3000002eff2e7230 */ /* 0x000fe20000004100 */
[----:B------:R-:W-:-:S03]  /*3140*/  FADD.FTZ R11, R10, -UR17 ;  /* 0x800000110a0b7e21 */ /* 0x000fc60008010000 */
[----:B------:R-:W-:Y:S01]  /*3150*/  IADD3 R13, R13, 0x20, RZ ;  /* 0x000000200d0d7810 */ /* 0x000fe20007ffe0ff */
[----:B------:R-:W-:Y:S01]  /*3160*/  FADD.FTZ R46, R46, -UR17 ;  /* 0x800000112e2e7e21 */ /* 0x000fe20008010000 */
[--C-:B------:R-:W-:Y:S01]  /*3170*/  HADD2.F32 R10, -RZ, R47.reuse.H0_H0 ;  /* 0x2000002fff0a7230 */ /* 0x100fe20000004100 */
[----:B------:R-:W-:Y:S01]  /*3180*/  FMUL.FTZ R21, R11, UR14 ;  /* 0x0000000e0b157c20 */ /* 0x000fe20008410000 */
[----:B------:R-:W-:Y:S01]  /*3190*/  ISETP.GE.U32.AND P0, PT, R13, c[0x0][0x1e0], PT ;  /* 0x000078000d007a0c */ /* 0x000fe20003f06070 */
[----:B------:R-:W-:Y:S01]  /*31a0*/  HADD2.F32 R47, -RZ, R47.H1_H1 ;  /* 0x3000002fff2f7230 */ /* 0x000fe20000004100 */
[----:B------:R-:W-:Y:S01]  /*31b0*/  SHF.R.S32.HI R16, RZ, 0x1f, R13 ;  /* 0x0000001fff107819 */ /* 0x000fe2000001140d */
[----:B------:R-:W-:-:S03]  /*31c0*/  FMUL.FTZ R46, R46, UR14 ;  /* 0x0000000e2e2e7c20 */ /* 0x000fc60008410000 */
[----:B------:R-:W-:Y:S01]  /*31d0*/  ISETP.GE.AND.EX P0, PT, R16, c[0x0][0x1e4], PT, P0 ;  /* 0x0000790010007a0c */ /* 0x000fe20003f06300 */
[----:B------:R-:W0:Y:S03]  /*31e0*/  LDS.64 R14, [0x90] ;  /* 0x00009000ff0e7984 */ /* 0x000e260000000a00 */
[----:B------:R-:W-:Y:S01]  /*31f0*/  ISETP.LT.U32.AND P0, PT, R0, 0x1e0, !P0 ;  /* 0x000001e00000780c */ /* 0x000fe20004701070 */
        /* <DEDUP_REMOVED lines=23> */
.L_x_918:
        /* <DEDUP_REMOVED lines=18> */
.L_x_920:
[----:B------:R-:W-:Y:S05]  /*3490*/  BSYNC B0 ;  /* 0x0000000000007941 */ /* 0x000fea0003800000 */
.L_x_919:
[----:B------:R-:W-:Y:S01]  /*34a0*/  FADD.FTZ R14, R10, -UR17 ;  /* 0x800000110a0e7e21 */ /* 0x000fe20008010000 */
[--C-:B------:R-:W-:Y:S01]  /*34b0*/  HADD2.F32 R10, -RZ, R48.reuse.H0_H0 ;  /* 0x20000030ff0a7230 */ /* 0x100fe20000004100 */
[----:B------:R-:W-:Y:S01]  /*34c0*/  FADD.FTZ R47, R47, -UR17 ;  /* 0x800000112f2f7e21 */ /* 0x000fe20008010000 */
[----:B0-----:R-:W-:Y:S01]  /*34d0*/  HADD2.F32 R11, -RZ, R48.H1_H1 ;  /* 0x30000030ff0b7230 */ /* 0x001fe20000004100 */
        /* <DEDUP_REMOVED lines=21> */
.L_x_921:
        /* <DEDUP_REMOVED lines=17> */
.L_x_923:
[----:B------:R-:W-:Y:S05]  /*3740*/  BSYNC B0 ;  /* 0x0000000000007941 */ /* 0x000fea0003800000 */
.L_x_922:
[----:B------:R-:W-:Y:S02]  /*3750*/  IADD3 R2, R2, c[0x0][0x10], RZ ;  /* 0x0000040002027a10 */ /* 0x000fe40007ffe0ff */
[----:B------:R-:W-:Y:S02]  /*3760*/  IADD3 R51, R51, 0x1, RZ ;  /* 0x0000000133337810 */ /* 0x000fe40007ffe0ff */
[----:B------:R-:W-:-:S13]  /*3770*/  ISETP.GE.AND P0, PT, R2, UR6, PT ;  /* 0x0000000602007c0c */ /* 0x000fda000bf06270 */
[----:B------:R-:W-:Y:S01]  /*3780*/  @P0 CALL.REL.NOINC `(.L_x_897) ;  /* 0x0000001000000944 */ /* 0x000fe20003c00000 */
[----:B------:R-:W-:Y:S05]  /*3790*/  BRA `(.L_x_924) ;  /* 0xffffcb5000007947 */ /* 0x000fea000383ffff */
.L_x_897:
        /* <DEDUP_REMOVED lines=18> */
.L_x_926:
[----:B------:R-:W-:Y:S05]  /*38c0*/  BSYNC B0 ;  /* 0x0000000000007941 */ /* 0x000fea0003800000 */
.L_x_925:
        /* <DEDUP_REMOVED lines=11> */
.L_x_928:
[----:B0-----:R-:W2:Y:S01]  /*3980*/  LDG.E.STRONG.GPU R5, [R2.64] ;  /* 0x0000000c02057981 */ /* 0x001ea2000c1ef900 */
[----:B------:R-:W-:Y:S01]  /*3990*/  YIELD ;  /* 0x0000000000007946 */ /* 0x000fe20003800000 */
[----:B--2---:R-:W-:Y:S01]  /*39a0*/  ISETP.NE.AND P0, PT, R5, R4, PT ;  /* 0x000000040500720c */ /* 0x004fe20003f05270 */
[----:B------:R-:W-:-:S12]  /*39b0*/  CCTL.IVALL ;  /* 0x00000000ff00798f */ /* 0x000fd80002000000 */
[----:B------:R-:W-:Y:S05]  /*39c0*/  @P0 BRA `(.L_x_928) ;  /* 0xffffffb000000947 */ /* 0x000fea000383ffff */
.L_x_927:
        /* <DEDUP_REMOVED lines=25> */
.L_x_929:
        /* <DEDUP_REMOVED lines=26> */
.L_x_930:
        /* <DEDUP_REMOVED lines=16> */
.L_x_3303:


//--------------------- .text._Z35group_norm_nhwc_bwd_one_pass_kernelI11Fp16IOBf16WLi128ELi30ELi480EEv26Group_norm_nhwc_bwd_params --------------------------
	.section	.text._Z35group_norm_nhwc_bwd_one_pass_kernelI11Fp16IOBf16WLi128ELi30ELi480EEv26Group_norm_nhwc_bwd_params,"ax",@progbits
	.sectioninfo	@"SHI_REGISTERS=64"
	.align	128
        .global         _Z35group_norm_nhwc_bwd_one_pass_kernelI11Fp16IOBf16WLi128ELi30ELi480EEv26Group_norm_nhwc_bwd_params
        .type           _Z35group_norm_nhwc_bwd_one_pass_kernelI11Fp16IOBf16WLi128ELi30ELi480EEv26Group_norm_nhwc_bwd_params,@function
        .size           _Z35group_norm_nhwc_bwd_one_pass_kernelI11Fp16IOBf16WLi128ELi30ELi480EEv26Group_norm_nhwc_bwd_params,(.L_x_3304 - _Z35group_norm_nhwc_bwd_one_pass_kernelI11Fp16IOBf16WLi128ELi30ELi480EEv26Group_norm_nhwc_bwd_params)
        .other          _Z35group_norm_nhwc_bwd_one_pass_kernelI11Fp16IOBf16WLi128ELi30ELi480EEv26Group_norm_nhwc_bwd_params,@"STO_CUDA_ENTRY STV_DEFAULT"
_Z35group_norm_nhwc_bwd_one_pass_kernelI11Fp16IOBf16WLi128ELi30ELi480EEv26Group_norm_nhwc_bwd_params:
.text._Z35group_norm_nhwc_bwd_one_pass_kernelI11Fp16IOBf16WLi128ELi30ELi480EEv26Group_norm_nhwc_bwd_params:
        /* <DEDUP_REMOVED lines=51> */
.L_x_966:
        /* <DEDUP_REMOVED lines=140> */
.L_x_933:
[----:B---3--:R-:W-:Y:S05]  /*0bf0*/  BSYNC B0 ;  /* 0x0000000000007941 */ /* 0x008fea0003800000 */
.L_x_932:
        /* <DEDUP_REMOVED lines=10> */
[-C--:B0-----:R-:W-:Y:S01]  /*0ca0*/  FMUL.FTZ R20, R20, R53.reuse ;  /* 0x0000003514147220 */ /* 0x081fe20000410000 */
        /* <DEDUP_REMOVED lines=22> */
.L_x_934:
        /* <DEDUP_REMOVED lines=26> */
.L_x_935:
[----:B------:R-:W-:Y:S01]  /*0fb0*/  FFMA.FTZ R14, R19, R12, R13 ;  /* 0x0000000c130e7223 */ /* 0x000fe2000001000d */
[--C-:B------:R-:W-:Y:S01]  /*0fc0*/  HADD2.F32 R25, -RZ, R35.reuse.H0_H0 ;  /* 0x20000023ff197230 */ /* 0x100fe20000004100 */
[----:B------:R-:W-:Y:S01]  /*0fd0*/  FMUL.FTZ R13, R15, R54 ;  /* 0x000000360f0d7220 */ /* 0x000fe20000410000 */
[----:B------:R-:W-:Y:S01]  /*0fe0*/  HADD2.F32 R27, -RZ, R35.H1_H1 ;  /* 0x30000023ff1b7230 */ /* 0x000fe20000004100 */
[----:B------:R-:W-:Y:S02]  /*0ff0*/  FADD.FTZ R24, R12, R23 ;  /* 0x000000170c187221 */ /* 0x000fe40000010000 */
[----:B------:R-:W-:Y:S01]  /*1000*/  FFMA.FTZ R12, R22, R13, R14 ;  /* 0x0000000d160c7223 */ /* 0x000fe2000001000e */
[----:B------:R-:W-:Y:S01]  /*1010*/  HADD2.F32 R14, -RZ, R34.H1_H1 ;  /* 0x30000022ff0e7230 */ /* 0x000fe20000004100 */
[----:B------:R-:W-:Y:S02]  /*1020*/  FADD.FTZ R13, R24, R13 ;  /* 0x0000000d180d7221 */ /* 0x000fe40000010000 */
[----:B------:R-:W-:-:S02]  /*1030*/  FMUL.FTZ R24, R16, R11 ;  /* 0x0000000b10187220 */ /* 0x000fc40000410000 */
[C---:B------:R-:W-:Y:S02]  /*1040*/  FADD.FTZ R26, -R10.reuse, R27 ;  /* 0x0000001b0a1a7221 */ /* 0x040fe40000010100 */
[----:B------:R-:W-:Y:S02]  /*1050*/  FFMA.FTZ R23, R21, R24, R12 ;  /* 0x0000001815177223 */ /* 0x000fe4000001000c */
[----:B------:R-:W-:Y:S02]  /*1060*/  FADD.FTZ R12, -R10, R25 ;  /* 0x000000190a0c7221 */ /* 0x000fe40000010100 */
[----:B------:R-:W-:Y:S01]  /*1070*/  FADD.FTZ R24, R24, R13 ;  /* 0x0000000d18187221 */ /* 0x000fe20000010000 */
[----:B------:R-:W-:Y:S01]  /*1080*/  HADD2.F32 R13, -RZ, R34.H0_H0 ;  /* 0x20000022ff0d7230 */ /* 0x000fe20000004100 */
[----:B------:R-:W-:Y:S02]  /*1090*/  FFMA.FTZ R25, R19, R18, RZ ;  /* 0x0000001213197223 */ /* 0x000fe400000100ff */
[----:B------:R-:W-:-:S02]  /*10a0*/  FMUL.FTZ R12, R12, R53 ;  /* 0x000000350c0c7220 */ /* 0x000fc40000410000 */
[----:B------:R-:W-:Y:S02]  /*10b0*/  FFMA.FTZ R20, R20, R17, RZ ;  /* 0x0000001114147223 */ /* 0x000fe400000100ff */
        /* <DEDUP_REMOVED lines=20> */
.L_x_936:
[----:B------:R-:W-:Y:S02]  /*1200*/  FMUL.FTZ R27, R13, R54 ;  /* 0x000000360d1b7220 */ /* 0x000fe40000410000 */
[----:B------:R-:W-:-:S02]  /*1210*/  FFMA.FTZ R20, R22, R15, R20 ;  /* 0x0000000f16147223 */ /* 0x000fc40000010014 */
[----:B------:R-:W-:Y:S02]  /*1220*/  FFMA.FTZ R25, R21, R16, R25 ;  /* 0x0000001015197223 */ /* 0x000fe40000010019 */
[----:B------:R-:W-:Y:S01]  /*1230*/  FFMA.FTZ R22, R12, R27, R23 ;  /* 0x0000001b0c167223 */ /* 0x000fe20000010017 */
[--C-:B------:R-:W-:Y:S01]  /*1240*/  HADD2.F32 R23, -RZ, R36.reuse.H0_H0 ;  /* 0x20000024ff177230 */ /* 0x100fe20000004100 */
[----:B------:R-:W-:Y:S01]  /*1250*/  FADD.FTZ R21, R24, R27 ;  /* 0x0000001b18157221 */ /* 0x000fe20000010000 */
[----:B------:R-:W-:Y:S01]  /*1260*/  HADD2.F32 R27, -RZ, R36.H1_H1 ;  /* 0x30000024ff1b7230 */ /* 0x000fe20000004100 */
[----:B------:R-:W-:Y:S02]  /*1270*/  FMUL.FTZ R26, R14, R11 ;  /* 0x0000000b0e1a7220 */ /* 0x000fe40000410000 */
[C---:B------:R-:W-:Y:S02]  /*1280*/  FADD.FTZ R24, -R10.reuse, R23 ;  /* 0x000000170a187221 */ /* 0x040fe40000010100 */
[----:B------:R-:W-:-:S02]  /*1290*/  FADD.FTZ R28, -R10, R27 ;  /* 0x0000001b0a1c7221 */ /* 0x000fc40000010100 */
[----:B------:R-:W-:Y:S01]  /*12a0*/  FFMA.FTZ R27, R19, R26, R22 ;  /* 0x0000001a131b7223 */ /* 0x000fe20000010016 */
[--C-:B------:R-:W-:Y:S01]  /*12b0*/  HADD2.F32 R22, -RZ, R33.reuse.H1_H1 ;  /* 0x30000021ff167230 */ /* 0x100fe20000004100 */
[----:B------:R-:W-:Y:S01]  /*12c0*/  FADD.FTZ R26, R26, R21 ;  /* 0x000000151a1a7221 */ /* 0x000fe20000010000 */
[----:B------:R-:W-:Y:S01]  /*12d0*/  HADD2.F32 R21, -RZ, R33.H0_H0 ;  /* 0x20000021ff157230 */ /* 0x000fe20000004100 */
[-C--:B------:R-:W-:Y:S02]  /*12e0*/  FMUL.FTZ R24, R24, R53.reuse ;  /* 0x0000003518187220 */ /* 0x080fe40000410000 */
        /* <DEDUP_REMOVED lines=20> */
.L_x_937:
        /* <DEDUP_REMOVED lines=89> */
.L_x_939:
[----:B------:R-:W-:Y:S05]  /*19c0*/  BSYNC B0 ;  /* 0x0000000000007941 */ /* 0x000fea0003800000 */
.L_x_938:
        /* <DEDUP_REMOVED lines=159> */
.L_x_941:
[----:B------:R-:W-:Y:S05]  /*23c0*/  BSYNC B0 ;  /* 0x0000000000007941 */ /* 0x000fea0003800000 */
.L_x_940:
        /* <DEDUP_REMOVED lines=17> */
.L_x_943:
[----:B------:R-:W-:Y:S05]  /*24e0*/  BSYNC B0 ;  /* 0x0000000000007941 */ /* 0x000fea0003800000 */
.L_x_942:
        /* <DEDUP_REMOVED lines=27> */
.L_x_946:
[----:B------:R-:W2:Y:S01]  /*26a0*/  LDG.E.STRONG.GPU R14, [R12.64] ;  /* 0x000000060c0e7981 */ /* 0x000ea2000c1ef900 */
[----:B------:R-:W-:Y:S01]  /*26b0*/  YIELD ;  /* 0x0000000000007946 */ /* 0x000fe20003800000 */
[----:B--2---:R-:W-:Y:S01]  /*26c0*/  ISETP.NE.AND P0, PT, R14, R17, PT ;  /* 0x000000110e00720c */ /* 0x004fe20003f05270 */
[----:B------:R-:W-:-:S12]  /*26d0*/  CCTL.IVALL ;  /* 0x00000000ff00798f */ /* 0x000fd80002000000 */
[----:B------:R-:W-:Y:S05]  /*26e0*/  @P0 BRA `(.L_x_946) ;  /* 0xffffffb000000947 */ /* 0x000fea000383ffff */
.L_x_945:
        /* <DEDUP_REMOVED lines=17> */
.L_x_950:
        /* <DEDUP_REMOVED lines=115> */
.L_x_949:
        /* <DEDUP_REMOVED lines=61> */
.L_x_951:
[----:B------:R-:W-:-:S13]  /*3300*/  ISETP.NE.OR P0, PT, R18, RZ, P0 ;  /* 0x000000ff1200720c */ /* 0x000fda0000705670 */
[----:B------:R-:W-:Y:S05]  /*3310*/  @!P0 BRA `(.L_x_947) ;  /* 0x000001f000008947 */ /* 0x000fea0003800000 */
.L_x_948:
        /* <DEDUP_REMOVED lines=31> */
.L_x_947:
        /* <DEDUP_REMOVED lines=11> */
.L_x_953:
[----:B------:R-:W-:Y:S05]  /*35c0*/  BSYNC B0 ;  /* 0x0000000000007941 */ /* 0x000fea0003800000 */
.L_x_952:
        /* <DEDUP_REMOVED lines=16> */
.L_x_944:
[----:B------:R1:W-:Y:S01]  /*36d0*/  @!P4 STS.64 [0x90], R28 ;  /* 0x0000901cff00c388 */ /* 0x0003e20000000a00 */
[----:B0-2---:R-:W-:Y:S01]  /*36e0*/  IMAD.WIDE.U32 R14, R49, -0x77777777, RZ ;  /* 0x88888889310e7825 */ /* 0x005fe200078e00ff */
[--C-:B------:R-:W-:Y:S02]  /*36f0*/  HADD2.F32 R17, -RZ, R40.reuse.H0_H0 ;  /* 0x20000028ff117230 */ /* 0x100fe40000004100 */
[----:B------:R-:W-:Y:S01]  /*3700*/  BAR.SYNC.DEFER_BLOCKING 0x0 ;  /* 0x0000000000007b1d */ /* 0x000fe20000010000 */
[--C-:B------:R-:W-:Y:S01]  /*3710*/  HADD2.F32 R21, -RZ, R35.reuse.H0_H0 ;  /* 0x20000023ff157230 */ /* 0x100fe20000004100 */
[----:B------:R-:W-:Y:S01]  /*3720*/  SHF.R.U32.HI R15, RZ, 0x3, R15 ;  /* 0x00000003ff0f7819 */ /* 0x000fe2000001160f */
[----:B------:R-:W-:Y:S01]  /*3730*/  HADD2.F32 R19, -RZ, R40.H1_H1 ;  /* 0x30000028ff137230 */ /* 0x000fe20000004100 */
[C---:B------:R-:W-:Y:S01]  /*3740*/  FADD.FTZ R24, -R10.reuse, R17 ;  /* 0x000000110a187221 */ /* 0x040fe20000010100 */
[----:B------:R-:W-:Y:S01]  /*3750*/  HADD2.F32 R35, -RZ, R35.H1_H1 ;  /* 0x30000023ff237230 */ /* 0x000fe20000004100 */
[----:B------:R-:W-:Y:S01]  /*3760*/  FADD.FTZ R22, -R10, R21 ;  /* 0x000000150a167221 */ /* 0x000fe20000010100 */
[--C-:B------:R-:W-:Y:S01]  /*3770*/  HADD2.F32 R23, -RZ, R36.reuse.H0_H0 ;  /* 0x20000024ff177230 */ /* 0x100fe20000004100 */
[----:B------:R-:W-:Y:S01]  /*3780*/  IMAD R15, R32, c[0x0][0x1fc], R15 ;  /* 0x00007f00200f7a24 */ /* 0x000fe200078e020f */
[----:B------:R-:W-:Y:S01]  /*3790*/  HADD2.F32 R25, -RZ, R36.H1_H1 ;  /* 0x30000024ff197230 */ /* 0x000fe20000004100 */
[----:B------:R-:W-:-:S02]  /*37a0*/  FADD.FTZ R26, -R10, R19 ;  /* 0x000000130a1a7221 */ /* 0x000fc40000010100 */
[C---:B------:R-:W-:Y:S01]  /*37b0*/  FADD.FTZ R20, -R10.reuse, R35 ;  /* 0x000000230a147221 */ /* 0x040fe20000010100 */
[----:B------:R-:W-:Y:S01]  /*37c0*/  IADD3 R15, R15, 0x40, RZ ;  /* 0x000000400f0f7810 */ /* 0x000fe20007ffe0ff */
[----:B------:R-:W-:-:S03]  /*37d0*/  FADD.FTZ R16, -R10, R23 ;  /* 0x000000170a107221 */ /* 0x000fc60000010100 */
        /* <DEDUP_REMOVED lines=8> */
[--C-:B------:R-:W-:Y:S01]  /*3860*/  HADD2.F32 R15, -RZ, R38.reuse.H0_H0 ;  /* 0x20000026ff0f7230 */ /* 0x100fe20000004100 */
[----:B-1----:R-:W-:Y:S01]  /*3870*/  FADD.FTZ R28, -R10, R39 ;  /* 0x000000270a1c7221 */ /* 0x002fe20000010100 */
[----:B------:R-:W-:Y:S01]  /*3880*/  ISETP.GE.AND.EX P0, PT, R8, c[0x0][0x1e4], PT, P0 ;  /* 0x0000790008007a0c */ /* 0x000fe20003f06300 */
[----:B------:R-:W-:Y:S01]  /*3890*/  FADD.FTZ R10, -R10, R25 ;  /* 0x000000190a0a7221 */ /* 0x000fe20000010100 */
[C---:B------:R-:W-:Y:S01]  /*38a0*/  ISETP.LT.U32.AND P4, PT, R49.reuse, 0x1e0, !P4 ;  /* 0x000001e03100780c */ /* 0x040fe20006781070 */
[----:B------:R-:W-:Y:S01]  /*38b0*/  HADD2.F32 R38, -RZ, R38.H1_H1 ;  /* 0x30000026ff267230 */ /* 0x000fe20000004100 */
[----:B------:R-:W-:Y:S01]  /*38c0*/  ISETP.LT.U32.AND P0, PT, R49, 0x1e0, !P0 ;  /* 0x000001e03100780c */ /* 0x000fe20004701070 */
[----:B0-----:R-:W-:-:S02]  /*38d0*/  FMUL.FTZ R17, R12, c[0x0][0x20c] ;  /* 0x000083000c117a20 */ /* 0x001fc40000410000 */
[----:B------:R-:W-:Y:S02]  /*38e0*/  FMUL.FTZ R18, R13, c[0x0][0x20c] ;  /* 0x000083000d127a20 */ /* 0x000fe40000410000 */
        /* <DEDUP_REMOVED lines=21> */
.L_x_954:
        /* <DEDUP_REMOVED lines=18> */
.L_x_956:
[----:B------:R-:W-:Y:S05]  /*3b60*/  BSYNC B0 ;  /* 0x0000000000007941 */ /* 0x000fea0003800000 */
.L_x_955:
        /* <DEDUP_REMOVED lines=23> */
.L_x_957:
        /* <DEDUP_REMOVED lines=18> */
.L_x_959:
[----:B------:R-:W-:Y:S05]  /*3e00*/  BSYNC B0 ;  /* 0x0000000000007941 */ /* 0x000fea0003800000 */
.L_x_958:
        /* <DEDUP_REMOVED lines=23> */
.L_x_960:
        /* <DEDUP_REMOVED lines=18> */
.L_x_962:
[----:B------:R-:W-:Y:S05]  /*40a0*/  BSYNC B0 ;  /* 0x0000000000007941 */ /* 0x000fea0003800000 */
.L_x_961:
        /* <DEDUP_REMOVED lines=23> */
.L_x_963:
        /* <DEDUP_REMOVED lines=17> */
.L_x_965:
[----:B------:R-:W-:Y:S05]  /*4330*/  BSYNC B0 ;  /* 0x0000000000007941 */ /* 0x000fea0003800000 */
.L_x_964:
[----:B------:R-:W-:Y:S02]  /*4340*/  IADD3 R41, R41, c[0x0][0x10], RZ ;  /* 0x0000040029297a10 */ /* 0x000fe40007ffe0ff */
[----:B------:R-:W-:Y:S02]  /*4350*/  IADD3 R42, R42, 0x1, RZ ;  /* 0x000000012a2a7810 */ /* 0x000fe40007ffe0ff */
[----:B------:R-:W-:-:S13]  /*4360*/  ISETP.GE.AND P0, PT, R41, UR4, PT ;  /* 0x0000000429007c0c */ /* 0x000fda000bf06270 */
[----:B------:R-:W-:Y:S01]  /*4370*/  @P0 CALL.REL.NOINC `(.L_x_931) ;  /* 0x0000001000000944 */ /* 0x000fe20003c00000 */
[----:B------:R-:W-:Y:S05]  /*4380*/  BRA `(.L_x_966) ;  /* 0xffffbfa000007947 */ /* 0x000fea000383ffff */
.L_x_931:
        /* <DEDUP_REMOVED lines=18> */
.L_x_968:
[----:B------:R-:W-:Y:S05]  /*44b0*/  BSYNC B0 ;  /* 0x0000000000007941 */ /* 0x000fea0003800000 */
.L_x_967:
        /* <DEDUP_REMOVED lines=11> */
.L_x_970:
[----:B-1----:R-:W2:Y:S01]  /*4570*/  LDG.E.STRONG.GPU R5, [R2.64] ;  /* 0x0000000602057981 */ /* 0x002ea2000c1ef900 */
[----:B------:R-:W-:Y:S01]  /*4580*/  YIELD ;  /* 0x0000000000007946 */ /* 0x000fe20003800000 */
[----:B--2---:R-:W-:Y:S01]  /*4590*/  ISETP.NE.AND P0, PT, R5, R0, PT ;  /* 0x000000000500720c */ /* 0x004fe20003f05270 */
[----:B------:R-:W-:-:S12]  /*45a0*/  CCTL.IVALL ;  /* 0x00000000ff00798f */ /* 0x000fd80002000000 */
[----:B------:R-:W-:Y:S05]  /*45b0*/  @P0 BRA `(.L_x_970) ;  /* 0xffffffb000000947 */ /* 0x000fea000383ffff */
.L_x_969:
        /* <DEDUP_REMOVED lines=25> */
.L_x_971:
        /* <DEDUP_REMOVED lines=26> */
.L_x_972:
        /* <DEDUP_REMOVED lines=9> */
.L_x_3304:


//--------------------- .text._Z35group_norm_nhwc_bwd_one_pass_kernelI11Fp16IOBf16WLi256ELi30ELi480EEv26Group_norm_nhwc_bwd_params --------------------------
	.section	.text._Z35group_norm_nhwc_bwd_one_pass_kernelI11Fp16IOBf16WLi256ELi30ELi480EEv26Group_norm_nhwc_bwd_params,"ax",@progbits
	.sectioninfo	@"SHI_REGISTERS=64"
	.align	128
        .global         _Z35group_norm_nhwc_bwd_one_pass_kernelI11Fp16IOBf16WLi256ELi30ELi480EEv26Group_norm_nhwc_bwd_params
        .type           _Z35group_norm_nhwc_bwd_one_pass_kernelI11Fp16IOBf16WLi256ELi30ELi480EEv26Group_norm_nhwc_bwd_params,@function
        .size           _Z35group_norm_nhwc_bwd_one_pass_kernelI11Fp16IOBf16WLi256ELi30ELi480EEv26Group_norm_nhwc_bwd_params,(.L_x_3305 - _Z35group_norm_nhwc_bwd_one_pass_kernelI11Fp16IOBf16WLi256ELi30ELi480EEv26Group_norm_nhwc_bwd_params)
        .other          _Z35group_norm_nhwc_bwd_one_pass_kernelI11Fp16IOBf16WLi256ELi30ELi480EEv26Group_norm_nhwc_bwd_params,@"STO_CUDA_ENTRY STV_DEFAULT"
_Z35group_norm_nhwc_bwd_one_pass_kernelI11Fp16IOBf16WLi256ELi30ELi480EEv26Group_norm_nhwc_bwd_params:
.text._Z35group_norm_nhwc_bwd_one_pass_kernelI11Fp16IOBf16WLi256ELi30ELi480EEv26Group_norm_nhwc_bwd_params:
        /* <DEDUP_REMOVED lines=65> */
.L_x_1024:
        /* <DEDUP_REMOVED lines=216> */
.L_x_975:
[----:B-1-3--:R-:W-:Y:S05]  /*1190*/  BSYNC B0 ;  /* 0x0000000000007941 */ /* 0x00afea0003800000 */
.L_x_974:
[----:B------:R-:W-:Y:S01]  /*11a0*/  ISETP.NE.AND P0, PT, RZ, UR13, PT ;  /* 0x0000000dff007c0c */ /* 0x000fe2000bf05270 */
[--C-:B-----5:R-:W-:Y:S01]  /*11b0*/  HADD2.F32 R9, -RZ, R34.reuse.H0_H0 ;  /* 0x20000022ff097230 */ /* 0x120fe20000004100 */
[----:B------:R-:W-:Y:S01]  /*11c0*/  LOP3.LUT R4, R4, 0xfffffffb, RZ, 0xc0, !PT ;  /* 0xfffffffb04047812 */ /* 0x000fe200078ec0ff */
[----:B------:R-:W-:-:S02]  /*11d0*/  HADD2.F32 R14, -RZ, R34.H1_H1 ;  /* 0x30000022ff0e7230 */ /* 0x000fc40000004100 */
[--C-:B------:R-:W-:Y:S01]  /*11e0*/  HADD2.F32 R16, -RZ, R43.reuse.H0_H0 ;  /* 0x2000002bff107230 */ /* 0x100fe20000004100 */
[----:B------:R-:W-:Y:S01]  /*11f0*/  FADD.FTZ R15, R9, -UR16 ;  /* 0x80000010090f7e21 */ /* 0x000fe20008010000 */
[----:B------:R-:W-:Y:S01]  /*1200*/  HADD2.F32 R9, -RZ, R43.H1_H1 ;  /* 0x3000002bff097230 */ /* 0x000fe20000004100 */
[----:B------:R-:W-:Y:S02]  /*1210*/  FADD.FTZ R14, R14, -UR16 ;  /* 0x800000100e0e7e21 */ /* 0x000fe40008010000 */
[----:B------:R-:W-:Y:S02]  /*1220*/  FMUL.FTZ R15, R15, UR12 ;  /* 0x0000000c0f0f7c20 */ /* 0x000fe40008410000 */
[----:B------:R-:W-:Y:S01]  /*1230*/  FMUL.FTZ R14, R14, UR12 ;  /* 0x0000000c0e0e7c20 */ /* 0x000fe20008410000 */
        /* <DEDUP_REMOVED lines=20> */
.L_x_976:
[----:B------:R-:W-:Y:S01]  /*1380*/  FMUL.FTZ R18, R16, R5 ;  /* 0x0000000510127220 */ /* 0x000fe20000410000 */
[--C-:B------:R-:W-:Y:S01]  /*1390*/  HADD2.F32 R20, -RZ, R35.reuse.H0_H0 ;  /* 0x20000023ff147230 */ /* 0x100fe20000004100 */
[----:B------:R-:W-:Y:S01]  /*13a0*/  FMUL.FTZ R19, R9, R8 ;  /* 0x0000000809137220 */ /* 0x000fe20000410000 */
[----:B------:R-:W-:Y:S01]  /*13b0*/  HADD2.F32 R21, -RZ, R35.H1_H1 ;  /* 0x30000023ff157230 */ /* 0x000fe20000004100 */
[----:B------:R-:W-:Y:S01]  /*13c0*/  FFMA.FTZ R17, R15, R18, RZ ;  /* 0x000000120f117223 */ /* 0x000fe200000100ff */
[----:B------:R-:W-:Y:S01]  /*13d0*/  HADD2.F32 R23, -RZ, R42.H0_H0 ;  /* 0x2000002aff177230 */ /* 0x000fe20000004100 */
[----:B------:R-:W-:-:S02]  /*13e0*/  FADD.FTZ R18, RZ, R18 ;  /* 0x00000012ff127221 */ /* 0x000fc40000010000 */
[----:B------:R-:W-:Y:S02]  /*13f0*/  FADD.FTZ R22, R20, -UR16 ;  /* 0x8000001014167e21 */ /* 0x000fe40008010000 */
[----:B------:R-:W-:Y:S02]  /*1400*/  FADD.FTZ R21, R21, -UR16 ;  /* 0x8000001015157e21 */ /* 0x000fe40008010000 */
[----:B------:R-:W-:Y:S02]  /*1410*/  FFMA.FTZ R20, R14, R19, R17 ;  /* 0x000000130e147223 */ /* 0x000fe40000010011 */
[----:B------:R-:W-:Y:S01]  /*1420*/  FADD.FTZ R18, R19, R18 ;  /* 0x0000001213127221 */ /* 0x000fe20000010000 */
[----:B------:R-:W-:Y:S01]  /*1430*/  HADD2.F32 R19, -RZ, R42.H1_H1 ;  /* 0x3000002aff137230 */ /* 0x000fe20000004100 */
[----:B------:R-:W-:Y:S02]  /*1440*/  FMUL.FTZ R22, R22, UR12 ;  /* 0x0000000c16167c20 */ /* 0x000fe40008410000 */
[----:B------:R-:W-:-:S02]  /*1450*/  FMUL.FTZ R17, R21, UR12 ;  /* 0x0000000c15117c20 */ /* 0x000fc40008410000 */
        /* <DEDUP_REMOVED lines=20> */
.L_x_977:
        /* <DEDUP_REMOVED lines=10> */
[--C-:B------:R-:W-:Y:S01]  /*1640*/  HADD2.F32 R17, -RZ, R32.reuse.H0_H0 ;  /* 0x20000020ff117230 */ /* 0x100fe20000004100 */
[----:B------:R-:W-:Y:S01]  /*1650*/  FADD.FTZ R16, RZ, R16 ;  /* 0x00000010ff107221 */ /* 0x000fe20000010000 */
[----:B------:R-:W-:-:S03]  /*1660*/  HADD2.F32 R20, -RZ, R32.H1_H1 ;  /* 0x30000020ff147230 */ /* 0x000fc60000004100 */
        /* <DEDUP_REMOVED lines=27> */
.L_x_978:
[----:B------:R-:W-:Y:S02]  /*1820*/  FMUL.FTZ R20, R23, R5 ;  /* 0x0000000517147220 */ /* 0x000fe40000410000 */
[----:B------:R-:W-:Y:S02]  /*1830*/  FADD.FTZ R14, R14, R19 ;  /* 0x000000130e0e7221 */ /* 0x000fe40000010000 */
[----:B------:R-:W-:Y:S02]  /*1840*/  FFMA.FTZ R9, R18, R19, R9 ;  /* 0x0000001312097223 */ /* 0x000fe40000010009 */
        /* <DEDUP_REMOVED lines=34> */
.L_x_979:
        /* <DEDUP_REMOVED lines=37> */
.L_x_980:
        /* <DEDUP_REMOVED lines=37> */
.L_x_981:
        /* <DEDUP_REMOVED lines=12> */
[----:B------:R-:W-:Y:S01]  /*1fd0*/  FFMA.FTZ R15, R22, R23, R15 ;  /* 0x00000017160f7223 */ /* 0x000fe2000001000f */
        /* <DEDUP_REMOVED lines=24> */
.L_x_982:
[----:B------:R-:W-:Y:S02]  /*2160*/  FMUL.FTZ R22, R23, R5 ;  /* 0x0000000517167220 */ /* 0x000fe40000410000 */
[----:B------:R-:W-:Y:S02]  /*2170*/  FADD.FTZ R14, R14, R19 ;  /* 0x000000130e0e7221 */ /* 0x000fe40000010000 */
[----:B------:R-:W-:Y:S02]  /*2180*/  FFMA.FTZ R9, R20, R19, R9 ;  /* 0x0000001314097223 */ /* 0x000fe40000010009 */
[----:B------:R-:W-:Y:S02]  /*2190*/  FFMA.FTZ R21, R24, R22, R21 ;  /* 0x0000001618157223 */ /* 0x000fe40000010015 */
[----:B------:R-:W-:Y:S02]  /*21a0*/  FMUL.FTZ R19, R19, R8 ;  /* 0x0000000813137220 */ /* 0x000fe40000410000 */
[----:B------:R-:W-:-:S02]  /*21b0*/  FADD.FTZ R22, R17, R22 ;  /* 0x0000001611167221 */ /* 0x000fc40000010000 */
[----:B------:R-:W-:Y:S01]  /*21c0*/  FADD.FTZ R18, R16, R23 ;  /* 0x0000001710127221 */ /* 0x000fe20000010000 */
[--C-:B------:R-:W-:Y:S01]  /*21d0*/  HADD2.F32 R16, -RZ, R29.reuse.H0_H0 ;  /* 0x2000001dff107230 */ /* 0x100fe20000004100 */
[----:B------:R-:W-:Y:S01]  /*21e0*/  FFMA.FTZ R17, R20, R19, R21 ;  /* 0x0000001314117223 */ /* 0x000fe20000010015 */
[----:B------:R-:W-:Y:S01]  /*21f0*/  HADD2.F32 R20, -RZ, R29.H1_H1 ;  /* 0x3000001dff147230 */ /* 0x000fe20000004100 */
[----:B------:R-:W-:Y:S02]  /*2200*/  FFMA.FTZ R15, R24, R23, R15 ;  /* 0x00000017180f7223 */ /* 0x000fe4000001000f */
[----:B------:R-:W-:Y:S02]  /*2210*/  FADD.FTZ R16, R16, -UR16 ;  /* 0x8000001010107e21 */ /* 0x000fe40008010000 */
[----:B------:R-:W-:Y:S02]  /*2220*/  FADD.FTZ R24, R20, -UR16 ;  /* 0x8000001014187e21 */ /* 0x000fe40008010000 */
[----:B------:R-:W-:Y:S01]  /*2230*/  FADD.FTZ R20, R19, R22 ;  /* 0x0000001613147221 */ /* 0x000fe20000010000 */
[--C-:B------:R-:W-:Y:S01]  /*2240*/  HADD2.F32 R22, -RZ, R36.reuse.H0_H0 ;  /* 0x20000024ff167230 */ /* 0x100fe20000004100 */
[----:B------:R-:W-:Y:S01]  /*2250*/  FMUL.FTZ R16, R16, UR12 ;  /* 0x0000000c10107c20 */ /* 0x000fe20008410000 */
[----:B------:R-:W-:Y:S01]  /*2260*/  HADD2.F32 R19, -RZ, R36.H1_H1 ;  /* 0x30000024ff137230 */ /* 0x000fe20000004100 */
        /* <DEDUP_REMOVED lines=20> */
.L_x_983:
        /* <DEDUP_REMOVED lines=82> */
.L_x_985:
[----:B0-----:R-:W-:Y:S05]  /*28d0*/  BSYNC B0 ;  /* 0x0000000000007941 */ /* 0x001fea0003800000 */
.L_x_984:
        /* <DEDUP_REMOVED lines=161> */
.L_x_987:
[----:B------:R-:W-:Y:S05]  /*32f0*/  BSYNC B0 ;  /* 0x0000000000007941 */ /* 0x000fea0003800000 */
.L_x_986:
        /* <DEDUP_REMOVED lines=20> */
.L_x_989:
[----:B------:R-:W-:Y:S05]  /*3440*/  BSYNC B0 ;  /* 0x0000000000007941 */ /* 0x000fea0003800000 */
.L_x_988:
        /* <DEDUP_REMOVED lines=31> */
.L_x_992:
[----:B------:R-:W2:Y:S01]  /*3640*/  LDG.E.STRONG.GPU R20, [R16.64] ;  /* 0x0000000e10147981 */ /* 0x000ea2000c1ef900 */
[----:B------:R-:W-:Y:S01]  /*3650*/  YIELD ;  /* 0x0000000000007946 */ /* 0x000fe20003800000 */
[----:B--2---:R-:W-:Y:S01]  /*3660*/  ISETP.NE.AND P6, PT, R20, R23, PT ;  /* 0x000000171400720c */ /* 0x004fe20003fc5270 */
[----:B------:R-:W-:-:S12]  /*3670*/  CCTL.IVALL ;  /* 0x00000000ff00798f */ /* 0x000fd80002000000 */
[----:B------:R-:W-:Y:S05]  /*3680*/  @P6 BRA `(.L_x_992) ;  /* 0xffffffb000006947 */ /* 0x000fea000383ffff */
.L_x_991:
        /* <DEDUP_REMOVED lines=26> */
.L_x_996:
        /* <DEDUP_REMOVED lines=116> */
.L_x_995:
        /* <DEDUP_REMOVED lines=64> */
.L_x_997:
[----:B------:R-:W-:-:S04]  /*4370*/  LOP3.LUT P6, RZ, R4, 0x1, RZ, 0xc0, !PT ;  /* 0x0000000104ff7812 */ /* 0x000fc800078cc0ff */
[----:B------:R-:W-:-:S13]  /*4380*/  ISETP.NE.OR P6, PT, RZ, UR4, P6 ;  /* 0x00000004ff007c0c */ /* 0x000fda000b7c5670 */
[----:B------:R-:W-:Y:S05]  /*4390*/  @!P6 BRA `(.L_x_993) ;  /* 0x000002000000e947 */ /* 0x000fea0003800000 */
.L_x_994:
        /* <DEDUP_REMOVED lines=32> */
.L_x_993:
        /* <DEDUP_REMOVED lines=11> */
.L_x_999:
[----:B------:R-:W-:Y:S05]  /*4650*/  BSYNC B0 ;  /* 0x0000000000007941 */ /* 0x000fea0003800000 */
.L_x_998:
        /* <DEDUP_REMOVED lines=17> */
.L_x_990:
        /* <DEDUP_REMOVED lines=8> */
[----:B------:R-:W-:Y:S01]  /*47f0*/  HADD2.F32 R20, -RZ, R35.H0_H0 ;  /* 0x20000023ff147230 */ /* 0x000fe20000004100 */
[----:B------:R-:W-:Y:S01]  /*4800*/  FADD.FTZ R21, R34, -UR16 ;  /* 0x8000001022157e21 */ /* 0x000fe20008010000 */
[----:B------:R-:W-:Y:S01]  /*4810*/  SHF.R.U32.HI R9, RZ, 0x3, R17 ;  /* 0x00000003ff097819 */ /* 0x000fe20000011611 */
[----:B------:R-:W-:Y:S01]  /*4820*/  HADD2.F32 R43, -RZ, R43.H1_H1 ;  /* 0x3000002bff2b7230 */ /* 0x000fe20000004100 */
[----:B------:R-:W-:Y:S01]  /*4830*/  FMUL.FTZ R23, R16, UR12 ;  /* 0x0000000c10177c20 */ /* 0x000fe20008410000 */
[----:B------:R-:W-:Y:S01]  /*4840*/  HADD2.F32 R35, -RZ, R35.H1_H1 ;  /* 0x30000023ff237230 */ /* 0x000fe20000004100 */
[----:B------:R-:W-:Y:S01]  /*4850*/  FMUL.FTZ R21, R21, UR12 ;  /* 0x0000000c15157c20 */ /* 0x000fe20008410000 */
        /* <DEDUP_REMOVED lines=22> */
.L_x_1000:
        /* <DEDUP_REMOVED lines=19> */
.L_x_1002:
[----:B------:R-:W-:Y:S05]  /*4af0*/  BSYNC B0 ;  /* 0x0000000000007941 */ /* 0x000fea0003800000 */
.L_x_1001:
[----:B------:R-:W-:Y:S01]  /*4b00*/  FADD.FTZ R24, R20, -UR16 ;  /* 0x8000001014187e21 */ /* 0x000fe20008010000 */
[----:B------:R-:W-:Y:S01]  /*4b10*/  HADD2.F32 R20, -RZ, R32.H0_H0 ;  /* 0x20000020ff147230 */ /* 0x000fe20000004100 */
[----:B------:R-:W-:Y:S01]  /*4b20*/  FADD.FTZ R23, R35, -UR16 ;  /* 0x8000001023177e21 */ /* 0x000fe20008010000 */
[--C-:B------:R-:W-:Y:S01]  /*4b30*/  HADD2.F32 R22, -RZ, R42.reuse.H0_H0 ;  /* 0x2000002aff167230 */ /* 0x100fe20000004100 */
        /* <DEDUP_REMOVED lines=23> */
.L_x_1003:
        /* <DEDUP_REMOVED lines=19> */
.L_x_1005:
[----:B------:R-:W-:Y:S05]  /*4de0*/  BSYNC B0 ;  /* 0x0000000000007941 */ /* 0x000fea0003800000 */
.L_x_1004:
[----:B------:R-:W-:Y:S01]  /*4df0*/  ISETP.NE.AND P6, PT, RZ, UR13, PT ;  /* 0x0000000dff007c0c */ /* 0x000fe2000bfc5270 */
[----:B------:R-:W-:Y:S01]  /*4e00*/  FADD.FTZ R23, R20, -UR16 ;  /* 0x8000001014177e21 */ /* 0x000fe20008010000 */
[----:B------:R-:W-:Y:S01]  /*4e10*/  HADD2.F32 R22, -RZ, R41.H0_H0 ;  /* 0x20000029ff167230 */ /* 0x000fe20000004100 */
[----:B------:R-:W-:Y:S01]  /*4e20*/  FADD.FTZ R21, R32, -UR16 ;  /* 0x8000001020157e21 */ /* 0x000fe20008010000 */
[----:B------:R-:W-:Y:S01]  /*4e30*/  HADD2.F32 R20, -RZ, R33.H0_H0 ;  /* 0x20000021ff147230 */ /* 0x000fe20000004100 */
[----:B------:R-:W-:Y:S01]  /*4e40*/  FMUL.FTZ R23, R23, UR12 ;  /* 0x0000000c17177c20 */ /* 0x000fe20008410000 */
[----:B------:R-:W-:Y:S01]  /*4e50*/  HADD2.F32 R41, -RZ, R41.H1_H1 ;  /* 0x30000029ff297230 */ /* 0x000fe20000004100 */
[----:B------:R-:W-:Y:S01]  /*4e60*/  FMUL.FTZ R21, R21, UR12 ;  /* 0x0000000c15157c20 */ /* 0x000fe20008410000 */
[----:B------:R-:W-:-:S05]  /*4e70*/  HADD2.F32 R33, -RZ, R33.H1_H1 ;  /* 0x30000021ff217230 */ /* 0x000fca0000004100 */
        /* <DEDUP_REMOVED lines=19> */
.L_x_1006:
        /* <DEDUP_REMOVED lines=18> */
.L_x_1008:
[----:B------:R-:W-:Y:S05]  /*50d0*/  BSYNC B0 ;  /* 0x0000000000007941 */ /* 0x000fea0003800000 */
.L_x_1007:
        /* <DEDUP_REMOVED lines=27> */
.L_x_1009:
        /* <DEDUP_REMOVED lines=18> */
.L_x_1011:
[----:B------:R-:W-:Y:S05]  /*53b0*/  BSYNC B0 ;  /* 0x0000000000007941 */ /* 0x000fea0003800000 */
.L_x_1010:
        /* <DEDUP_REMOVED lines=8> */
[----:B------:R-:W-:Y:S02]  /*5440*/  FFMA.FTZ R14, R23, R5, R6 ;  /* 0x00000005170e7223 */ /* 0x000fe40000010006 */
[----:B0-----:R-:W-:Y:S02]  /*5450*/  FFMA.FTZ R15, R21, R8, R7 ;  /* 0x00000008150f7223 */ /* 0x001fe40000010007 */
        /* <DEDUP_REMOVED lines=16> */
.L_x_1012:
        /* <DEDUP_REMOVED lines=18> */
.L_x_1014:
[----:B------:R-:W-:Y:S05]  /*5680*/  BSYNC B0 ;  /* 0x0000000000007941 */ /* 0x000fea0003800000 */
.L_x_1013:
[----:B------:R-:W-:Y:S01]  /*5690*/  HADD2.F32 R31, -RZ, R31.H1_H1 ;  /* 0x3000001fff1f7230 */ /* 0x000fe20000004100 */
[----:B------:R-:W-:Y:S01]  /*56a0*/  FADD.FTZ R23, R20, -UR16 ;  /* 0x8000001014177e21 */ /* 0x000fe20008010000 */
[----:B------:R-:W-:Y:S01]  /*56b0*/  HADD2.F32 R20, -RZ, R28.H0_H0 ;  /* 0x2000001cff147230 */ /* 0x000fe20000004100 */
        /* <DEDUP_REMOVED lines=26> */
.L_x_1015:
        /* <DEDUP_REMOVED lines=18> */
.L_x_1017:
[----:B------:R-:W-:Y:S05]  /*5980*/  BSYNC B0 ;  /* 0x0000000000007941 */ /* 0x000fea0003800000 */
.L_x_1016:
[----:B------:R-:W-:Y:S01]  /*5990*/  IADD3 R27, R9, 0xc0, RZ ;  /* 0x000000c0091b7810 */ /* 0x000fe20007ffe0ff */
[----:B------:R-:W-:Y:S01]  /*59a0*/  FADD.FTZ R20, R20, -UR16 ;  /* 0x8000001014147e21 */ /* 0x000fe20008010000 */
[--C-:B------:R-:W-:Y:S01]  /*59b0*/  HADD2.F32 R22, -RZ, R37.reuse.H0_H0 ;  /* 0x20000025ff167230 */ /* 0x100fe20000004100 */
[----:B------:R-:W-:Y:S01]  /*59c0*/  FADD.FTZ R9, R28, -UR16 ;  /* 0x800000101c097e21 */ /* 0x000fe20008010000 */
[----:B------:R-:W-:Y:S01]  /*59d0*/  HADD2.F32 R37, -RZ, R37.H1_H1 ;  /* 0x30000025ff257230 */ /* 0x000fe20000004100 */
        /* <DEDUP_REMOVED lines=22> */
.L_x_1018:
        /* <DEDUP_REMOVED lines=15> */
[----:B------:R-:W-:Y:S01]  /*5c30*/  IADD3 R17, R15, R17, RZ ;  /* 0x000000110f117210 */ /* 0x000fe20007ffe0ff */
[----:B------:R-:W-:Y:S01]  /*5c40*/  FMUL.FTZ R20, R20, UR12 ;  /* 0x0000000c14147c20 */ /* 0x000fe20008410000 */
[----:B------:R-:W-:Y:S01]  /*5c50*/  LEA R16, P0, R14, c[0x0][0x160], 0x1 ;  /* 0x000058000e107a11 */ /* 0x000fe200078008ff */
[----:B------:R-:W-:-:S03]  /*5c60*/  FMUL.FTZ R9, R9, UR12 ;  /* 0x0000000c09097c20 */ /* 0x000fc60008410000 */
[----:B------:R-:W-:Y:S02]  /*5c70*/  LEA.HI.X R17, R14, c[0x0][0x164], R17, 0x1, P0 ;  /* 0x000059000e117a11 */ /* 0x000fe400000f0c11 */
[----:B------:R-:W-:-:S05]  /*5c80*/  F2FP.PACK_AB R9, R9, R20 ;  /* 0x000000140909723e */ /* 0x000fca00000000ff */
[----:B------:R0:W-:Y:S02]  /*5c90*/  STG.E [R16.64], R9 ;  /* 0x0000000910007986 */ /* 0x0001e4000c10190e */
.L_x_1020:
[----:B------:R-:W-:Y:S05]  /*5ca0*/  BSYNC B0 ;  /* 0x0000000000007941 */ /* 0x000fea0003800000 */
.L_x_1019:
[--C-:B0-----:R-:W-:Y:S01]  /*5cb0*/  HADD2.F32 R9, -RZ, R29.reuse.H0_H0 ;  /* 0x2000001dff097230 */ /* 0x101fe20000004100 */
[----:B------:R-:W-:Y:S01]  /*5cc0*/  ISETP.GE.U32.AND P0, PT, R47, c[0x0][0x1e0], PT ;  /* 0x000078002f007a0c */ /* 0x000fe20003f06070 */
[----:B------:R-:W-:Y:S02]  /*5cd0*/  HADD2.F32 R29, -RZ, R29.H1_H1 ;  /* 0x3000001dff1d7230 */ /* 0x000fe40000004100 */
[--C-:B------:R-:W-:Y:S01]  /*5ce0*/  HADD2.F32 R14, -RZ, R36.reuse.H0_H0 ;  /* 0x20000024ff0e7230 */ /* 0x100fe20000004100 */
[----:B------:R-:W-:Y:S01]  /*5cf0*/  ISETP.GE.AND.EX P0, PT, R48, c[0x0][0x1e4], PT, P0 ;  /* 0x0000790030007a0c */ /* 0x000fe20003f06300 */
[----:B------:R-:W-:Y:S01]  /*5d00*/  FADD.FTZ R15, R9, -UR16 ;  /* 0x80000010090f7e21 */ /* 0x000fe20008010000 */
[----:B------:R-:W-:Y:S01]  /*5d10*/  HADD2.F32 R9, -RZ, R36.H1_H1 ;  /* 0x30000024ff097230 */ /* 0x000fe20000004100 */
[----:B------:R-:W-:Y:S01]  /*5d20*/  FADD.FTZ R29, R29, -UR16 ;  /* 0x800000101d1d7e21 */ /* 0x000fe20008010000 */
[----:B------:R-:W-:Y:S01]  /*5d30*/  ISETP.GT.U32.OR P0, PT, R0, 0x1df, P0 ;  /* 0x000001df0000780c */ /* 0x000fe20000704470 */
[----:B------:R-:W-:-:S02]  /*5d40*/  FMUL.FTZ R25, R15, UR12 ;  /* 0x0000000c0f197c20 */ /* 0x000fc40008410000 */
[----:B------:R-:W-:Y:S01]  /*5d50*/  FMUL.FTZ R29, R29, UR12 ;  /* 0x0000000c1d1d7c20 */ /* 0x000fe20008410000 */
[----:B------:R-:W-:Y:S08]  /*5d60*/  @!P6 BRA `(.L_x_1021) ;  /* 0x000001200000e947 */ /* 0x000ff00003800000 */
        /* <DEDUP_REMOVED lines=18> */
.L_x_1021:
        /* <DEDUP_REMOVED lines=17> */
.L_x_1023:
[----:B------:R-:W-:Y:S05]  /*5fa0*/  BSYNC B0 ;  /* 0x0000000000007941 */ /* 0x000fea0003800000 */
.L_x_1022:
[----:B------:R-:W-:Y:S01]  /*5fb0*/  ULDC UR4, c[0x0][0x10] ;  /* 0x0000040000047ab9 */ /* 0x000fe20000000800 */
[----:B------:R-:W-:Y:S01]  /*5fc0*/  IADD3 R45, R45, 0x1, RZ ;  /* 0x000000012d2d7810 */ /* 0x000fe20007ffe0ff */
[----:B------:R-:W-:-:S04]  /*5fd0*/  UIADD3 UR7, UR7, UR4, URZ ;  /* 0x0000000407077290 */ /* 0x000fc8000fffe03f */
[----:B------:R-:W-:-:S06]  /*5fe0*/  UISETP.GE.AND UP0, UPT, UR7, UR6, UPT ;  /* 0x000000060700728c */ /* 0x000fcc000bf06270 */
[----:B------:R-:W-:-:S13]  /*5ff0*/  PLOP3.LUT P0, PT, PT, PT, UP0, 0x80, 0x0 ;  /* 0x000000000000781c */ /* 0x000fda0003f0f008 */
[----:B------:R-:W-:Y:S01]  /*6000*/  @P0 CALL.REL.NOINC `(.L_x_973) ;  /* 0x0000001000000944 */ /* 0x000fe20003c00000 */
[----:B------:R-:W-:Y:S05]  /*6010*/  BRA `(.L_x_1024) ;  /* 0xffffa3f000007947 */ /* 0x000fea000383ffff */
.L_x_973:
        /* <DEDUP_REMOVED lines=18> */
.L_x_1026:
[----:B------:R-:W-:Y:S05]  /*6140*/  BSYNC B0 ;  /* 0x0000000000007941 */ /* 0x000fea0003800000 */
.L_x_1025:
        /* <DEDUP_REMOVED lines=11> */
.L_x_1028:
[----:B------:R-:W2:Y:S01]  /*6200*/  LDG.E.STRONG.GPU R5, [R2.64] ;  /* 0x0000000e02057981 */ /* 0x000ea2000c1ef900 */
[----:B------:R-:W-:Y:S01]  /*6210*/  YIELD ;  /* 0x0000000000007946 */ /* 0x000fe20003800000 */
[----:B--2---:R-:W-:Y:S01]  /*6220*/  ISETP.NE.AND P0, PT, R5, R4, PT ;  /* 0x000000040500720c */ /* 0x004fe20003f05270 */
[----:B------:R-:W-:-:S12]  /*6230*/  CCTL.IVALL ;  /* 0x00000000ff00798f */ /* 0x000fd80002000000 */
[----:B------:R-:W-:Y:S05]  /*6240*/  @P0 BRA `(.L_x_1028) ;  /* 0xffffffb000000947 */ /* 0x000fea000383ffff */
.L_x_1027:
        /* <DEDUP_REMOVED lines=25> */
.L_x_1029:
        /* <DEDUP_REMOVED lines=26> */
.L_x_1030:
        /* <DEDUP_REMOVED lines=16> */
.L_x_3305:


//--------------------- .text._Z35group_norm_nhwc_bwd_one_pass_kernelI11Fp16IOBf16WLi512ELi30ELi480EEv26Group_norm_nhwc_bwd_params --------------------------
	.section	.text._Z35group_norm_nhwc_bwd_one_pass_kernelI11Fp16IOBf16WLi512ELi30ELi480EEv26Group_norm_nhwc_bwd_params,"ax",@progbits
	.sectioninfo	@"SHI_REGISTERS=128"
	.align	128
        .global         _Z35group_norm_nhwc_bwd_one_pass_kernelI11Fp16IOBf16WLi512ELi30ELi480EEv26Group_norm_nhwc_bwd_params
        .type           _Z35group_norm_nhwc_bwd_one_pass_kernelI11Fp16IOBf16WLi512ELi30ELi480EEv26Group_norm_nhwc_bwd_params,@function
        .size           _Z35group_norm_nhwc_bwd_one_pass_kernelI11Fp16IOBf16WLi512ELi30ELi480EEv26Group_norm_nhwc_bwd_params,(.L_x_3306 - _Z35group_norm_nhwc_bwd_one_pass_kernelI11Fp16IOBf16WLi512ELi30ELi480EEv26Group_norm_nhwc_bwd_params)
        .other          _Z35group_norm_nhwc_bwd_one_pass_kernelI11Fp16IOBf16WLi512ELi30ELi480EEv26Group_norm_nhwc_bwd_params,@"STO_CUDA_ENTRY STV_DEFAULT"
_Z35group_norm_nhwc_bwd_one_pass_kernelI11Fp16IOBf16WLi512ELi30ELi480EEv26Group_norm_nhwc_bwd_params:
.text._Z35group_norm_nhwc_bwd_one_pass_kernelI11Fp16IOBf16WLi512ELi30ELi480EEv26Group_norm_nhwc_bwd_params:
        /* <DEDUP_REMOVED lines=109> */
.L_x_1114:
        /* <DEDUP_REMOVED lines=254> */
[----:B------:R-:W-:-:S03]  /*16b0*/  MOV R61, RZ ;  /* 0x000000ff003d7202 */ /* 0x000fc60000000f00 */
[----:B------:R-:W-:Y:S01]  /*16c0*/  @P4 IMAD.WIDE.U32 R12, R99, c[0x0][0x1d8], R12 ;  /* 0x00007600630c4a25 */ /* 0x000fe200078e000c */
[----:B------:R-:W-:-:S03]  /*16d0*/  ISETP.NE.AND P3, PT, R16, RZ, PT ;  /* 0x000000ff1000720c */ /* 0x000fc60003f65270 */
        /* <DEDUP_REMOVED lines=17> */
[----:B------:R-:W-:Y:S01]  /*17f0*/  CS2R R76, SRZ ;  /* 0x00000000004c7805 */ /* 0x000fe2000001ff00 */
[----:B------:R-:W-:-:S03]  /*1800*/  MOV R25, RZ ;  /* 0x000000ff00197202 */ /* 0x000fc60000000f00 */
        /* <DEDUP_REMOVED lines=48> */
[----:B-1----:R-:W-:Y:S01]  /*1b10*/  CS2R R68, SRZ ;  /* 0x0000000000447805 */ /* 0x002fe2000001ff00 */
        /* <DEDUP_REMOVED lines=37> */
.L_x_1033:
[----:B--2-4-:R-:W-:Y:S05]  /*1d70*/  BSYNC B0 ;  /* 0x0000000000007941 */ /* 0x014fea0003800000 */
.L_x_1032:
[----:B------:R-:W-:Y:S01]  /*1d80*/  ISETP.NE.AND P0, PT, RZ, UR9, PT ;  /* 0x00000009ff007c0c */ /* 0x000fe2000bf05270 */
[--C-:B-----5:R-:W-:Y:S01]  /*1d90*/  HADD2.F32 R29, -RZ, R61.reuse.H0_H0 ;  /* 0x2000003dff1d7230 */ /* 0x120fe20000004100 */
[----:B------:R-:W-:Y:S01]  /*1da0*/  LOP3.LUT R6, R6, 0xfffffeff, RZ, 0xc0, !PT ;  /* 0xfffffeff06067812 */ /* 0x000fe200078ec0ff */
[----:B------:R-:W-:-:S02]  /*1db0*/  HADD2.F32 R31, -RZ, R61.H1_H1 ;  /* 0x3000003dff1f7230 */ /* 0x000fc40000004100 */
        /* <DEDUP_REMOVED lines=32> */
.L_x_1034:
        /* <DEDUP_REMOVED lines=26> */
.L_x_1035:
[----:B------:R-:W-:Y:S02]  /*2160*/  FFMA.FTZ R35, R30, R34, R33 ;  /* 0x000000221e237223 */ /* 0x000fe40000010021 */
[----:B------:R-:W-:Y:S02]  /*2170*/  FADD.FTZ R33, RZ, R28 ;  /* 0x0000001cff217221 */ /* 0x000fe40000010000 */
[----:B------:R-:W-:Y:S02]  /*2180*/  FMUL.FTZ R36, R26, R15 ;  /* 0x0000000f1a247220 */ /* 0x000fe40000410000 */
[----:B------:R-:W-:Y:S01]  /*2190*/  FADD.FTZ R37, R34, R29 ;  /* 0x0000001d22257221 */ /* 0x000fe20000010000 */
[----:B------:R-:W-:Y:S01]  /*21a0*/  HADD2.F32 R34, -RZ, R77.H0_H0 ;  /* 0x2000004dff227230 */ /* 0x000fe20000004100 */
[----:B------:R-:W-:-:S02]  /*21b0*/  FFMA.FTZ R28, R31, R26, R45 ;  /* 0x0000001a1f1c7223 */ /* 0x000fc4000001002d */
[----:B------:R-:W-:Y:S01]  /*21c0*/  FADD.FTZ R29, R33, R26 ;  /* 0x0000001a211d7221 */ /* 0x000fe20000010000 */
[--C-:B------:R-:W-:Y:S01]  /*21d0*/  HADD2.F32 R33, -RZ, R25.reuse.H0_H0 ;  /* 0x20000019ff217230 */ /* 0x100fe20000004100 */
[----:B------:R-:W-:Y:S02]  /*21e0*/  FFMA.FTZ R26, R30, R27, RZ ;  /* 0x0000001b1e1a7223 */ /* 0x000fe400000100ff */
[----:B------:R-:W-:Y:S01]  /*21f0*/  FFMA.FTZ R31, R31, R36, R35 ;  /* 0x000000241f1f7223 */ /* 0x000fe20000010023 */
[----:B------:R-:W-:Y:S01]  /*2200*/  HADD2.F32 R35, -RZ, R25.H1_H1 ;  /* 0x30000019ff237230 */ /* 0x000fe20000004100 */
[----:B------:R-:W-:Y:S02]  /*2210*/  FADD.FTZ R30, RZ, R27 ;  /* 0x0000001bff1e7221 */ /* 0x000fe40000010000 */
[----:B------:R-:W-:Y:S02]  /*2220*/  FMUL.FTZ R27, R19, R18 ;  /* 0x00000012131b7220 */ /* 0x000fe40000410000 */
[----:B------:R-:W-:-:S02]  /*2230*/  FFMA.FTZ R26, R32, R19, R26 ;  /* 0x00000013201a7223 */ /* 0x000fc4000001001a */
[----:B------:R-:W-:Y:S02]  /*2240*/  FADD.FTZ R19, R30, R19 ;  /* 0x000000131e137221 */ /* 0x000fe40000010000 */
[----:B------:R-:W-:Y:S01]  /*2250*/  FFMA.FTZ R43, R32, R27, R31 ;  /* 0x0000001b202b7223 */ /* 0x000fe2000001001f */
[----:B------:R-:W-:Y:S01]  /*2260*/  HADD2.F32 R31, -RZ, R77.H1_H1 ;  /* 0x3000004dff1f7230 */ /* 0x000fe20000004100 */
[C---:B------:R-:W-:Y:S02]  /*2270*/  FADD.FTZ R30, -R24.reuse, R33 ;  /* 0x00000021181e7221 */ /* 0x040fe40000010100 */
[----:B------:R-:W-:Y:S02]  /*2280*/  FADD.FTZ R32, -R24, R35 ;  /* 0x0000002318207221 */ /* 0x000fe40000010100 */
[----:B------:R-:W-:Y:S02]  /*2290*/  FMUL.FTZ R45, R30, R7 ;  /* 0x000000071e2d7220 */ /* 0x000fe40000410000 */
[----:B------:R-:W-:-:S02]  /*22a0*/  FADD.FTZ R36, R37, R36 ;  /* 0x0000002425247221 */ /* 0x000fc40000010000 */
        /* <DEDUP_REMOVED lines=20> */
.L_x_1036:
[----:B------:R-:W-:Y:S01]  /*23f0*/  FMUL.FTZ R32, R34, R15 ;  /* 0x0000000f22207220 */ /* 0x000fe20000410000 */
[--C-:B------:R-:W-:Y:S01]  /*2400*/  HADD2.F32 R35, -RZ, R60.reuse.H0_H0 ;  /* 0x2000003cff237230 */ /* 0x100fe20000004100 */
[----:B------:R-:W-:Y:S01]  /*2410*/  FADD.FTZ R39, R27, R36 ;  /* 0x000000241b277221 */ /* 0x000fe20000010000 */
[----:B------:R-:W-:Y:S01]  /*2420*/  HADD2.F32 R37, -RZ, R60.H1_H1 ;  /* 0x3000003cff257230 */ /* 0x000fe20000004100 */
[----:B------:R-:W-:Y:S01]  /*2430*/  FFMA.FTZ R33, R45, R32, R43 ;  /* 0x000000202d217223 */ /* 0x000fe2000001002b */
[----:B------:R-:W-:Y:S01]  /*2440*/  HADD2.F32 R36, -RZ, R76.H0_H0 ;  /* 0x2000004cff247230 */ /* 0x000fe20000004100 */
[----:B------:R-:W-:Y:S02]  /*2450*/  FMUL.FTZ R27, R31, R18 ;  /* 0x000000121f1b7220 */ /* 0x000fe40000410000 */
[----:B------:R-:W-:-:S02]  /*2460*/  FFMA.FTZ R28, R45, R34, R28 ;  /* 0x000000222d1c7223 */ /* 0x000fc4000001001c */
[----:B------:R-:W-:Y:S02]  /*2470*/  FADD.FTZ R29, R29, R34 ;  /* 0x000000221d1d7221 */ /* 0x000fe40000010000 */
[C---:B------:R-:W-:Y:S02]  /*2480*/  FFMA.FTZ R26, R30.reuse, R31, R26 ;  /* 0x0000001f1e1a7223 */ /* 0x040fe4000001001a */
[----:B------:R-:W-:Y:S01]  /*2490*/  FFMA.FTZ R45, R30, R27, R33 ;  /* 0x0000001b1e2d7223 */ /* 0x000fe20000010021 */
[----:B------:R-:W-:Y:S01]  /*24a0*/  HADD2.F32 R33, -RZ, R76.H1_H1 ;  /* 0x3000004cff217230 */ /* 0x000fe20000004100 */
[C---:B------:R-:W-:Y:S02]  /*24b0*/  FADD.FTZ R30, -R24.reuse, R35 ;  /* 0x00000023181e7221 */ /* 0x040fe40000010100 */
[----:B------:R-:W-:Y:S02]  /*24c0*/  FADD.FTZ R34, -R24, R37 ;  /* 0x0000002518227221 */ /* 0x000fe40000010100 */
[----:B------:R-:W-:-:S02]  /*24d0*/  FADD.FTZ R19, R19, R31 ;  /* 0x0000001f13137221 */ /* 0x000fc40000010000 */
[----:B------:R-:W-:Y:S02]  /*24e0*/  FADD.FTZ R32, R39, R32 ;  /* 0x0000002027207221 */ /* 0x000fe40000010000 */
        /* <DEDUP_REMOVED lines=21> */
.L_x_1037:
[----:B------:R-:W-:Y:S01]  /*2640*/  FMUL.FTZ R30, R36, R15 ;  /* 0x0000000f241e7220 */ /* 0x000fe20000410000 */
[----:B------:R-:W-:Y:S01]  /*2650*/  HADD2.F32 R35, -RZ, R8.H1_H1 ;  /* 0x30000008ff237230 */ /* 0x000fe20000004100 */
[----:B------:R-:W-:Y:S01]  /*2660*/  FADD.FTZ R27, R27, R32 ;  /* 0x000000201b1b7221 */ /* 0x000fe20000010000 */
[----:B------:R-:W-:Y:S01]  /*2670*/  HADD2.F32 R43, -RZ, R67.H0_H0 ;  /* 0x20000043ff2b7230 */ /* 0x000fe20000004100 */
[----:B------:R-:W-:Y:S02]  /*2680*/  FFMA.FTZ R32, R47, R30, R45 ;  /* 0x0000001e2f207223 */ /* 0x000fe4000001002d */
[----:B------:R-:W-:Y:S02]  /*2690*/  FADD.FTZ R19, R19, R33 ;  /* 0x0000002113137221 */ /* 0x000fe40000010000 */
[----:B------:R-:W-:-:S02]  /*26a0*/  FFMA.FTZ R26, R31, R33, R26 ;  /* 0x000000211f1a7223 */ /* 0x000fc4000001001a */
[----:B------:R-:W-:Y:S02]  /*26b0*/  FMUL.FTZ R33, R33, R18 ;  /* 0x0000001221217220 */ /* 0x000fe40000410000 */
[----:B------:R-:W-:Y:S01]  /*26c0*/  FADD.FTZ R30, R27, R30 ;  /* 0x0000001e1b1e7221 */ /* 0x000fe20000010000 */
[----:B------:R-:W-:Y:S01]  /*26d0*/  HADD2.F32 R27, -RZ, R8.H0_H0 ;  /* 0x20000008ff1b7230 */ /* 0x000fe20000004100 */
[----:B------:R-:W-:Y:S02]  /*26e0*/  FFMA.FTZ R31, R31, R33, R32 ;  /* 0x000000211f1f7223 */ /* 0x000fe40000010020 */
[----:B------:R-:W-:Y:S02]  /*26f0*/  FADD.FTZ R32, R33, R30 ;  /* 0x0000001e21207221 */ /* 0x000fe40000010000 */
[C---:B------:R-:W-:Y:S01]  /*2700*/  FADD.FTZ R30, -R24.reuse, R27 ;  /* 0x0000001b181e7221 */ /* 0x040fe20000010100 */
[----:B------:R-:W-:Y:S01]  /*2710*/  HADD2.F32 R27, -RZ, R75.H1_H1 ;  /* 0x3000004bff1b7230 */ /* 0x000fe20000004100 */
[----:B------:R-:W-:-:S02]  /*2720*/  FADD.FTZ R34, -R24, R35 ;  /* 0x0000002318227221 */ /* 0x000fc40000010100 */
[----:B------:R-:W-:Y:S02]  /*2730*/  FADD.FTZ R29, R29, R36 ;  /* 0x000000241d1d7221 */ /* 0x000fe40000010000 */
[----:B------:R-:W-:Y:S01]  /*2740*/  FFMA.FTZ R28, R47, R36, R28 ;  /* 0x000000242f1c7223 */ /* 0x000fe2000001001c */
[----:B------:R-:W-:Y:S01]  /*2750*/  HADD2.F32 R36, -RZ, R75.H0_H0 ;  /* 0x2000004bff247230 */ /* 0x000fe20000004100 */
        /* <DEDUP_REMOVED lines=21> */
.L_x_1038:
[----:B------:R-:W-:Y:S01]  /*28b0*/  FMUL.FTZ R34, R36, R15 ;  /* 0x0000000f24227220 */ /* 0x000fe20000410000 */
[----:B------:R-:W-:Y:S01]  /*28c0*/  HADD2.F32 R39, -RZ, R67.H1_H1 ;  /* 0x30000043ff277230 */ /* 0x000fe20000004100 */
[C---:B------:R-:W-:Y:S02]  /*28d0*/  FFMA.FTZ R33, R45.reuse, R36, R28 ;  /* 0x000000242d217223 */ /* 0x040fe4000001001c */
[----:B------:R-:W-:Y:S01]  /*28e0*/  FFMA.FTZ R35, R45, R34, R31 ;  /* 0x000000222d237223 */ /* 0x000fe2000001001f */
[--C-:B------:R-:W-:Y:S01]  /*28f0*/  HADD2.F32 R31, -RZ, R74.reuse.H1_H1 ;  /* 0x3000004aff1f7230 */ /* 0x100fe20000004100 */
[----:B------:R-:W-:Y:S01]  /*2900*/  FADD.FTZ R37, R32, R34 ;  /* 0x0000002220257221 */ /* 0x000fe20000010000 */
[----:B------:R-:W-:Y:S01]  /*2910*/  HADD2.F32 R32, -RZ, R74.H0_H0 ;  /* 0x2000004aff207230 */ /* 0x000fe20000004100 */
[----:B------:R-:W-:-:S02]  /*2920*/  FADD.FTZ R28, -R24, R43 ;  /* 0x0000002b181c7221 */ /* 0x000fc40000010100 */
[----:B------:R-:W-:Y:S02]  /*2930*/  FADD.FTZ R34, -R24, R39 ;  /* 0x0000002718227221 */ /* 0x000fe40000010100 */
        /* <DEDUP_REMOVED lines=23> */
.L_x_1039:
[C---:B------:R-:W-:Y:S02]  /*2ab0*/  FFMA.FTZ R38, R30.reuse, R36, R35 ;  /* 0x000000241e267223 */ /* 0x040fe40000010023 */
[----:B------:R-:W-:Y:S02]  /*2ac0*/  FFMA.FTZ R26, R30, R27, R26 ;  /* 0x0000001b1e1a7223 */ /* 0x000fe4000001001a */
[----:B------:R-:W-:Y:S02]  /*2ad0*/  FMUL.FTZ R35, R32, R15 ;  /* 0x0000000f20237220 */ /* 0x000fe40000410000 */
[----:B------:R-:W-:Y:S01]  /*2ae0*/  FADD.FTZ R36, R36, R37 ;  /* 0x0000002524247221 */ /* 0x000fe20000010000 */
[--C-:B------:R-:W-:Y:S01]  /*2af0*/  HADD2.F32 R37, -RZ, R9.reuse.H1_H1 ;  /* 0x30000009ff257230 */ /* 0x100fe20000004100 */
[----:B------:R-:W-:Y:S01]  /*2b00*/  FADD.FTZ R30, R19, R27 ;  /* 0x0000001b131e7221 */ /* 0x000fe20000010000 */
[----:B------:R-:W-:Y:S01]  /*2b10*/  HADD2.F32 R27, -RZ, R9.H0_H0 ;  /* 0x20000009ff1b7230 */ /* 0x000fe20000004100 */
[----:B------:R-:W-:-:S02]  /*2b20*/  FFMA.FTZ R19, R28, R35, R38 ;  /* 0x000000231c137223 */ /* 0x000fc40000010026 */
[----:B------:R-:W-:Y:S02]  /*2b30*/  FADD.FTZ R36, R36, R35 ;  /* 0x0000002324247221 */ /* 0x000fe40000010000 */
[----:B------:R-:W-:Y:S02]  /*2b40*/  FMUL.FTZ R35, R31, R18 ;  /* 0x000000121f237220 */ /* 0x000fe40000410000 */
[----:B------:R-:W-:Y:S02]  /*2b50*/  FFMA.FTZ R33, R28, R32, R33 ;  /* 0x000000201c217223 */ /* 0x000fe40000010021 */
[C---:B------:R-:W-:Y:S01]  /*2b60*/  FADD.FTZ R28, -R24.reuse, R27 ;  /* 0x0000001b181c7221 */ /* 0x040fe20000010100 */
[----:B------:R-:W-:Y:S01]  /*2b70*/  HADD2.F32 R27, -RZ, R73.H1_H1 ;  /* 0x30000049ff1b7230 */ /* 0x000fe20000004100 */
[----:B------:R-:W-:Y:S02]  /*2b80*/  FADD.FTZ R40, -R24, R37 ;  /* 0x0000002518287221 */ /* 0x000fe40000010100 */
[----:B------:R-:W-:-:S02]  /*2b90*/  FFMA.FTZ R38, R34, R35, R19 ;  /* 0x0000002322267223 */ /* 0x000fc40000010013 */
        /* <DEDUP_REMOVED lines=23> */
.L_x_1040:
[----:B------:R-:W-:Y:S01]  /*2d10*/  FMUL.FTZ R40, R36, R15 ;  /* 0x0000000f24287220 */ /* 0x000fe20000410000 */
[--C-:B------:R-:W-:Y:S01]  /*2d20*/  HADD2.F32 R37, -RZ, R10.reuse.H0_H0 ;  /* 0x2000000aff257230 */ /* 0x100fe20000004100 */
[----:B------:R-:W-:Y:S01]  /*2d30*/  FADD.FTZ R41, R29, R32 ;  /* 0x000000201d297221 */ /* 0x000fe20000010000 */
[----:B------:R-:W-:Y:S01]  /*2d40*/  HADD2.F32 R29, -RZ, R10.H1_H1 ;  /* 0x3000000aff1d7230 */ /* 0x000fe20000004100 */
[----:B------:R-:W-:Y:S01]  /*2d50*/  FFMA.FTZ R39, R19, R40, R38 ;  /* 0x0000002813277223 */ /* 0x000fe20000010026 */
[--C-:B------:R-:W-:Y:S01]  /*2d60*/  HADD2.F32 R32, -RZ, R72.reuse.H0_H0 ;  /* 0x20000048ff207230 */ /* 0x100fe20000004100 */
[----:B------:R-:W-:Y:S02]  /*2d70*/  FADD.FTZ R38, R35, R40 ;  /* 0x0000002823267221 */ /* 0x000fe40000010000 */
[C---:B------:R-:W-:Y:S01]  /*2d80*/  FADD.FTZ R40, -R24.reuse, R37 ;  /* 0x0000002518287221 */ /* 0x040fe20000010100 */
[----:B------:R-:W-:Y:S01]  /*2d90*/  HADD2.F32 R37, -RZ, R72.H1_H1 ;  /* 0x30000048ff257230 */ /* 0x000fe20000004100 */
        /* <DEDUP_REMOVED lines=23> */
.L_x_1041:
[----:B------:R-:W-:Y:S01]  /*2f10*/  FFMA.FTZ R39, R28, R43, R39 ;  /* 0x0000002b1c277223 */ /* 0x000fe20000010027 */
[----:B------:R-:W-:Y:S01]  /*2f20*/  HADD2.F32 R44, -RZ, R71.H0_H0 ;  /* 0x20000047ff2c7230 */ /* 0x000fe20000004100 */
[----:B------:R-:W-:Y:S02]  /*2f30*/  FMUL.FTZ R40, R32, R15 ;  /* 0x0000000f20287220 */ /* 0x000fe40000410000 */
[----:B------:R-:W-:Y:S02]  /*2f40*/  FADD.FTZ R43, R43, R38 ;  /* 0x000000262b2b7221 */ /* 0x000fe40000010000 */
[----:B------:R-:W-:Y:S02]  /*2f50*/  FFMA.FTZ R38, R34, R31, R26 ;  /* 0x0000001f22267223 */ /* 0x000fe4000001001a */
[----:B------:R-:W-:Y:S01]  /*2f60*/  FFMA.FTZ R26, R29, R40, R39 ;  /* 0x000000281d1a7223 */ /* 0x000fe20000010027 */
[--C-:B------:R-:W-:Y:S01]  /*2f70*/  HADD2.F32 R39, -RZ, R11.reuse.H0_H0 ;  /* 0x2000000bff277230 */ /* 0x100fe20000004100 */
[----:B------:R-:W-:Y:S01]  /*2f80*/  FADD.FTZ R40, R43, R40 ;  /* 0x000000282b287221 */ /* 0x000fe20000010000 */
[----:B------:R-:W-:Y:S01]  /*2f90*/  HADD2.F32 R43, -RZ, R11.H1_H1 ;  /* 0x3000000bff2b7230 */ /* 0x000fe20000004100 */
[----:B------:R-:W-:-:S02]  /*2fa0*/  FADD.FTZ R30, R30, R31 ;  /* 0x0000001f1e1e7221 */ /* 0x000fc40000010000 */
[----:B------:R-:W-:Y:S02]  /*2fb0*/  FMUL.FTZ R31, R37, R18 ;  /* 0x00000012251f7220 */ /* 0x000fe40000410000 */
[C---:B------:R-:W-:Y:S02]  /*2fc0*/  FADD.FTZ R34, -R24.reuse, R39 ;  /* 0x0000002718227221 */ /* 0x040fe40000010100 */
[----:B------:R-:W-:Y:S01]  /*2fd0*/  FADD.FTZ R42, -R24, R43 ;  /* 0x0000002b182a7221 */ /* 0x000fe20000010100 */
[----:B------:R-:W-:Y:S01]  /*2fe0*/  HADD2.F32 R43, -RZ, R71.H1_H1 ;  /* 0x30000047ff2b7230 */ /* 0x000fe20000004100 */
[----:B------:R-:W-:Y:S02]  /*2ff0*/  FFMA.FTZ R33, R19, R36, R33 ;  /* 0x0000002413217223 */ /* 0x000fe40000010021 */
[----:B------:R-:W-:Y:S02]  /*3000*/  FFMA.FTZ R26, R35, R31, R26 ;  /* 0x0000001f231a7223 */ /* 0x000fe4000001001a */
[----:B------:R-:W-:-:S02]  /*3010*/  FADD.FTZ R19, R31, R40 ;  /* 0x000000281f137221 */ /* 0x000fc40000010000 */
        /* <DEDUP_REMOVED lines=21> */
.L_x_1042:
[--C-:B------:R-:W-:Y:S01]  /*3170*/  HADD2.F32 R47, -RZ, R12.reuse.H0_H0 ;  /* 0x2000000cff2f7230 */ /* 0x100fe20000004100 */
[----:B------:R-:W-:Y:S01]  /*3180*/  FADD.FTZ R45, R41, R36 ;  /* 0x00000024292d7221 */ /* 0x000fe20000010000 */
[----:B------:R-:W-:Y:S01]  /*3190*/  HADD2.F32 R41, -RZ, R12.H1_H1 ;  /* 0x3000000cff297230 */ /* 0x000fe20000004100 */
[----:B------:R-:W-:Y:S02]  /*31a0*/  FMUL.FTZ R34, R44, R15 ;  /* 0x0000000f2c227220 */ /* 0x000fe40000410000 */
[C---:B------:R-:W-:Y:S02]  /*31b0*/  FADD.FTZ R36, -R24.reuse, R47 ;  /* 0x0000002f18247221 */ /* 0x040fe40000010100 */
[----:B------:R-:W-:Y:S02]  /*31c0*/  FADD.FTZ R40, -R24, R41 ;  /* 0x0000002918287221 */ /* 0x000fe40000010100 */
[----:B------:R-:W-:Y:S01]  /*31d0*/  FFMA.FTZ R31, R39, R34, R26 ;  /* 0x00000022271f7223 */ /* 0x000fe2000001001a */
[--C-:B------:R-:W-:Y:S01]  /*31e0*/  HADD2.F32 R26, -RZ, R70.reuse.H0_H0 ;  /* 0x20000046ff1a7230 */ /* 0x100fe20000004100 */
[----:B------:R-:W-:Y:S01]  /*31f0*/  FADD.FTZ R34, R19, R34 ;  /* 0x0000002213227221 */ /* 0x000fe20000010000 */
[----:B------:R-:W-:Y:S01]  /*3200*/  HADD2.F32 R19, -RZ, R70.H1_H1 ;  /* 0x30000046ff137230 */ /* 0x000fe20000004100 */
        /* <DEDUP_REMOVED lines=22> */
.L_x_1043:
[----:B------:R-:W-:Y:S01]  /*3370*/  FFMA.FTZ R31, R42, R47, R31 ;  /* 0x0000002f2a1f7223 */ /* 0x000fe2000001001f */
[--C-:B------:R-:W-:Y:S01]  /*3380*/  HADD2.F32 R51, -RZ, R13.reuse.H1_H1 ;  /* 0x3000000dff337230 */ /* 0x100fe20000004100 */
[----:B------:R-:W-:Y:S02]  /*3390*/  FMUL.FTZ R46, R26, R15 ;  /* 0x0000000f1a2e7220 */ /* 0x000fe40000410000 */
[----:B------:R-:W-:Y:S02]  /*33a0*/  FADD.FTZ R47, R47, R34 ;  /* 0x000000222f2f7221 */ /* 0x000fe40000010000 */
[----:B------:R-:W-:Y:S02]  /*33b0*/  FFMA.FTZ R31, R41, R46, R31 ;  /* 0x0000002e291f7223 */ /* 0x000fe4000001001f */
[----:B------:R-:W-:Y:S01]  /*33c0*/  FADD.FTZ R46, R47, R46 ;  /* 0x0000002e2f2e7221 */ /* 0x000fe20000010000 */
[----:B------:R-:W-:Y:S01]  /*33d0*/  HADD2.F32 R47, -RZ, R13.H0_H0 ;  /* 0x2000000dff2f7230 */ /* 0x000fe20000004100 */
[----:B------:R-:W-:-:S02]  /*33e0*/  FFMA.FTZ R38, R28, R27, R38 ;  /* 0x0000001b1c267223 */ /* 0x000fc40000010026 */
[----:B------:R-:W-:Y:S01]  /*33f0*/  FADD.FTZ R40, R30, R27 ;  /* 0x0000001b1e287221 */ /* 0x000fe20000010000 */
[--C-:B------:R-:W-:Y:S01]  /*3400*/  HADD2.F32 R30, -RZ, R69.reuse.H0_H0 ;  /* 0x20000045ff1e7230 */ /* 0x100fe20000004100 */
[----:B------:R-:W-:Y:S02]  /*3410*/  FMUL.FTZ R27, R19, R18 ;  /* 0x00000012131b7220 */ /* 0x000fe40000410000 */
[C---:B------:R-:W-:Y:S02]  /*3420*/  FADD.FTZ R28, -R24.reuse, R47 ;  /* 0x0000002f181c7221 */ /* 0x040fe40000010100 */
[----:B------:R-:W-:Y:S02]  /*3430*/  FADD.FTZ R34, -R24, R51 ;  /* 0x0000003318227221 */ /* 0x000fe40000010100 */
[----:B------:R-:W-:Y:S01]  /*3440*/  FFMA.FTZ R49, R29, R32, R33 ;  /* 0x000000201d317223 */ /* 0x000fe20000010021 */
[----:B------:R-:W-:Y:S01]  /*3450*/  HADD2.F32 R29, -RZ, R69.H1_H1 ;  /* 0x30000045ff1d7230 */ /* 0x000fe20000004100 */
[----:B------:R-:W-:-:S02]  /*3460*/  FFMA.FTZ R31, R36, R27, R31 ;  /* 0x0000001b241f7223 */ /* 0x000fc4000001001f */
        /* <DEDUP_REMOVED lines=21> */
[----:B------:R-:W-:-:S03]  /*35c0*/  FMUL.FTZ R30, R30, R51 ;  /* 0x000000331e1e7220 */ /* 0x000fc60000410000 */
.L_x_1044:
[--C-:B------:R-:W-:Y:S01]  /*35d0*/  HADD2.F32 R51, -RZ, R14.reuse.H0_H0 ;  /* 0x2000000eff337230 */ /* 0x100fe20000004100 */
[----:B------:R-:W-:Y:S01]  /*35e0*/  FMUL.FTZ R34, R30, R15 ;  /* 0x0000000f1e227220 */ /* 0x000fe20000410000 */
[----:B------:R-:W-:Y:S01]  /*35f0*/  HADD2.F32 R53, -RZ, R14.H1_H1 ;  /* 0x3000000eff357230 */ /* 0x000fe20000004100 */
[----:B------:R-:W-:Y:S02]  /*3600*/  FADD.FTZ R45, R45, R32 ;  /* 0x000000202d2d7221 */ /* 0x000fe40000010000 */
[C---:B------:R-:W-:Y:S02]  /*3610*/  FADD.FTZ R32, -R24.reuse, R51 ;  /* 0x0000003318207221 */ /* 0x040fe40000010100 */
[----:B------:R-:W-:Y:S02]  /*3620*/  FADD.FTZ R50, -R24, R53 ;  /* 0x0000003518327221 */ /* 0x000fe40000010100 */
[----:B------:R-:W-:Y:S02]  /*3630*/  FFMA.FTZ R46, R28, R34, R31 ;  /* 0x000000221c2e7223 */ /* 0x000fe4000001001f */
[----:B------:R-:W-:Y:S01]  /*3640*/  FADD.FTZ R47, R33, R34 ;  /* 0x00000022212f7221 */ /* 0x000fe20000010000 */
[--C-:B------:R-:W-:Y:S01]  /*3650*/  HADD2.F32 R34, -RZ, R68.reuse.H0_H0 ;  /* 0x20000044ff227230 */ /* 0x100fe20000004100 */
[----:B------:R-:W-:Y:S01]  /*3660*/  FMUL.FTZ R32, R32, R7 ;  /* 0x0000000720207220 */ /* 0x000fe20000410000 */
[----:B------:R-:W-:Y:S01]  /*3670*/  HADD2.F32 R33, -RZ, R68.H1_H1 ;  /* 0x30000044ff217230 */ /* 0x000fe20000004100 */
        /* <DEDUP_REMOVED lines=21> */
.L_x_1045:
[----:B------:R-:W-:Y:S02]  /*37d0*/  FFMA.FTZ R50, R27, R48, R46 ;  /* 0x000000301b327223 */ /* 0x000fe4000001002e */
[----:B------:R-:W-:Y:S02]  /*37e0*/  FADD.FTZ R52, R48, R47 ;  /* 0x0000002f30347221 */ /* 0x000fe40000010000 */
[----:B------:R-:W-:Y:S02]  /*37f0*/  FMUL.FTZ R51, R34, R15 ;  /* 0x0000000f22337220 */ /* 0x000fe40000410000 */
[----:B------:R-:W-:Y:S01]  /*3800*/  FFMA.FTZ R46, R35, R37, R38 ;  /* 0x00000025232e7223 */ /* 0x000fe20000010026 */
[--C-:B------:R-:W-:Y:S01]  /*3810*/  HADD2.F32 R35, -RZ, R65.reuse.H0_H0 ;  /* 0x20000041ff237230 */ /* 0x100fe20000004100 */
[----:B------:R-:W-:Y:S01]  /*3820*/  FADD.FTZ R48, R40, R37 ;  /* 0x0000002528307221 */ /* 0x000fe20000010000 */
[----:B------:R-:W-:Y:S01]  /*3830*/  HADD2.F32 R37, -RZ, R65.H1_H1 ;  /* 0x30000041ff257230 */ /* 0x000fe20000004100 */
[----:B------:R-:W-:Y:S01]  /*3840*/  FFMA.FTZ R50, R32, R51, R50 ;  /* 0x0000003320327223 */ /* 0x000fe20000010032 */
[----:B------:R-:W-:Y:S01]  /*3850*/  HADD2.F32 R40, -RZ, R83.H0_H0 ;  /* 0x20000053ff287230 */ /* 0x000fe20000004100 */
[----:B------:R-:W-:-:S02]  /*3860*/  FMUL.FTZ R47, R33, R18 ;  /* 0x00000012212f7220 */ /* 0x000fc40000410000 */
[----:B------:R-:W-:Y:S02]  /*3870*/  FADD.FTZ R38, R52, R51 ;  /* 0x0000003334267221 */ /* 0x000fe40000010000 */
[C---:B------:R-:W-:Y:S02]  /*3880*/  FADD.FTZ R52, -R24.reuse, R35 ;  /* 0x0000002318347221 */ /* 0x040fe40000010100 */
[----:B------:R-:W-:Y:S02]  /*3890*/  FADD.FTZ R54, -R24, R37 ;  /* 0x0000002518367221 */ /* 0x000fe40000010100 */
[----:B------:R-:W-:Y:S02]  /*38a0*/  FFMA.FTZ R50, R31, R47, R50 ;  /* 0x0000002f1f327223 */ /* 0x000fe40000010032 */
[----:B------:R-:W-:Y:S01]  /*38b0*/  FADD.FTZ R47, R47, R38 ;  /* 0x000000262f2f7221 */ /* 0x000fe20000010000 */
[----:B------:R-:W-:Y:S01]  /*38c0*/  HADD2.F32 R38, -RZ, R83.H1_H1 ;  /* 0x30000053ff267230 */ /* 0x000fe20000004100 */
[----:B------:R-:W-:-:S02]  /*38d0*/  FFMA.FTZ R49, R39, R44, R49 ;  /* 0x0000002c27317223 */ /* 0x000fc40000010031 */
        /* <DEDUP_REMOVED lines=21> */
.L_x_1046:
[----:B------:R-:W-:Y:S01]  /*3a30*/  FMUL.FTZ R52, R40, R15 ;  /* 0x0000000f28347220 */ /* 0x000fe20000410000 */
[--C-:B------:R-:W-:Y:S01]  /*3a40*/  HADD2.F32 R53, -RZ, R66.reuse.H1_H1 ;  /* 0x30000042ff357230 */ /* 0x100fe20000004100 */
[----:B------:R-:W-:Y:S01]  /*3a50*/  FADD.FTZ R39, R45, R44 ;  /* 0x0000002c2d277221 */ /* 0x000fe20000010000 */
[----:B------:R-:W-:Y:S01]  /*3a60*/  HADD2.F32 R45, -RZ, R66.H0_H0 ;  /* 0x20000042ff2d7230 */ /* 0x000fe20000004100 */
[----:B------:R-:W-:Y:S01]  /*3a70*/  FFMA.FTZ R50, R37, R52, R50 ;  /* 0x0000003425327223 */ /* 0x000fe20000010032 */
[----:B------:R-:W-:Y:S01]  /*3a80*/  HADD2.F32 R44, -RZ, R82.H0_H0 ;  /* 0x20000052ff2c7230 */ /* 0x000fe20000004100 */
[----:B------:R-:W-:Y:S02]  /*3a90*/  FADD.FTZ R52, R47, R52 ;  /* 0x000000342f347221 */ /* 0x000fe40000010000 */
[----:B------:R-:W-:-:S02]  /*3aa0*/  FMUL.FTZ R47, R38, R18 ;  /* 0x00000012262f7220 */ /* 0x000fc40000410000 */
[----:B------:R-:W-:Y:S02]  /*3ab0*/  FFMA.FTZ R51, R42, R43, R46 ;  /* 0x0000002b2a337223 */ /* 0x000fe4000001002e */
[----:B------:R-:W-:Y:S02]  /*3ac0*/  FADD.FTZ R46, R48, R43 ;  /* 0x0000002b302e7221 */ /* 0x000fe40000010000 */
[----:B------:R-:W-:Y:S02]  /*3ad0*/  FFMA.FTZ R48, R35, R47, R50 ;  /* 0x0000002f23307223 */ /* 0x000fe40000010032 */
[C---:B------:R-:W-:Y:S01]  /*3ae0*/  FADD.FTZ R42, -R24.reuse, R45 ;  /* 0x0000002d182a7221 */ /* 0x040fe20000010100 */
[----:B------:R-:W-:Y:S01]  /*3af0*/  HADD2.F32 R45, -RZ, R82.H1_H1 ;  /* 0x30000052ff2d7230 */ /* 0x000fe20000004100 */
[----:B------:R-:W-:Y:S02]  /*3b00*/  FADD.FTZ R50, -R24, R53 ;  /* 0x0000003518327221 */ /* 0x000fe40000010100 */
        /* <DEDUP_REMOVED lines=22> */
.L_x_1047:
[----:B------:R-:W-:Y:S01]  /*3c70*/  FMUL.FTZ R52, R44, R15 ;  /* 0x0000000f2c347220 */ /* 0x000fe20000410000 */
[----:B------:R-:W-:Y:S01]  /*3c80*/  HADD2.F32 R53, -RZ, R63.H1_H1 ;  /* 0x3000003fff357230 */ /* 0x000fe20000004100 */
[----:B------:R-:W-:-:S02]  /*3c90*/  FFMA.FTZ R49, R41, R26, R49 ;  /* 0x0000001a29317223 */ /* 0x000fc40000010031 */
[----:B------:R-:W-:Y:S01]  /*3ca0*/  FFMA.FTZ R50, R36, R19, R51 ;  /* 0x0000001324327223 */ /* 0x000fe20000010033 */
[----:B------:R-:W-:Y:S01]  /*3cb0*/  HADD2.F32 R51, -RZ, R63.H0_H0 ;  /* 0x2000003fff337230 */ /* 0x000fe20000004100 */
[----:B------:R-:W-:Y:S02]  /*3cc0*/  FFMA.FTZ R41, R43, R52, R48 ;  /* 0x000000342b297223 */ /* 0x000fe40000010030 */
[----:B------:R-:W-:Y:S02]  /*3cd0*/  FADD.FTZ R52, R47, R52 ;  /* 0x000000342f347221 */ /* 0x000fe40000010000 */
[----:B------:R-:W-:Y:S02]  /*3ce0*/  FMUL.FTZ R47, R45, R18 ;  /* 0x000000122d2f7220 */ /* 0x000fe40000410000 */
[C---:B------:R-:W-:Y:S01]  /*3cf0*/  FADD.FTZ R54, -R24.reuse, R53 ;  /* 0x0000003518367221 */ /* 0x040fe20000010100 */
[----:B------:R-:W-:Y:S01]  /*3d00*/  HADD2.F32 R53, -RZ, R81.H1_H1 ;  /* 0x30000051ff357230 */ /* 0x000fe20000004100 */
[----:B------:R-:W-:-:S02]  /*3d10*/  FADD.FTZ R48, -R24, R51 ;  /* 0x0000003318307221 */ /* 0x000fc40000010100 */
[----:B------:R-:W-:Y:S02]  /*3d20*/  FFMA.FTZ R36, R42, R47, R41 ;  /* 0x0000002f2a247223 */ /* 0x000fe40000010029 */
[----:B------:R-:W-:Y:S02]  /*3d30*/  FADD.FTZ R41, R47, R52 ;  /* 0x000000342f297221 */ /* 0x000fe40000010000 */
        /* <DEDUP_REMOVED lines=22> */
.L_x_1048:
[----:B------:R-:W-:Y:S01]  /*3ea0*/  FMUL.FTZ R48, R54, R15 ;  /* 0x0000000f36307220 */ /* 0x000fe20000410000 */
[----:B------:R-:W-:-:S03]  /*3eb0*/  HADD2.F32 R55, -RZ, R64.H1_H1 ;  /* 0x30000040ff377230 */ /* 0x000fc60000004100 */
[----:B------:R-:W-:Y:S02]  /*3ec0*/  FFMA.FTZ R47, R51, R48, R36 ;  /* 0x00000030332f7223 */ /* 0x000fe40000010024 */
[----:B------:R-:W-:Y:S02]  /*3ed0*/  FADD.FTZ R48, R41, R48 ;  /* 0x0000003029307221 */ /* 0x000fe40000010000 */
[----:B------:R-:W-:Y:S02]  /*3ee0*/  FMUL.FTZ R41, R53, R18 ;  /* 0x0000001235297220 */ /* 0x000fe40000410000 */
[----:B------:R-:W-:Y:S02]  /*3ef0*/  FADD.FTZ R56, -R24, R55 ;  /* 0x0000003718387221 */ /* 0x000fe40000010100 */
[----:B------:R-:W-:Y:S01]  /*3f00*/  FFMA.FTZ R36, R52, R41, R47 ;  /* 0x0000002934247223 */ /* 0x000fe2000001002f */
[----:B------:R-:W-:Y:S01]  /*3f10*/  HADD2.F32 R47, -RZ, R64.H0_H0 ;  /* 0x20000040ff2f7230 */ /* 0x000fe20000004100 */
[----:B------:R-:W-:-:S02]  /*3f20*/  FADD.FTZ R41, R41, R48 ;  /* 0x0000003029297221 */ /* 0x000fc40000010000 */
[----:B------:R-:W-:Y:S02]  /*3f30*/  FMUL.FTZ R56, R56, R7 ;  /* 0x0000000738387220 */ /* 0x000fe40000410000 */
[----:B------:R-:W-:Y:S01]  /*3f40*/  FADD.FTZ R48, -R24, R47 ;  /* 0x0000002f18307221 */ /* 0x000fe20000010100 */
[----:B------:R-:W-:-:S03]  /*3f50*/  HADD2.F32 R47, -RZ, R80.H1_H1 ;  /* 0x30000050ff2f7230 */ /* 0x000fc60000004100 */
[----:B------:R-:W-:Y:S01]  /*3f60*/  FMUL.FTZ R55, R48, R7 ;  /* 0x0000000730377220 */ /* 0x000fe20000410000 */
[----:B------:R-:W-:Y:S01]  /*3f70*/  HADD2.F32 R48, -RZ, R80.H0_H0 ;  /* 0x20000050ff307230 */ /* 0x000fe20000004100 */
        /* <DEDUP_REMOVED lines=19> */
.L_x_1049:
[----:B------:R-:W-:Y:S01]  /*40b0*/  FMUL.FTZ R58, R48, R15 ;  /* 0x0000000f303a7220 */ /* 0x000fe20000410000 */
[----:B------:R-:W-:Y:S01]  /*40c0*/  ISETP.GT.AND P0, PT, R125, 0x1e, PT ;  /* 0x0000001e7d00780c */ /* 0x000fe20003f04270 */
[----:B------:R-:W-:Y:S01]  /*40d0*/  FADD.FTZ R39, R39, R26 ;  /* 0x0000001a27277221 */ /* 0x000fe20000010000 */
[----:B------:R-:W-:Y:S01]  /*40e0*/  BSSY B0, `(.L_x_1050) ;  /* 0x0000065000007945 */ /* 0x000fe20003800000 */
[----:B------:R-:W-:Y:S01]  /*40f0*/  FFMA.FTZ R57, R55, R58, R36 ;  /* 0x0000003a37397223 */ /* 0x000fe20000010024 */
[----:B------:R-:W-:Y:S01]  /*4100*/  HFMA2.MMA R106, -RZ, RZ, 0, 2.384185791015625e-07 ;  /* 0x00000004ff6a7435 */ /* 0x000fe200000001ff */
[----:B------:R-:W-:Y:S02]  /*4110*/  FMUL.FTZ R36, R47, R18 ;  /* 0x000000122f247220 */ /* 0x000fe40000410000 */
[----:B------:R-:W-:Y:S02]  /*4120*/  FADD.FTZ R59, R41, R58 ;  /* 0x0000003a293b7221 */ /* 0x000fe40000010000 */
[----:B------:R-:W-:-:S02]  /*4130*/  FFMA.FTZ R41, R56, R36, R57 ;  /* 0x0000002438297223 */ /* 0x000fc40000010039 */
[----:B------:R-:W-:Y:S02]  /*4140*/  FADD.FTZ R36, R36, R59 ;  /* 0x0000003b24247221 */ /* 0x000fe40000010000 */
[----:B------:R-:W-:Y:S01]  /*4150*/  FADD.FTZ R46, R46, R19 ;  /* 0x000000132e2e7221 */ /* 0x000fe20000010000 */
[----:B------:R-:W0:Y:S01]  /*4160*/  SHFL.DOWN PT, R58, R41, 0x1, 0x1f ;  /* 0x08201f00293a7f89 */ /* 0x000e2200000e0000 */
[----:B------:R-:W-:Y:S01]  /*4170*/  FFMA.FTZ R50, R27, R29, R50 ;  /* 0x0000001d1b327223 */ /* 0x000fe20000010032 */
[----:B------:R-:W-:Y:S01]  /*4180*/  SHF.L.U32 R19, R3, 0x4, RZ ;  /* 0x0000000403137819 */ /* 0x000fe200000006ff */
[----:B------:R-:W-:Y:S01]  /*4190*/  FFMA.FTZ R49, R28, R30, R49 ;  /* 0x0000001e1c317223 */ /* 0x000fe20000010031 */
[----:B------:R-:W1:Y:S01]  /*41a0*/  SHFL.DOWN PT, R57, R36, 0x1, 0x1f ;  /* 0x08201f0024397f89 */ /* 0x000e6200000e0000 */
        /* <DEDUP_REMOVED lines=9> */
[----:B------:R-:W-:Y:S02]  /*4240*/  FADD.FTZ R38, R33, R38 ;  /* 0x0000002621267221 */ /* 0x000fe40000010000 */
[----:B0-----:R-:W-:Y:S02]  /*4250*/  @!P0 FADD.FTZ R41, R41, R58 ;  /* 0x0000003a29298221 */ /* 0x001fe40000010000 */
[----:B------:R-:W-:Y:S02]  /*4260*/  FFMA.FTZ R49, R43, R44, R49 ;  /* 0x0000002c2b317223 */ /* 0x000fe40000010031 */
[----:B-1----:R-:W-:Y:S01]  /*4270*/  @!P0 FADD.FTZ R36, R36, R57 ;  /* 0x0000003924248221 */ /* 0x002fe20000010000 */
[----:B------:R-:W0:Y:S01]  /*4280*/  SHFL.DOWN PT, R58, R41, 0x2, 0x1f ;  /* 0x08401f00293a7f89 */ /* 0x000e2200000e0000 */
[----:B------:R-:W-:Y:S01]  /*4290*/  ISETP.GT.AND P0, PT, R125, 0x1d, PT ;  /* 0x0000001d7d00780c */ /* 0x000fe20003f04270 */
[----:B------:R-:W-:-:S02]  /*42a0*/  FFMA.FTZ R50, R42, R45, R50 ;  /* 0x0000002d2a327223 */ /* 0x000fc40000010032 */
[----:B------:R-:W1:Y:S01]  /*42b0*/  SHFL.DOWN PT, R57, R36, 0x2, 0x1f ;  /* 0x08401f0024397f89 */ /* 0x000e6200000e0000 */
        /* <DEDUP_REMOVED lines=9> */
[----:B------:R-:W-:Y:S02]  /*4350*/  FADD.FTZ R31, R38, R47 ;  /* 0x0000002f261f7221 */ /* 0x000fe40000010000 */
[----:B0-----:R-:W-:Y:S02]  /*4360*/  @!P0 FADD.FTZ R41, R41, R58 ;  /* 0x0000003a29298221 */ /* 0x001fe40000010000 */
[----:B-1----:R-:W-:Y:S01]  /*4370*/  @!P0 FADD.FTZ R36, R36, R57 ;  /* 0x0000003924248221 */ /* 0x002fe20000010000 */
[----:B------:R-:W-:-:S02]  /*4380*/  ISETP.GT.AND P0, PT, R125, 0x1b, PT ;  /* 0x0000001b7d00780c */ /* 0x000fc40003f04270 */
[----:B------:R-:W0:Y:S04]  /*4390*/  SHFL.DOWN PT, R58, R41, 0x4, 0x1f ;  /* 0x08801f00293a7f89 */ /* 0x000e2800000e0000 */
[----:B------:R-:W1:Y:S04]  /*43a0*/  SHFL.DOWN PT, R57, R36, 0x4, 0x1f ;  /* 0x08801f0024397f89 */ /* 0x000e6800000e0000 */
[----:B------:R-:W-:Y:S03]  /*43b0*/  STS.128 [R3.X16+0xa0], R28 ;  /* 0x0000a01c03007388 */ /* 0x000fe6000000cc00 */
        /* <DEDUP_REMOVED lines=55> */
.L_x_1051:
[----:B0-----:R-:W-:Y:S05]  /*4730*/  BSYNC B0 ;  /* 0x0000000000007941 */ /* 0x001fea0003800000 */
.L_x_1050:
        /* <DEDUP_REMOVED lines=161> */
.L_x_1053:
[----:B------:R-:W-:Y:S05]  /*5150*/  BSYNC B0 ;  /* 0x0000000000007941 */ /* 0x000fea0003800000 */
.L_x_1052:
        /* <DEDUP_REMOVED lines=16> */
.L_x_1055:
[----:B------:R-:W-:Y:S05]  /*5260*/  BSYNC B0 ;  /* 0x0000000000007941 */ /* 0x000fea0003800000 */
.L_x_1054:
        /* <DEDUP_REMOVED lines=32> */
.L_x_1058:
[----:B------:R-:W2:Y:S01]  /*5470*/  LDG.E.STRONG.GPU R19, [R28.64] ;  /* 0x000000061c137981 */ /* 0x000ea2000c1ef900 */
[----:B------:R-:W-:Y:S01]  /*5480*/  YIELD ;  /* 0x0000000000007946 */ /* 0x000fe20003800000 */
[----:B--2---:R-:W-:Y:S01]  /*5490*/  ISETP.NE.AND P6, PT, R19, R32, PT ;  /* 0x000000201300720c */ /* 0x004fe20003fc5270 */
[----:B------:R-:W-:-:S12]  /*54a0*/  CCTL.IVALL ;  /* 0x00000000ff00798f */ /* 0x000fd80002000000 */
[----:B------:R-:W-:Y:S05]  /*54b0*/  @P6 BRA `(.L_x_1058) ;  /* 0xffffffb000006947 */ /* 0x000fea000383ffff */
.L_x_1057:
        /* <DEDUP_REMOVED lines=23> */
.L_x_1062:
        /* <DEDUP_REMOVED lines=115> */
.L_x_1061:
        /* <DEDUP_REMOVED lines=63> */
.L_x_1063:
[----:B------:R-:W-:-:S04]  /*6150*/  LOP3.LUT P6, RZ, R6, 0x1, RZ, 0xc0, !PT ;  /* 0x0000000106ff7812 */ /* 0x000fc800078cc0ff */
[----:B------:R-:W-:-:S13]  /*6160*/  ISETP.NE.OR P6, PT, R28, RZ, P6 ;  /* 0x000000ff1c00720c */ /* 0x000fda00037c5670 */
[----:B------:R-:W-:Y:S05]  /*6170*/  @!P6 BRA `(.L_x_1059) ;  /* 0x000001f00000e947 */ /* 0x000fea0003800000 */
.L_x_1060:
        /* <DEDUP_REMOVED lines=31> */
.L_x_1059:
        /* <DEDUP_REMOVED lines=10> */
.L_x_1065:
[----:B------:R-:W-:Y:S05]  /*6410*/  BSYNC B0 ;  /* 0x0000000000007941 */ /* 0x000fea0003800000 */
.L_x_1064:
        /* <DEDUP_REMOVED lines=17> */
.L_x_1056:
[----:B------:R-:W-:Y:S04]  /*6530*/  @!P0 STS.64 [0x90], R26 ;  /* 0x0000901aff008388 */ /* 0x000fe80000000a00 */
[----:B------:R-:W-:Y:S01]  /*6540*/  BAR.SYNC.DEFER_BLOCKING 0x0 ;  /* 0x0000000000007b1d */ /* 0x000fe20000010000 */
[----:B------:R-:W-:Y:S01]  /*6550*/  ISETP.NE.AND P6, PT, RZ, UR9, PT ;  /* 0x00000009ff007c0c */ /* 0x000fe2000bfc5270 */
[--C-:B0-----:R-:W-:Y:S01]  /*6560*/  HADD2.F32 R33, -RZ, R61.reuse.H0_H0 ;  /* 0x2000003dff217230 */ /* 0x101fe20000004100 */
[----:B------:R-:W-:Y:S01]  /*6570*/  IMAD.WIDE.U32 R28, R3, -0x77777777, RZ ;  /* 0x88888889031c7825 */ /* 0x000fe200078e00ff */
[----:B------:R-:W-:-:S02]  /*6580*/  HADD2.F32 R61, -RZ, R61.H1_H1 ;  /* 0x3000003dff3d7230 */ /* 0x000fc40000004100 */
[--C-:B------:R-:W-:Y:S02]  /*6590*/  HADD2.F32 R32, -RZ, R79.reuse.H0_H0 ;  /* 0x2000004fff207230 */ /* 0x100fe40000004100 */
[----:B------:R-:W-:Y:S01]  /*65a0*/  SHF.R.U32.HI R19, RZ, 0x3, R29 ;  /* 0x00000003ff137819 */ /* 0x000fe2000001161d */
[----:B------:R-:W-:Y:S01]  /*65b0*/  FADD.FTZ R28, -R24, R61 ;  /* 0x0000003d181c7221 */ /* 0x000fe20000010100 */
[----:B------:R-:W-:Y:S02]  /*65c0*/  HADD2.F32 R79, -RZ, R79.H1_H1 ;  /* 0x3000004fff4f7230 */ /* 0x000fe40000004100 */
[----:B------:R-:W-:Y:S01]  /*65d0*/  HADD2.F32 R35, -RZ, R62.H1_H1 ;  /* 0x3000003eff237230 */ /* 0x000fe20000004100 */
[----:B------:R-:W-:Y:S01]  /*65e0*/  FMUL.FTZ R40, R28, R7 ;  /* 0x000000071c287220 */ /* 0x000fe20000410000 */
[----:B------:R-:W0:Y:S02]  /*65f0*/  LDS.64 R26, [0x90] ;  /* 0x00009000ff1a7984 */ /* 0x000e240000000a00 */
[----:B0-----:R-:W-:-:S02]  /*6600*/  FMUL.FTZ R30, R26, c[0x0][0x20c] ;  /* 0x000083001a1e7a20 */ /* 0x001fc40000410000 */
[----:B------:R-:W-:Y:S01]  /*6610*/  FADD.FTZ R26, -R24, R33 ;  /* 0x00000021181a7221 */ /* 0x000fe20000010100 */
[----:B------:R-:W-:Y:S01]  /*6620*/  HADD2.F32 R33, -RZ, R62.H0_H0 ;  /* 0x2000003eff217230 */ /* 0x000fe20000004100 */
[----:B------:R-:W-:Y:S02]  /*6630*/  FMUL.FTZ R31, R27, c[0x0][0x20c] ;  /* 0x000083001b1f7a20 */ /* 0x000fe40000410000 */
        /* <DEDUP_REMOVED lines=20> */
.L_x_1066:
        /* <DEDUP_REMOVED lines=17> */
[----:B------:R-:W-:-:S05]  /*6890*/  F2FP.PACK_AB R27, R26, R27 ;  /* 0x0000001b1a1b723e */ /* 0x000fca00000000ff */
[----:B------:R0:W-:Y:S02]  /*68a0*/  STG.E [R28.64], R27 ;  /* 0x0000001b1c007986 */ /* 0x0001e4000c101906 */
.L_x_1068:
[----:B------:R-:W-:Y:S05]  /*68b0*/  BSYNC B0 ;  /* 0x0000000000007941 */ /* 0x000fea0003800000 */
.L_x_1067:
[----:B------:R-:W-:Y:S01]  /*68c0*/  ISETP.NE.AND P0, PT, RZ, UR9, PT ;  /* 0x00000009ff007c0c */ /* 0x000fe2000bf05270 */
[C---:B------:R-:W-:Y:S01]  /*68d0*/  FADD.FTZ R26, -R24.reuse, R33 ;  /* 0x00000021181a7221 */ /* 0x040fe20000010100 */
[--C-:B------:R-:W-:Y:S01]  /*68e0*/  HADD2.F32 R33, -RZ, R25.reuse.H0_H0 ;  /* 0x20000019ff217230 */ /* 0x100fe20000004100 */
        /* <DEDUP_REMOVED lines=25> */
.L_x_1069:
        /* <DEDUP_REMOVED lines=19> */
.L_x_1071:
[----:B------:R-:W-:Y:S05]  /*6bb0*/  BSYNC B0 ;  /* 0x0000000000007941 */ /* 0x000fea0003800000 */
.L_x_1070:
        /* <DEDUP_REMOVED lines=28> */
.L_x_1072:
        /* <DEDUP_REMOVED lines=19> */
.L_x_1074:
[----:B------:R-:W-:Y:S05]  /*6eb0*/  BSYNC B0 ;  /* 0x0000000000007941 */ /* 0x000fea0003800000 */
.L_x_1073:
        /* <DEDUP_REMOVED lines=28> */
.L_x_1075:
        /* <DEDUP_REMOVED lines=17> */
[----:B------:R-:W-:-:S05]  /*7190*/  F2FP.PACK_AB R27, R8, R27 ;  /* 0x0000001b081b723e */ /* 0x000fca00000000ff */
[----:B------:R0:W-:Y:S02]  /*71a0*/  STG.E [R28.64], R27 ;  /* 0x0000001b1c007986 */ /* 0x0001e4000c101906 */
.L_x_1077:
[----:B------:R-:W-:Y:S05]  /*71b0*/  BSYNC B0 ;  /* 0x0000000000007941 */ /* 0x000fea0003800000 */
.L_x_1076:
[----:B------:R-:W-:Y:S01]  /*71c0*/  ISETP.NE.AND P0, PT, RZ, UR9, PT ;  /* 0x00000009ff007c0c */ /* 0x000fe2000bf05270 */
[C---:B------:R-:W-:Y:S01]  /*71d0*/  FADD.FTZ R26, -R24.reuse, R25 ;  /* 0x00000019181a7221 */ /* 0x040fe20000010100 */
[----:B------:R-:W-:Y:S01]  /*71e0*/  HADD2.F32 R8, -RZ, R75.H0_H0 ;  /* 0x2000004bff087230 */ /* 0x000fe20000004100 */
[----:B0-----:R-:W-:Y:S01]  /*71f0*/  FADD.FTZ R28, -R24, R33 ;  /* 0x00000021181c7221 */ /* 0x001fe20000010100 */
[----:B------:R-:W-:Y:S01]  /*7200*/  HADD2.F32 R39, -RZ, R67.H0_H0 ;  /* 0x20000043ff277230 */ /* 0x000fe20000004100 */
        /* <DEDUP_REMOVED lines=23> */
.L_x_1078:
        /* <DEDUP_REMOVED lines=8> */
[----:B------:R-:W-:Y:S02]  /*7400*/  IADD3 R25, R27, R25, RZ ;  /* 0x000000191b197210 */ /* 0x000fe40007ffe0ff */
[----:B------:R-:W-:-:S04]  /*7410*/  LEA R28, P0, R26, c[0x0][0x160], 0x1 ;  /* 0x000058001a1c7a11 */ /* 0x000fc800078008ff */
[----:B------:R-:W-:Y:S01]  /*7420*/  LEA.HI.X R29, R26, c[0x0][0x164], R25, 0x1, P0 ;  /* 0x000059001a1d7a11 */ /* 0x000fe200000f0c19 */
[C-C-:B------:R-:W-:Y:S02]  /*7430*/  FFMA.FTZ R25, R30.reuse, R37, R31.reuse ;  /* 0x000000251e197223 */ /* 0x140fe4000001001f */
[----:B------:R-:W-:Y:S02]  /*7440*/  FFMA.FTZ R26, R30, R38, R31 ;  /* 0x000000261e1a7223 */ /* 0x000fe4000001001f */
[----:B------:R-:W-:Y:S02]  /*7450*/  FFMA.FTZ R8, R8, R15, -R25 ;  /* 0x0000000f08087223 */ /* 0x000fe40000010819 */
[----:B------:R-:W-:Y:S02]  /*7460*/  FFMA.FTZ R26, R75, R18, -R26 ;  /* 0x000000124b1a7223 */ /* 0x000fe4000001081a */
[-C--:B------:R-:W-:Y:S02]  /*7470*/  FMUL.FTZ R25, R8, R7.reuse ;  /* 0x0000000708197220 */ /* 0x080fe40000410000 */
[----:B------:R-:W-:-:S05]  /*7480*/  FMUL.FTZ R8, R26, R7 ;  /* 0x000000071a087220 */ /* 0x000fca0000410000 */
[----:B------:R-:W-:-:S05]  /*7490*/  F2FP.PACK_AB R25, R8, R25 ;  /* 0x000000190819723e */ /* 0x000fca00000000ff */
[----:B------:R0:W-:Y:S02]  /*74a0*/  STG.E [R28.64], R25 ;  /* 0x000000191c007986 */ /* 0x0001e4000c101906 */
.L_x_1080:
[----:B------:R-:W-:Y:S05]  /*74b0*/  BSYNC B0 ;  /* 0x0000000000007941 */ /* 0x000fea0003800000 */
.L_x_1079:
        /* <DEDUP_REMOVED lines=28> */
.L_x_1081:
        /* <DEDUP_REMOVED lines=19> */
.L_x_1083:
[----:B------:R-:W-:Y:S05]  /*77b0*/  BSYNC B0 ;  /* 0x0000000000007941 */ /* 0x000fea0003800000 */
.L_x_1082:
        /* <DEDUP_REMOVED lines=28> */
.L_x_1084:
        /* <DEDUP_REMOVED lines=19> */
.L_x_1086:
[----:B------:R-:W-:Y:S05]  /*7ab0*/  BSYNC B0 ;  /* 0x0000000000007941 */ /* 0x000fea0003800000 */
.L_x_1085:
        /* <DEDUP_REMOVED lines=28> */
.L_x_1087:
        /* <DEDUP_REMOVED lines=18> */
.L_x_1089:
[----:B------:R-:W-:Y:S05]  /*7da0*/  BSYNC B0 ;  /* 0x0000000000007941 */ /* 0x000fea0003800000 */
.L_x_1088:
        /* <DEDUP_REMOVED lines=27> */
.L_x_1090:
        /* <DEDUP_REMOVED lines=18> */
.L_x_1092:
[----:B------:R-:W-:Y:S05]  /*8080*/  BSYNC B0 ;  /* 0x0000000000007941 */ /* 0x000fea0003800000 */
.L_x_1091:
        /* <DEDUP_REMOVED lines=27> */
.L_x_1093:
        /* <DEDUP_REMOVED lines=18> */
.L_x_1095:
[----:B------:R-:W-:Y:S05]  /*8360*/  BSYNC B0 ;  /* 0x0000000000007941 */ /* 0x000fea0003800000 */
.L_x_1094:
        /* <DEDUP_REMOVED lines=26> */
.L_x_1096:
        /* <DEDUP_REMOVED lines=18> */
.L_x_1098:
[----:B------:R-:W-:Y:S05]  /*8630*/  BSYNC B0 ;  /* 0x0000000000007941 */ /* 0x000fea0003800000 */
.L_x_1097:
        /* <DEDUP_REMOVED lines=29> */
.L_x_1099:
        /* <DEDUP_REMOVED lines=18> */
.L_x_1101:
[----:B------:R-:W-:Y:S05]  /*8930*/  BSYNC B0 ;  /* 0x0000000000007941 */ /* 0x000fea0003800000 */
.L_x_1100:
        /* <DEDUP_REMOVED lines=27> */
.L_x_1102:
        /* <DEDUP_REMOVED lines=23> */
.L_x_1104:
[----:B------:R-:W-:Y:S05]  /*8c60*/  BSYNC B0 ;  /* 0x0000000000007941 */ /* 0x000fea0003800000 */
.L_x_1103:
        /* <DEDUP_REMOVED lines=27> */
.L_x_1105:
        /* <DEDUP_REMOVED lines=23> */
.L_x_1107:
[----:B------:R-:W-:Y:S05]  /*8f90*/  BSYNC B0 ;  /* 0x0000000000007941 */ /* 0x000fea0003800000 */
.L_x_1106:
        /* <DEDUP_REMOVED lines=27> */
.L_x_1108:
        /* <DEDUP_REMOVED lines=25> */
.L_x_1110:
[----:B------:R-:W-:Y:S05]  /*92e0*/  BSYNC B0 ;  /* 0x0000000000007941 */ /* 0x000fea0003800000 */
.L_x_1109:
[----:B------:R-:W-:Y:S01]  /*92f0*/  IADD3 R27, R19, 0x1e0, RZ ;  /* 0x000001e0131b7810 */ /* 0x000fe20007ffe0ff */
[--C-:B------:R-:W-:Y:S01]  /*9300*/  HADD2.F32 R10, -RZ, R80.reuse.H0_H0 ;  /* 0x20000050ff0a7230 */ /* 0x100fe20000004100 */
[-C--:B------:R-:W-:Y:S01]  /*9310*/  FMUL.FTZ R25, R14, R7.reuse ;  /* 0x000000070e197220 */ /* 0x080fe20000410000 */
[----:B0-----:R-:W-:Y:S01]  /*9320*/  HADD2.F32 R11, -RZ, R80.H1_H1 ;  /* 0x30000050ff0b7230 */ /* 0x001fe20000004100 */
        /* <DEDUP_REMOVED lines=21> */
.L_x_1111:
        /* <DEDUP_REMOVED lines=20> */
.L_x_1113:
[----:B------:R-:W-:Y:S05]  /*95c0*/  BSYNC B0 ;  /* 0x0000000000007941 */ /* 0x000fea0003800000 */
.L_x_1112:
[----:B------:R-:W-:Y:S02]  /*95d0*/  IADD3 R5, R5, c[0x0][0x10], RZ ;  /* 0x0000040005057a10 */ /* 0x000fe40007ffe0ff */
[----:B------:R-:W-:Y:S02]  /*95e0*/  IADD3 R84, R84, 0x1, RZ ;  /* 0x0000000154547810 */ /* 0x000fe40007ffe0ff */
[----:B------:R-:W-:-:S13]  /*95f0*/  ISETP.GE.AND P0, PT, R5, UR4, PT ;  /* 0x0000000405007c0c */ /* 0x000fda000bf06270 */
[----:B------:R-:W-:Y:S01]  /*9600*/  @P0 CALL.REL.NOINC `(.L_x_1031) ;  /* 0x0000001000000944 */ /* 0x000fe20003c00000 */
[----:B------:R-:W-:Y:S05]  /*9610*/  BRA `(.L_x_1114) ;  /* 0xffff70b000007947 */ /* 0x000fea000383ffff */
.L_x_1031:
        /* <DEDUP_REMOVED lines=18> */
.L_x_1116:
[----:B------:R-:W-:Y:S05]  /*9740*/  BSYNC B0 ;  /* 0x0000000000007941 */ /* 0x000fea0003800000 */
.L_x_1115:
        /* <DEDUP_REMOVED lines=11> */
.L_x_1118:
[----:B------:R-:W2:Y:S01]  /*9800*/  LDG.E.STRONG.GPU R7, [R4.64] ;  /* 0x0000000604077981 */ /* 0x000ea2000c1ef900 */
[----:B------:R-:W-:Y:S01]  /*9810*/  YIELD ;  /* 0x0000000000007946 */ /* 0x000fe20003800000 */
[----:B--2---:R-:W-:Y:S01]  /*9820*/  ISETP.NE.AND P0, PT, R7, R0, PT ;  /* 0x000000000700720c */ /* 0x004fe20003f05270 */
[----:B------:R-:W-:-:S12]  /*9830*/  CCTL.IVALL ;  /* 0x00000000ff00798f */ /* 0x000fd80002000000 */
[----:B------:R-:W-:Y:S05]  /*9840*/  @P0 BRA `(.L_x_1118) ;  /* 0xffffffb000000947 */ /* 0x000fea000383ffff */
.L_x_1117:
        /* <DEDUP_REMOVED lines=25> */
.L_x_1119:
        /* <DEDUP_REMOVED lines=26> */
.L_x_1120:
        /* <DEDUP_REMOVED lines=16> */
.L_x_3306:


//--------------------- .text._Z35group_norm_nhwc_bwd_one_pass_kernelI11Fp16IOFp16WLi64ELi30ELi480EEv26Group_norm_nhwc_bwd_params --------------------------
	.section	.text._Z35group_norm_nhwc_bwd_one_pass_kernelI11Fp16IOFp16WLi64ELi30ELi480EEv26Group_norm_nhwc_bwd_params,"ax",@progbits
	.sectioninfo	@"SHI_REGISTERS=64"
	.align	128
        .global         _Z35group_norm_nhwc_bwd_one_pass_kernelI11Fp16IOFp16WLi64ELi30ELi480EEv26Group_norm_nhwc_bwd_params
        .type           _Z35group_norm_nhwc_bwd_one_pass_kernelI11Fp16IOFp16WLi64ELi30ELi480EEv26Group_norm_nhwc_bwd_params,@function
        .size           _Z35group_norm_nhwc_bwd_one_pass_kernelI11Fp16IOFp16WLi64ELi30ELi480EEv26Group_norm_nhwc_bwd_params,(.L_x_3307 - _Z35group_norm_nhwc_bwd_one_pass_kernelI11Fp16IOFp16WLi64ELi30ELi480EEv26Group_norm_nhwc_bwd_params)
        .other          _Z35group_norm_nhwc_bwd_one_pass_kernelI11Fp16IOFp16WLi64ELi30ELi480EEv26Group_norm_nhwc_bwd_params,@"STO_CUDA_ENTRY STV_DEFAULT"
_Z35group_norm_nhwc_bwd_one_pass_kernelI11Fp16IOFp16WLi64ELi30ELi480EEv26Group_norm_nhwc_bwd_params:
.text._Z35group_norm_nhwc_bwd_one_pass_kernelI11Fp16IOFp16WLi64ELi30ELi480EEv26Group_norm_nhwc_bwd_params:
        /* <DEDUP_REMOVED lines=47> */
.L_x_1148:
        /* <DEDUP_REMOVED lines=112> */
.L_x_1123:
[----:B-1----:R-:W-:Y:S05]  /*09f0*/  BSYNC B0 ;  /* 0x0000000000007941 */ /* 0x002fea0003800000 */
.L_x_1122:
        /* <DEDUP_REMOVED lines=33> */
.L_x_1124:
        /* <DEDUP_REMOVED lines=26> */
.L_x_1125:
        /* <DEDUP_REMOVED lines=89> */
.L_x_1127:
[----:B------:R-:W-:Y:S05]  /*1340*/  BSYNC B0 ;  /* 0x0000000000007941 */ /* 0x000fea0003800000 */
.L_x_1126:
        /* <DEDUP_REMOVED lines=159> */
.L_x_1129:
[----:B------:R-:W-:Y:S05]  /*1d40*/  BSYNC B0 ;  /* 0x0000000000007941 */ /* 0x000fea0003800000 */
.L_x_1128:
        /* <DEDUP_REMOVED lines=19> */
.L_x_1131:
[----:B------:R-:W-:Y:S05]  /*1e80*/  BSYNC B0 ;  /* 0x0000000000007941 */ /* 0x000fea0003800000 */
.L_x_1130:
        /* <DEDUP_REMOVED lines=28> */
.L_x_1134:
[----:B------:R-:W2:Y:S01]  /*2050*/  LDG.E.STRONG.GPU R16, [R14.64] ;  /* 0x0000000c0e107981 */ /* 0x000ea2000c1ef900 */
[----:B------:R-:W-:Y:S01]  /*2060*/  YIELD ;  /* 0x0000000000007946 */ /* 0x000fe20003800000 */
[----:B--2---:R-:W-:Y:S01]  /*2070*/  ISETP.NE.AND P0, PT, R16, R19, PT ;  /* 0x000000131000720c */ /* 0x004fe20003f05270 */
[----:B------:R-:W-:-:S12]  /*2080*/  CCTL.IVALL ;  /* 0x00000000ff00798f */ /* 0x000fd80002000000 */
[----:B------:R-:W-:Y:S05]  /*2090*/  @P0 BRA `(.L_x_1134) ;  /* 0xffffffb000000947 */ /* 0x000fea000383ffff */
.L_x_1133:
        /* <DEDUP_REMOVED lines=18> */
.L_x_1138:
        /* <DEDUP_REMOVED lines=116> */
.L_x_1137:
        /* <DEDUP_REMOVED lines=62> */
.L_x_1139:
[----:B------:R-:W-:-:S13]  /*2ce0*/  ISETP.NE.OR P0, PT, RZ, UR4, P0 ;  /* 0x00000004ff007c0c */ /* 0x000fda0008705670 */
[----:B------:R-:W-:Y:S05]  /*2cf0*/  @!P0 BRA `(.L_x_1135) ;  /* 0x000001f000008947 */ /* 0x000fea0003800000 */
.L_x_1136:
        /* <DEDUP_REMOVED lines=31> */
.L_x_1135:
        /* <DEDUP_REMOVED lines=10> */
.L_x_1141:
[----:B------:R-:W-:Y:S05]  /*2f90*/  BSYNC B0 ;  /* 0x0000000000007941 */ /* 0x000fea0003800000 */
.L_x_1140:
        /* <DEDUP_REMOVED lines=19> */
.L_x_1132:
        /* <DEDUP_REMOVED lines=42> */
.L_x_1142:
        /* <DEDUP_REMOVED lines=18> */
.L_x_1144:
[----:B------:R-:W-:Y:S05]  /*3490*/  BSYNC B0 ;  /* 0x0000000000007941 */ /* 0x000fea0003800000 */
.L_x_1143:
        /* <DEDUP_REMOVED lines=25> */
.L_x_1145:
        /* <DEDUP_REMOVED lines=17> */
.L_x_1147:
[----:B------:R-:W-:Y:S05]  /*3740*/  BSYNC B0 ;  /* 0x0000000000007941 */ /* 0x000fea0003800000 */
.L_x_1146:
[----:B------:R-:W-:Y:S02]  /*3750*/  IADD3 R2, R2, c[0x0][0x10], RZ ;  /* 0x0000040002027a10 */ /* 0x000fe40007ffe0ff */
[----:B------:R-:W-:Y:S02]  /*3760*/  IADD3 R51, R51, 0x1, RZ ;  /* 0x0000000133337810 */ /* 0x000fe40007ffe0ff */
[----:B------:R-:W-:-:S13]  /*3770*/  ISETP.GE.AND P0, PT, R2, UR6, PT ;  /* 0x0000000602007c0c */ /* 0x000fda000bf06270 */
[----:B------:R-:W-:Y:S01]  /*3780*/  @P0 CALL.REL.NOINC `(.L_x_1121) ;  /* 0x0000001000000944 */ /* 0x000fe20003c00000 */
[----:B------:R-:W-:Y:S05]  /*3790*/  BRA `(.L_x_1148) ;  /* 0xffffcb5000007947 */ /* 0x000fea000383ffff */
.L_x_1121:
        /* <DEDUP_REMOVED lines=18> */
.L_x_1150:
[----:B------:R-:W-:Y:S05]  /*38c0*/  BSYNC B0 ;  /* 0x0000000000007941 */ /* 0x000fea0003800000 */
.L_x_1149:
        /* <DEDUP_REMOVED lines=11> */
.L_x_1152:
[----:B0-----:R-:W2:Y:S01]  /*3980*/  LDG.E.STRONG.GPU R5, [R2.64] ;  /* 0x0000000c02057981 */ /* 0x001ea2000c1ef900 */
[----:B------:R-:W-:Y:S01]  /*3990*/  YIELD ;  /* 0x0000000000007946 */ /* 0x000fe20003800000 */
[----:B--2---:R-:W-:Y:S01]  /*39a0*/  ISETP.NE.AND P0, PT, R5, R4, PT ;  /* 0x000000040500720c */ /* 0x004fe20003f05270 */
[----:B------:R-:W-:-:S12]  /*39b0*/  CCTL.IVALL ;  /* 0x00000000ff00798f */ /* 0x000fd80002000000 */
[----:B------:R-:W-:Y:S05]  /*39c0*/  @P0 BRA `(.L_x_1152) ;  /* 0xffffffb000000947 */ /* 0x000fea000383ffff */
.L_x_1151:
        /* <DEDUP_REMOVED lines=25> */
.L_x_1153:
        /* <DEDUP_REMOVED lines=26> */
.L_x_1154:
        /* <DEDUP_REMOVED lines=16> */
.L_x_3307:


//--------------------- .text._Z35group_norm_nhwc_bwd_one_pass_kernelI11Fp16IOFp16WLi128ELi30ELi480EEv26Group_norm_nhwc_bwd_params --------------------------
	.section	.text._Z35group_norm_nhwc_bwd_one_pass_kernelI11Fp16IOFp16WLi128ELi30ELi480EEv26Group_norm_nhwc_bwd_params,"ax",@progbits
	.sectioninfo	@"SHI_REGISTERS=64"
	.align	128
        .global         _Z35group_norm_nhwc_bwd_one_pass_kernelI11Fp16IOFp16WLi128ELi30ELi480EEv26Group_norm_nhwc_bwd_params
        .type           _Z35group_norm_nhwc_bwd_one_pass_kernelI11Fp16IOFp16WLi128ELi30ELi480EEv26Group_norm_nhwc_bwd_params,@function
        .size           _Z35group_norm_nhwc_bwd_one_pass_kernelI11Fp16IOFp16WLi128ELi30ELi480EEv26Group_norm_nhwc_bwd_params,(.L_x_3308 - _Z35group_norm_nhwc_bwd_one_pass_kernelI11Fp16IOFp16WLi128ELi30ELi480EEv26Group_norm_nhwc_bwd_params)
        .other          _Z35group_norm_nhwc_bwd_one_pass_kernelI11Fp16IOFp16WLi128ELi30ELi480EEv26Group_norm_nhwc_bwd_params,@"STO_CUDA_ENTRY STV_DEFAULT"
_Z35group_norm_nhwc_bwd_one_pass_kernelI11Fp16IOFp16WLi128ELi30ELi480EEv26Group_norm_nhwc_bwd_params:
.text._Z35group_norm_nhwc_bwd_one_pass_kernelI11Fp16IOFp16WLi128ELi30ELi480EEv26Group_norm_nhwc_bwd_params:
        /* <DEDUP_REMOVED lines=51> */
.L_x_1190:
        /* <DEDUP_REMOVED lines=140> */
.L_x_1157:
[----:B---3--:R-:W-:Y:S05]  /*0bf0*/  BSYNC B0 ;  /* 0x0000000000007941 */ /* 0x008fea0003800000 */
.L_x_1156:
        /* <DEDUP_REMOVED lines=33> */
.L_x_1158:
        /* <DEDUP_REMOVED lines=26> */
.L_x_1159:
        /* <DEDUP_REMOVED lines=37> */
.L_x_1160:
        /* <DEDUP_REMOVED lines=35> */
.L_x_1161:
        /* <DEDUP_REMOVED lines=89> */
.L_x_1163:
[----:B------:R-:W-:Y:S05]  /*19c0*/  BSYNC B0 ;  /* 0x0000000000007941 */ /* 0x000fea0003800000 */
.L_x_1162:
        /* <DEDUP_REMOVED lines=159> */
.L_x_1165:
[----:B------:R-:W-:Y:S05]  /*23c0*/  BSYNC B0 ;  /* 0x0000000000007941 */ /* 0x000fea0003800000 */
.L_x_1164:
        /* <DEDUP_REMOVED lines=17> */
.L_x_1167:
[----:B------:R-:W-:Y:S05]  /*24e0*/  BSYNC B0 ;  /* 0x0000000000007941 */ /* 0x000fea0003800000 */
.L_x_1166:
        /* <DEDUP_REMOVED lines=27> */
.L_x_1170:
[----:B------:R-:W2:Y:S01]  /*26a0*/  LDG.E.STRONG.GPU R14, [R12.64] ;  /* 0x000000060c0e7981 */ /* 0x000ea2000c1ef900 */
[----:B------:R-:W-:Y:S01]  /*26b0*/  YIELD ;  /* 0x0000000000007946 */ /* 0x000fe20003800000 */
[----:B--2---:R-:W-:Y:S01]  /*26c0*/  ISETP.NE.AND P0, PT, R14, R17, PT ;  /* 0x000000110e00720c */ /* 0x004fe20003f05270 */
[----:B------:R-:W-:-:S12]  /*26d0*/  CCTL.IVALL ;  /* 0x00000000ff00798f */ /* 0x000fd80002000000 */
[----:B------:R-:W-:Y:S05]  /*26e0*/  @P0 BRA `(.L_x_1170) ;  /* 0xffffffb000000947 */ /* 0x000fea000383ffff */
.L_x_1169:
        /* <DEDUP_REMOVED lines=17> */
.L_x_1174:
        /* <DEDUP_REMOVED lines=115> */
.L_x_1173:
        /* <DEDUP_REMOVED lines=61> */
.L_x_1175:
[----:B------:R-:W-:-:S13]  /*3300*/  ISETP.NE.OR P0, PT, R18, RZ, P0 ;  /* 0x000000ff1200720c */ /* 0x000fda0000705670 */
[----:B------:R-:W-:Y:S05]  /*3310*/  @!P0 BRA `(.L_x_1171) ;  /* 0x000001f000008947 */ /* 0x000fea0003800000 */
.L_x_1172:
        /* <DEDUP_REMOVED lines=31> */
.L_x_1171:
        /* <DEDUP_REMOVED lines=11> */
.L_x_1177:
[----:B------:R-:W-:Y:S05]  /*35c0*/  BSYNC B0 ;  /* 0x0000000000007941 */ /* 0x000fea0003800000 */
.L_x_1176:
        /* <DEDUP_REMOVED lines=16> */
.L_x_1168:
        /* <DEDUP_REMOVED lines=55> */
.L_x_1178:
        /* <DEDUP_REMOVED lines=18> */
.L_x_1180:
[----:B------:R-:W-:Y:S05]  /*3b60*/  BSYNC B0 ;  /* 0x0000000000007941 */ /* 0x000fea0003800000 */
.L_x_1179:
        /* <DEDUP_REMOVED lines=23> */
.L_x_1181:
        /* <DEDUP_REMOVED lines=18> */
.L_x_1183:
[----:B------:R-:W-:Y:S05]  /*3e00*/  BSYNC B0 ;  /* 0x0000000000007941 */ /* 0x000fea0003800000 */
.L_x_1182:
        /* <DEDUP_REMOVED lines=23> */
.L_x_1184:
        /* <DEDUP_REMOVED lines=18> */
.L_x_1186:
[----:B------:R-:W-:Y:S05]  /*40a0*/  BSYNC B0 ;  /* 0x0000000000007941 */ /* 0x000fea0003800000 */
.L_x_1185:
        /* <DEDUP_REMOVED lines=23> */
.L_x_1187:
        /* <DEDUP_REMOVED lines=17> */
.L_x_1189:
[----:B------:R-:W-:Y:S05]  /*4330*/  BSYNC B0 ;  /* 0x0000000000007941 */ /* 0x000fea0003800000 */
.L_x_1188:
[----:B------:R-:W-:Y:S02]  /*4340*/  IADD3 R41, R41, c[0x0][0x10], RZ ;  /* 0x0000040029297a10 */ /* 0x000fe40007ffe0ff */
[----:B------:R-:W-:Y:S02]  /*4350*/  IADD3 R42, R42, 0x1, RZ ;  /* 0x000000012a2a7810 */ /* 0x000fe40007ffe0ff */
[----:B------:R-:W-:-:S13]  /*4360*/  ISETP.GE.AND P0, PT, R41, UR4, PT ;  /* 0x0000000429007c0c */ /* 0x000fda000bf06270 */
[----:B------:R-:W-:Y:S01]  /*4370*/  @P0 CALL.REL.NOINC `(.L_x_1155) ;  /* 0x0000001000000944 */ /* 0x000fe20003c00000 */
[----:B------:R-:W-:Y:S05]  /*4380*/  BRA `(.L_x_1190) ;  /* 0xffffbfa000007947 */ /* 0x000fea000383ffff */
.L_x_1155:
        /* <DEDUP_REMOVED lines=18> */
.L_x_1192:
[----:B------:R-:W-:Y:S05]  /*44b0*/  BSYNC B0 ;  /* 0x0000000000007941 */ /* 0x000fea0003800000 */
.L_x_1191:
        /* <DEDUP_REMOVED lines=11> */
.L_x_1194:
[----:B-1----:R-:W2:Y:S01]  /*4570*/  LDG.E.STRONG.GPU R5, [R2.64] ;  /* 0x0000000602057981 */ /* 0x002ea2000c1ef900 */
[----:B------:R-:W-:Y:S01]  /*4580*/  YIELD ;  /* 0x0000000000007946 */ /* 0x000fe20003800000 */
[----:B--2---:R-:W-:Y:S01]  /*4590*/  ISETP.NE.AND P0, PT, R5, R0, PT ;  /* 0x000000000500720c */ /* 0x004fe20003f05270 */
[----:B------:R-:W-:-:S12]  /*45a0*/  CCTL.IVALL ;  /* 0x00000000ff00798f */ /* 0x000fd80002000000 */
[----:B------:R-:W-:Y:S05]  /*45b0*/  @P0 BRA `(.L_x_1194) ;  /* 0xffffffb000000947 */ /* 0x000fea000383ffff */
.L_x_1193:
        /* <DEDUP_REMOVED lines=25> */
.L_x_1195:
        /* <DEDUP_REMOVED lines=26> */
.L_x_1196:
        /* <DEDUP_REMOVED lines=9> */
.L_x_3308:


//--------------------- .text._Z35group_norm_nhwc_bwd_one_pass_kernelI11Fp16IOFp16WLi256ELi30ELi480EEv26Group_norm_nhwc_bwd_params --------------------------
	.section	.text._Z35group_norm_nhwc_bwd_one_pass_kernelI11Fp16IOFp16WLi256ELi30ELi480EEv26Group_norm_nhwc_bwd_params,"ax",@progbits
	.sectioninfo	@"SHI_REGISTERS=64"
	.align	128
        .global         _Z35group_norm_nhwc_bwd_one_pass_kernelI11Fp16IOFp16WLi256ELi30ELi480EEv26Group_norm_nhwc_bwd_params
        .type           _Z35group_norm_nhwc_bwd_one_pass_kernelI11Fp16IOFp16WLi256ELi30ELi480EEv26Group_norm_nhwc_bwd_params,@function
        .size           _Z35group_norm_nhwc_bwd_one_pass_kernelI11Fp16IOFp16WLi256ELi30ELi480EEv26Group_norm_nhwc_bwd_params,(.L_x_3309 - _Z35group_norm_nhwc_bwd_one_pass_kernelI11Fp16IOFp16WLi256ELi30ELi480EEv26Group_norm_nhwc_bwd_params)
        .other          _Z35group_norm_nhwc_bwd_one_pass_kernelI11Fp16IOFp16WLi256ELi30ELi480EEv26Group_norm_nhwc_bwd_params,@"STO_CUDA_ENTRY STV_DEFAULT"
_Z35group_norm_nhwc_bwd_one_pass_kernelI11Fp16IOFp16WLi256ELi30ELi480EEv26Group_norm_nhwc_bwd_params:
.text._Z35group_norm_nhwc_bwd_one_pass_kernelI11Fp16IOFp16WLi256ELi30ELi480EEv26Group_norm_nhwc_bwd_params:
        /* <DEDUP_REMOVED lines=65> */
.L_x_1248:
        /* <DEDUP_REMOVED lines=216> */
.L_x_1199:
[----:B-1-3--:R-:W-:Y:S05]  /*1190*/  BSYNC B0 ;  /* 0x0000000000007941 */ /* 0x00afea0003800000 */
.L_x_1198:
        /* <DEDUP_REMOVED lines=30> */
.L_x_1200:
        /* <DEDUP_REMOVED lines=34> */
.L_x_1201:
        /* <DEDUP_REMOVED lines=40> */
.L_x_1202:
        /* <DEDUP_REMOVED lines=37> */
.L_x_1203:
        /* <DEDUP_REMOVED lines=37> */
.L_x_1204:
        /* <DEDUP_REMOVED lines=37> */
.L_x_1205:
        /* <DEDUP_REMOVED lines=37> */
.L_x_1206:
        /* <DEDUP_REMOVED lines=37> */
.L_x_1207:
        /* <DEDUP_REMOVED lines=82> */
.L_x_1209:
[----:B0-----:R-:W-:Y:S05]  /*28d0*/  BSYNC B0 ;  /* 0x0000000000007941 */ /* 0x001fea0003800000 */
.L_x_1208:
        /* <DEDUP_REMOVED lines=161> */
.L_x_1211:
[----:B------:R-:W-:Y:S05]  /*32f0*/  BSYNC B0 ;  /* 0x0000000000007941 */ /* 0x000fea0003800000 */
.L_x_1210:
        /* <DEDUP_REMOVED lines=20> */
.L_x_1213:
[----:B------:R-:W-:Y:S05]  /*3440*/  BSYNC B0 ;  /* 0x0000000000007941 */ /* 0x000fea0003800000 */
.L_x_1212:
        /* <DEDUP_REMOVED lines=31> */
.L_x_1216:
[----:B------:R-:W2:Y:S01]  /*3640*/  LDG.E.STRONG.GPU R20, [R16.64] ;  /* 0x0000000e10147981 */ /* 0x000ea2000c1ef900 */
[----:B------:R-:W-:Y:S01]  /*3650*/  YIELD ;  /* 0x0000000000007946 */ /* 0x000fe20003800000 */
[----:B--2---:R-:W-:Y:S01]  /*3660*/  ISETP.NE.AND P6, PT, R20, R23, PT ;  /* 0x000000171400720c */ /* 0x004fe20003fc5270 */
[----:B------:R-:W-:-:S12]  /*3670*/  CCTL.IVALL ;  /* 0x00000000ff00798f */ /* 0x000fd80002000000 */
[----:B------:R-:W-:Y:S05]  /*3680*/  @P6 BRA `(.L_x_1216) ;  /* 0xffffffb000006947 */ /* 0x000fea000383ffff */
.L_x_1215:
        /* <DEDUP_REMOVED lines=26> */
.L_x_1220:
        /* <DEDUP_REMOVED lines=116> */
.L_x_1219:
        /* <DEDUP_REMOVED lines=64> */
.L_x_1221:
[----:B------:R-:W-:-:S04]  /*4370*/  LOP3.LUT P6, RZ, R4, 0x1, RZ, 0xc0, !PT ;  /* 0x0000000104ff7812 */ /* 0x000fc800078cc0ff */
[----:B------:R-:W-:-:S13]  /*4380*/  ISETP.NE.OR P6, PT, RZ, UR4, P6 ;  /* 0x00000004ff007c0c */ /* 0x000fda000b7c5670 */
[----:B------:R-:W-:Y:S05]  /*4390*/  @!P6 BRA `(.L_x_1217) ;  /* 0x000002000000e947 */ /* 0x000fea0003800000 */
.L_x_1218:
        /* <DEDUP_REMOVED lines=32> */
.L_x_1217:
        /* <DEDUP_REMOVED lines=11> */
.L_x_1223:
[----:B------:R-:W-:Y:S05]  /*4650*/  BSYNC B0 ;  /* 0x0000000000007941 */ /* 0x000fea0003800000 */
.L_x_1222:
        /* <DEDUP_REMOVED lines=17> */
.L_x_1214:
        /* <DEDUP_REMOVED lines=37> */
.L_x_1224:
        /* <DEDUP_REMOVED lines=19> */
.L_x_1226:
[----:B------:R-:W-:Y:S05]  /*4af0*/  BSYNC B0 ;  /* 0x0000000000007941 */ /* 0x000fea0003800000 */
.L_x_1225:
        /* <DEDUP_REMOVED lines=27> */
.L_x_1227:
        /* <DEDUP_REMOVED lines=19> */
.L_x_1229:
[----:B------:R-:W-:Y:S05]  /*4de0*/  BSYNC B0 ;  /* 0x0000000000007941 */ /* 0x000fea0003800000 */
.L_x_1228:
        /* <DEDUP_REMOVED lines=28> */
.L_x_1230:
        /* <DEDUP_REMOVED lines=18> */
.L_x_1232:
[----:B------:R-:W-:Y:S05]  /*50d0*/  BSYNC B0 ;  /* 0x0000000000007941 */ /* 0x000fea0003800000 */
.L_x_1231:
        /* <DEDUP_REMOVED lines=27> */
.L_x_1233:
        /* <DEDUP_REMOVED lines=18> */
.L_x_1235:
[----:B------:R-:W-:Y:S05]  /*53b0*/  BSYNC B0 ;  /* 0x0000000000007941 */ /* 0x000fea0003800000 */
.L_x_1234:
        /* <DEDUP_REMOVED lines=26> */
.L_x_1236:
        /* <DEDUP_REMOVED lines=18> */
.L_x_1238:
[----:B------:R-:W-:Y:S05]  /*5680*/  BSYNC B0 ;  /* 0x0000000000007941 */ /* 0x000fea0003800000 */
.L_x_1237:
        /* <DEDUP_REMOVED lines=29> */
.L_x_1239:
        /* <DEDUP_REMOVED lines=18> */
.L_x_1241:
[----:B------:R-:W-:Y:S05]  /*5980*/  BSYNC B0 ;  /* 0x0000000000007941 */ /* 0x000fea0003800000 */
.L_x_1240:
        /* <DEDUP_REMOVED lines=27> */
.L_x_1242:
        /* <DEDUP_REMOVED lines=22> */
.L_x_1244:
[----:B------:R-:W-:Y:S05]  /*5ca0*/  BSYNC B0 ;  /* 0x0000000000007941 */ /* 0x000fea0003800000 */
.L_x_1243:
        /* <DEDUP_REMOVED lines=30> */
.L_x_1245:
        /* <DEDUP_REMOVED lines=17> */
.L_x_1247:
[----:B------:R-:W-:Y:S05]  /*5fa0*/  BSYNC B0 ;  /* 0x0000000000007941 */ /* 0x000fea0003800000 */
.L_x_1246:
[----:B------:R-:W-:Y:S01]  /*5fb0*/  ULDC UR4, c[0x0][0x10] ;  /* 0x0000040000047ab9 */ /* 0x000fe20000000800 */
[----:B------:R-:W-:Y:S01]  /*5fc0*/  IADD3 R45, R45, 0x1, RZ ;  /* 0x000000012d2d7810 */ /* 0x000fe20007ffe0ff */
[----:B------:R-:W-:-:S04]  /*5fd0*/  UIADD3 UR7, UR7, UR4, URZ ;  /* 0x0000000407077290 */ /* 0x000fc8000fffe03f */
[----:B------:R-:W-:-:S06]  /*5fe0*/  UISETP.GE.AND UP0, UPT, UR7, UR6, UPT ;  /* 0x000000060700728c */ /* 0x000fcc000bf06270 */
[----:B------:R-:W-:-:S13]  /*5ff0*/  PLOP3.LUT P0, PT, PT, PT, UP0, 0x80, 0x0 ;  /* 0x000000000000781c */ /* 0x000fda0003f0f008 */
[----:B------:R-:W-:Y:S01]  /*6000*/  @P0 CALL.REL.NOINC `(.L_x_1197) ;  /* 0x0000001000000944 */ /* 0x000fe20003c00000 */
[----:B------:R-:W-:Y:S05]  /*6010*/  BRA `(.L_x_1248) ;  /* 0xffffa3f000007947 */ /* 0x000fea000383ffff */
.L_x_1197:
        /* <DEDUP_REMOVED lines=18> */
.L_x_1250:
[----:B------:R-:W-:Y:S05]  /*6140*/  BSYNC B0 ;  /* 0x0000000000007941 */ /* 0x000fea0003800000 */
.L_x_1249:
        /* <DEDUP_REMOVED lines=11> */
.L_x_1252:
[----:B------:R-:W2:Y:S01]  /*6200*/  LDG.E.STRONG.GPU R5, [R2.64] ;  /* 0x0000000e02057981 */ /* 0x000ea2000c1ef900 */
[----:B------:R-:W-:Y:S01]  /*6210*/  YIELD ;  /* 0x0000000000007946 */ /* 0x000fe20003800000 */
[----:B--2---:R-:W-:Y:S01]  /*6220*/  ISETP.NE.AND P0, PT, R5, R4, PT ;  /* 0x000000040500720c */ /* 0x004fe20003f05270 */
[----:B------:R-:W-:-:S12]  /*6230*/  CCTL.IVALL ;  /* 0x00000000ff00798f */ /* 0x000fd80002000000 */
[----:B------:R-:W-:Y:S05]  /*6240*/  @P0 BRA `(.L_x_1252) ;  /* 0xffffffb000000947 */ /* 0x000fea000383ffff */
.L_x_1251:
        /* <DEDUP_REMOVED lines=25> */
.L_x_1253:
        /* <DEDUP_REMOVED lines=26> */
.L_x_1254:
        /* <DEDUP_REMOVED lines=16> */
.L_x_3309:


//--------------------- .text._Z35group_norm_nhwc_bwd_one_pass_kernelI11Fp16IOFp16WLi512ELi30ELi480EEv26Group_norm_nhwc_bwd_params --------------------------
	.section	.text._Z35group_norm_nhwc_bwd_one_pass_kernelI11Fp16IOFp16WLi512ELi30ELi480EEv26Group_norm_nhwc_bwd_params,"ax",@progbits
	.sectioninfo	@"SHI_REGISTERS=128"
	.align	128
        .global         _Z35group_norm_nhwc_bwd_one_pass_kernelI11Fp16IOFp16WLi512ELi30ELi480EEv26Group_norm_nhwc_bwd_params
        .type           _Z35group_norm_nhwc_bwd_one_pass_kernelI11Fp16IOFp16WLi512ELi30ELi480EEv26Group_norm_nhwc_bwd_params,@function
        .size           _Z35group_norm_nhwc_bwd_one_pass_kernelI11Fp16IOFp16WLi512ELi30ELi480EEv26Group_norm_nhwc_bwd_params,(.L_x_3310 - _Z35group_norm_nhwc_bwd_one_pass_kernelI11Fp16IOFp16WLi512ELi30ELi480EEv26Group_norm_nhwc_bwd_params)
        .other          _Z35group_norm_nhwc_bwd_one_pass_kernelI11Fp16IOFp16WLi512ELi30ELi480EEv26Group_norm_nhwc_bwd_params,@"STO_CUDA_ENTRY STV_DEFAULT"
_Z35group_norm_nhwc_bwd_one_pass_kernelI11Fp16IOFp16WLi512ELi30ELi480EEv26Group_norm_nhwc_bwd_params:
.text._Z35group_norm_nhwc_bwd_one_pass_kernelI11Fp16IOFp16WLi512ELi30ELi480EEv26Group_norm_nhwc_bwd_params:
        /* <DEDUP_REMOVED lines=109> */
.L_x_1338:
        /* <DEDUP_REMOVED lines=362> */
.L_x_1257:
[----:B--2-4-:R-:W-:Y:S05]  /*1d70*/  BSYNC B0 ;  /* 0x0000000000007941 */ /* 0x014fea0003800000 */
.L_x_1256:
        /* <DEDUP_REMOVED lines=36> */
.L_x_1258:
        /* <DEDUP_REMOVED lines=26> */
.L_x_1259:
        /* <DEDUP_REMOVED lines=41> */
.L_x_1260:
        /* <DEDUP_REMOVED lines=37> */
.L_x_1261:
        /* <DEDUP_REMOVED lines=39> */
.L_x_1262:
        /* <DEDUP_REMOVED lines=32> */
.L_x_1263:
        /* <DEDUP_REMOVED lines=38> */
.L_x_1264:
        /* <DEDUP_REMOVED lines=32> */
.L_x_1265:
        /* <DEDUP_REMOVED lines=38> */
.L_x_1266:
        /* <DEDUP_REMOVED lines=32> */
.L_x_1267:
        /* <DEDUP_REMOVED lines=38> */
.L_x_1268:
        /* <DEDUP_REMOVED lines=32> */
.L_x_1269:
        /* <DEDUP_REMOVED lines=38> */
.L_x_1270:
        /* <DEDUP_REMOVED lines=36> */
.L_x_1271:
        /* <DEDUP_REMOVED lines=35> */
.L_x_1272:
        /* <DEDUP_REMOVED lines=33> */
.L_x_1273:
        /* <DEDUP_REMOVED lines=104> */
.L_x_1275:
[----:B0-----:R-:W-:Y:S05]  /*4730*/  BSYNC B0 ;  /* 0x0000000000007941 */ /* 0x001fea0003800000 */
.L_x_1274:
        /* <DEDUP_REMOVED lines=161> */
.L_x_1277:
[----:B------:R-:W-:Y:S05]  /*5150*/  BSYNC B0 ;  /* 0x0000000000007941 */ /* 0x000fea0003800000 */
.L_x_1276:
        /* <DEDUP_REMOVED lines=16> */
.L_x_1279:
[----:B------:R-:W-:Y:S05]  /*5260*/  BSYNC B0 ;  /* 0x0000000000007941 */ /* 0x000fea0003800000 */
.L_x_1278:
        /* <DEDUP_REMOVED lines=32> */
.L_x_1282:
[----:B------:R-:W2:Y:S01]  /*5470*/  LDG.E.STRONG.GPU R19, [R28.64] ;  /* 0x000000061c137981 */ /* 0x000ea2000c1ef900 */
[----:B------:R-:W-:Y:S01]  /*5480*/  YIELD ;  /* 0x0000000000007946 */ /* 0x000fe20003800000 */
[----:B--2---:R-:W-:Y:S01]  /*5490*/  ISETP.NE.AND P6, PT, R19, R32, PT ;  /* 0x000000201300720c */ /* 0x004fe20003fc5270 */
[----:B------:R-:W-:-:S12]  /*54a0*/  CCTL.IVALL ;  /* 0x00000000ff00798f */ /* 0x000fd80002000000 */
[----:B------:R-:W-:Y:S05]  /*54b0*/  @P6 BRA `(.L_x_1282) ;  /* 0xffffffb000006947 */ /* 0x000fea000383ffff */
.L_x_1281:
        /* <DEDUP_REMOVED lines=23> */
.L_x_1286:
        /* <DEDUP_REMOVED lines=115> */
.L_x_1285:
        /* <DEDUP_REMOVED lines=63> */
.L_x_1287:
[----:B------:R-:W-:-:S04]  /*6150*/  LOP3.LUT P6, RZ, R6, 0x1, RZ, 0xc0, !PT ;  /* 0x0000000106ff7812 */ /* 0x000fc800078cc0ff */
[----:B------:R-:W-:-:S13]  /*6160*/  ISETP.NE.OR P6, PT, R28, RZ, P6 ;  /* 0x000000ff1c00720c */ /* 0x000fda00037c5670 */
[----:B------:R-:W-:Y:S05]  /*6170*/  @!P6 BRA `(.L_x_1283) ;  /* 0x000001f00000e947 */ /* 0x000fea0003800000 */
.L_x_1284:
        /* <DEDUP_REMOVED lines=31> */
.L_x_1283:
        /* <DEDUP_REMOVED lines=10> */
.L_x_1289:
[----:B------:R-:W-:Y:S05]  /*6410*/  BSYNC B0 ;  /* 0x0000000000007941 */ /* 0x000fea0003800000 */
.L_x_1288:
        /* <DEDUP_REMOVED lines=17> */
.L_x_1280:
        /* <DEDUP_REMOVED lines=37> */
.L_x_1290:
        /* <DEDUP_REMOVED lines=19> */
.L_x_1292:
[----:B------:R-:W-:Y:S05]  /*68b0*/  BSYNC B0 ;  /* 0x0000000000007941 */ /* 0x000fea0003800000 */
.L_x_1291:
        /* <DEDUP_REMOVED lines=28> */
.L_x_1293:
        /* <DEDUP_REMOVED lines=19> */
.L_x_1295:
[----:B------:R-:W-:Y:S05]  /*6bb0*/  BSYNC B0 ;  /* 0x0000000000007941 */ /* 0x000fea0003800000 */
.L_x_1294:
        /* <DEDUP_REMOVED lines=28> */
.L_x_1296:
        /* <DEDUP_REMOVED lines=19> */
.L_x_1298:
[----:B------:R-:W-:Y:S05]  /*6eb0*/  BSYNC B0 ;  /* 0x0000000000007941 */ /* 0x000fea0003800000 */
.L_x_1297:
        /* <DEDUP_REMOVED lines=28> */
.L_x_1299:
        /* <DEDUP_REMOVED lines=19> */
.L_x_1301:
[----:B------:R-:W-:Y:S05]  /*71b0*/  BSYNC B0 ;  /* 0x0000000000007941 */ /* 0x000fea0003800000 */
.L_x_1300:
        /* <DEDUP_REMOVED lines=28> */
.L_x_1302:
        /* <DEDUP_REMOVED lines=19> */
.L_x_1304:
[----:B------:R-:W-:Y:S05]  /*74b0*/  BSYNC B0 ;  /* 0x0000000000007941 */ /* 0x000fea0003800000 */
.L_x_1303:
        /* <DEDUP_REMOVED lines=28> */
.L_x_1305:
        /* <DEDUP_REMOVED lines=19> */
.L_x_1307:
[----:B------:R-:W-:Y:S05]  /*77b0*/  BSYNC B0 ;  /* 0x0000000000007941 */ /* 0x000fea0003800000 */
.L_x_1306:
        /* <DEDUP_REMOVED lines=28> */
.L_x_1308:
        /* <DEDUP_REMOVED lines=19> */
.L_x_1310:
[----:B------:R-:W-:Y:S05]  /*7ab0*/  BSYNC B0 ;  /* 0x0000000000007941 */ /* 0x000fea0003800000 */
.L_x_1309:
        /* <DEDUP_REMOVED lines=28> */
.L_x_1311:
        /* <DEDUP_REMOVED lines=18> */
.L_x_1313:
[----:B------:R-:W-:Y:S05]  /*7da0*/  BSYNC B0 ;  /* 0x0000000000007941 */ /* 0x000fea0003800000 */
.L_x_1312:
        /* <DEDUP_REMOVED lines=27> */
.L_x_1314:
        /* <DEDUP_REMOVED lines=18> */
.L_x_1316:
[----:B------:R-:W-:Y:S05]  /*8080*/  BSYNC B0 ;  /* 0x0000000000007941 */ /* 0x000fea0003800000 */
.L_x_1315:
        /* <DEDUP_REMOVED lines=27> */
.L_x_1317:
        /* <DEDUP_REMOVED lines=18> */
.L_x_1319:
[----:B------:R-:W-:Y:S05]  /*8360*/  BSYNC B0 ;  /* 0x0000000000007941 */ /* 0x000fea0003800000 */
.L_x_1318:
        /* <DEDUP_REMOVED lines=26> */
.L_x_1320:
        /* <DEDUP_REMOVED lines=18> */
.L_x_1322:
[----:B------:R-:W-:Y:S05]  /*8630*/  BSYNC B0 ;  /* 0x0000000000007941 */ /* 0x000fea0003800000 */
.L_x_1321:
        /* <DEDUP_REMOVED lines=29> */
.L_x_1323:
        /* <DEDUP_REMOVED lines=18> */
.L_x_1325:
[----:B------:R-:W-:Y:S05]  /*8930*/  BSYNC B0 ;  /* 0x0000000000007941 */ /* 0x000fea0003800000 */
.L_x_1324:
        /* <DEDUP_REMOVED lines=27> */
.L_x_1326:
        /* <DEDUP_REMOVED lines=23> */
.L_x_1328:
[----:B------:R-:W-:Y:S05]  /*8c60*/  BSYNC B0 ;  /* 0x0000000000007941 */ /* 0x000fea0003800000 */
.L_x_1327:
        /* <DEDUP_REMOVED lines=27> */
.L_x_1329:
        /* <DEDUP_REMOVED lines=23> */
.L_x_1331:
[----:B------:R-:W-:Y:S05]  /*8f90*/  BSYNC B0 ;  /* 0x0000000000007941 */ /* 0x000fea0003800000 */
.L_x_1330:
        /* <DEDUP_REMOVED lines=27> */
.L_x_1332:
        /* <DEDUP_REMOVED lines=25> */
.L_x_1334:
[----:B------:R-:W-:Y:S05]  /*92e0*/  BSYNC B0 ;  /* 0x0000000000007941 */ /* 0x000fea0003800000 */
.L_x_1333:
        /* <DEDUP_REMOVED lines=25> */
.L_x_1335:
        /* <DEDUP_REMOVED lines=20> */
.L_x_1337:
[----:B------:R-:W-:Y:S05]  /*95c0*/  BSYNC B0 ;  /* 0x0000000000007941 */ /* 0x000fea0003800000 */
.L_x_1336:
[----:B------:R-:W-:Y:S02]  /*95d0*/  IADD3 R5, R5, c[0x0][0x10], RZ ;  /* 0x0000040005057a10 */ /* 0x000fe40007ffe0ff */
[----:B------:R-:W-:Y:S02]  /*95e0*/  IADD3 R84, R84, 0x1, RZ ;  /* 0x0000000154547810 */ /* 0x000fe40007ffe0ff */
[----:B------:R-:W-:-:S13]  /*95f0*/  ISETP.GE.AND P0, PT, R5, UR4, PT ;  /* 0x0000000405007c0c */ /* 0x000fda000bf06270 */
[----:B------:R-:W-:Y:S01]  /*9600*/  @P0 CALL.REL.NOINC `(.L_x_1255) ;  /* 0x0000001000000944 */ /* 0x000fe20003c00000 */
[----:B------:R-:W-:Y:S05]  /*9610*/  BRA `(.L_x_1338) ;  /* 0xffff70b000007947 */ /* 0x000fea000383ffff */
.L_x_1255:
        /* <DEDUP_REMOVED lines=18> */
.L_x_1340:
[----:B------:R-:W-:Y:S05]  /*9740*/  BSYNC B0 ;  /* 0x0000000000007941 */ /* 0x000fea0003800000 */
.L_x_1339:
        /* <DEDUP_REMOVED lines=11> */
.L_x_1342:
[----:B------:R-:W2:Y:S01]  /*9800*/  LDG.E.STRONG.GPU R7, [R4.64] ;  /* 0x0000000604077981 */ /* 0x000ea2000c1ef900 */
[----:B------:R-:W-:Y:S01]  /*9810*/  YIELD ;  /* 0x0000000000007946 */ /* 0x000fe20003800000 */
[----:B--2---:R-:W-:Y:S01]  /*9820*/  ISETP.NE.AND P0, PT, R7, R0, PT ;  /* 0x000000000700720c */ /* 0x004fe20003f05270 */
[----:B------:R-:W-:-:S12]  /*9830*/  CCTL.IVALL ;  /* 0x00000000ff00798f */ /* 0x000fd80002000000 */
[----:B------:R-:W-:Y:S05]  /*9840*/  @P0 BRA `(.L_x_1342) ;  /* 0xffffffb000000947 */ /* 0x000fea000383ffff */
.L_x_1341:
        /* <DEDUP_REMOVED lines=25> */
.L_x_1343:
        /* <DEDUP_REMOVED lines=26> */
.L_x_1344:
        /* <DEDUP_REMOVED lines=16> */
.L_x_3310:


//--------------------- .text._Z35group_norm_nhwc_bwd_one_pass_kernelI11Fp32IOFp32WLi64ELi30ELi480EEv26Group_norm_nhwc_bwd_params --------------------------
	.section	.text._Z35group_norm_nhwc_bwd_one_pass_kernelI11Fp32IOFp32WLi64ELi30ELi480EEv26Group_norm_nhwc_bwd_params,"ax",@progbits
	.sectioninfo	@"SHI_REGISTERS=64"
	.align	128
        .global         _Z35group_norm_nhwc_bwd_one_pass_kernelI11Fp32IOFp32WLi64ELi30ELi480EEv26Group_norm_nhwc_bwd_params
        .type           _Z35group_norm_nhwc_bwd_one_pass_kernelI11Fp32IOFp32WLi64ELi30ELi480EEv26Group_norm_nhwc_bwd_params,@function
        .size           _Z35group_norm_nhwc_bwd_one_pass_kernelI11Fp32IOFp32WLi64ELi30ELi480EEv26Group_norm_nhwc_bwd_params,(.L_x_3311 - _Z35group_norm_nhwc_bwd_one_pass_kernelI11Fp32IOFp32WLi64ELi30ELi480EEv26Group_norm_nhwc_bwd_params)
        .other          _Z35group_norm_nhwc_bwd_one_pass_kernelI11Fp32IOFp32WLi64ELi30ELi480EEv26Group_norm_nhwc_bwd_params,@"STO_CUDA_ENTRY STV_DEFAULT"
_Z35group_norm_nhwc_bwd_one_pass_kernelI11Fp32IOFp32WLi64ELi30ELi480EEv26Group_norm_nhwc_bwd_params:
.text._Z35group_norm_nhwc_bwd_one_pass_kernelI11Fp32IOFp32WLi64ELi30ELi480EEv26Group_norm_nhwc_bwd_params:
        /* <DEDUP_REMOVED lines=14> */
[----:B------:R-:W-:Y:S01]  /*00e0*/  SHF.R.S32.HI R0, RZ, 0x1f, R51 ;  /* 0x0000001fff007819 */ /* 0x000fe20000011433 */
[----:B------:R-:W-:Y:S01]  /*00f0*/  ULEA.HI UR11, UP0, UR9, UR8, URZ, 0x1 ;  /* 0x00000008090b7291 */ /* 0x000fe2000f81083f */
[----:B------:R-:W-:Y:S01]  /*0100*/  SHF.R.U32.HI R2, RZ, 0x3, R3 ;  /* 0x00000003ff027819 */ /* 0x000fe20000011603 */
[----:B------:R-:W-:Y:S01]  /*0110*/  UIMAD.WIDE.U32 UR4, UR7, UR8, URZ ;  /* 0x00000008070472a5 */ /* 0x000fe2000f8e003f */
[----:B------:R-:W-:Y:S01]  /*0120*/  LEA.HI R0, R0, R51, RZ, 0x5 ;  /* 0x0000003300007211 */ /* 0x000fe200078f28ff */
[----:B------:R-:W-:Y:S01]  /*0130*/  UIMAD UR8, UR7, UR9, URZ ;  /* 0x00000009070872a4 */ /* 0x000fe2000f8e023f */
[----:B------:R-:W-:Y:S01]  /*0140*/  HFMA2.MMA R47, -RZ, RZ, 0, 0 ;  /* 0x00000000ff2f7435 */ /* 0x000fe200000001ff */
[----:B------:R-:W-:Y:S01]  /*0150*/  ULDC UR10, c[0x0][0xc] ;  /* 0x00000300000a7ab9 */ /* 0x000fe20000000800 */
[C---:B------:R-:W-:Y:S01]  /*0160*/  IMAD R50, R45.reuse, c[0x0][0x1fc], R2 ;  /* 0x00007f002d327a24 */ /* 0x040fe200078e0202 */
[----:B------:R-:W-:Y:S01]  /*0170*/  ULOP3.LUT UR7, UR7, UR10, URZ, 0xc0, !UPT ;  /* 0x0000000a07077292 */ /* 0x000fe2000f8ec03f */
[----:B------:R-:W-:Y:S01]  /*0180*/  IMAD R52, R2, -0xf, R51 ;  /* 0xfffffff102347824 */ /* 0x000fe200078e0233 */
[----:B------:R-:W-:Y:S01]  /*0190*/  UIADD3 UR8, UR5, UR8, URZ ;  /* 0x0000000805087290 */ /* 0x000fe2000fffe03f */
[----:B------:R-:W-:Y:S01]  /*01a0*/  IMAD R49, R45, c[0x0][0x10], R44 ;  /* 0x000004002d317a24 */ /* 0x000fe200078e022c */
        /* <DEDUP_REMOVED lines=20> */
.L_x_1372:
[----:B------:R-:W-:Y:S02]  /*02f0*/  IABS R7, c[0x0][0x1f0] ;  /* 0x00007c0000077a13 */ /* 0x000fe40000000000 */
[C---:B------:R-:W-:Y:S02]  /*0300*/  LOP3.LUT R8, R46.reuse, c[0x0][0x1f0], RZ, 0x3c, !PT ;  /* 0x00007c002e087a12 */ /* 0x040fe400078e3cff */
[----:B0-----:R-:W0:Y:S01]  /*0310*/  I2F.RP R0, R7 ;  /* 0x0000000700007306 */ /* 0x001e220000209400 */
[----:B------:R-:W-:Y:S02]  /*0320*/  ISETP.GE.AND P4, PT, R46, RZ, PT ;  /* 0x000000ff2e00720c */ /* 0x000fe40003f86270 */
[----:B------:R-:W-:-:S05]  /*0330*/  ISETP.GE.AND P5, PT, R8, RZ, PT ;  /* 0x000000ff0800720c */ /* 0x000fca0003fa6270 */
        /* <DEDUP_REMOVED lines=8> */
[----:B------:R-:W-:Y:S01]  /*03c0*/  IMAD.HI.U32 R6, R3, R4, RZ ;  /* 0x0000000403067227 */ /* 0x000fe200078e00ff */
[----:B------:R-:W-:-:S04]  /*03d0*/  MOV R3, 0x8 ;  /* 0x0000000800037802 */ /* 0x000fc80000000f00 */
[----:B------:R-:W-:Y:S01]  /*03e0*/  IADD3 R0, -R6, RZ, RZ ;  /* 0x000000ff06007210 */ /* 0x000fe20007ffe1ff */
[----:B------:R-:W-:-:S04]  /*03f0*/  IMAD.WIDE R2, R46, R3, c[0x0][0x198] ;  /* 0x000066002e027625 */ /* 0x000fc800078e0203 */
[----:B------:R-:W-:Y:S02]  /*0400*/  IMAD R0, R7, R0, R4 ;  /* 0x0000000007007224 */ /* 0x000fe400078e0204 */
[----:B------:R-:W2:Y:S01]  /*0410*/  LDG.E.64 R2, [R2.64] ;  /* 0x0000000c02027981 */ /* 0x000ea2000c1e1b00 */
[----:B------:R-:W-:Y:S02]  /*0420*/  IMAD.WIDE.U32 R4, R51, -0x77777777, RZ ;  /* 0x8888888933047825 */ /* 0x000fe400078e00ff */
[----:B------:R-:W-:-:S13]  /*0430*/  ISETP.GT.U32.AND P0, PT, R7, R0, PT ;  /* 0x000000000700720c */ /* 0x000fda0003f04070 */
[----:B------:R-:W-:-:S04]  /*0440*/  @!P0 IADD3 R0, R0, -R7, RZ ;  /* 0x8000000700008210 */ /* 0x000fc80007ffe0ff */
[CC--:B------:R-:W-:Y:S02]  /*0450*/  ISETP.GE.U32.AND P2, PT, R0.reuse, R7.reuse, PT ;  /* 0x000000070000720c */ /* 0x0c0fe40003f46070 */
[-C--:B------:R-:W-:Y:S02]  /*0460*/  ISETP.GT.U32.AND P3, PT, R7, R0.reuse, PT ;  /* 0x000000000700720c */ /* 0x080fe40003f64070 */
[----:B------:R-:W-:Y:S02]  /*0470*/  IADD3 R7, R0, -R7, RZ ;  /* 0x8000000700077210 */ /* 0x000fe40007ffe0ff */
[----:B------:R-:W-:Y:S02]  /*0480*/  SHF.R.U32.HI R4, RZ, 0x3, R5 ;  /* 0x00000003ff047819 */ /* 0x000fe40000011605 */
[----:B------:R-:W-:Y:S02]  /*0490*/  @!P0 IADD3 R6, R6, 0x1, RZ ;  /* 0x0000000106068810 */ /* 0x000fe40007ffe0ff */
[----:B------:R-:W-:Y:S01]  /*04a0*/  SEL R0, R7, R0, !P3 ;  /* 0x0000000007007207 */ /* 0x000fe20005800000 */
[----:B------:R-:W-:-:S02]  /*04b0*/  IMAD R4, R45, c[0x0][0x1fc], R4 ;  /* 0x00007f002d047a24 */ /* 0x000fc400078e0204 */
[----:B------:R-:W-:Y:S02]  /*04c0*/  @P2 IADD3 R6, R6, 0x1, RZ ;  /* 0x0000000106062810 */ /* 0x000fe40007ffe0ff */
[----:B------:R-:W-:Y:S02]  /*04d0*/  ISETP.NE.AND P0, PT, RZ, c[0x0][0x1f0], PT ;  /* 0x00007c00ff007a0c */ /* 0x000fe40003f05270 */
[----:B------:R-:W-:Y:S02]  /*04e0*/  LOP3.LUT R5, RZ, c[0x0][0x1f0], RZ, 0x33, !PT ;  /* 0x00007c00ff057a12 */ /* 0x000fe400078e33ff */
[----:B------:R-:W-:Y:S02]  /*04f0*/  @!P4 IADD3 R0, -R0, RZ, RZ ;  /* 0x000000ff0000c210 */ /* 0x000fe40007ffe1ff */
[----:B------:R-:W-:Y:S02]  /*0500*/  @!P5 IADD3 R6, -R6, RZ, RZ ;  /* 0x000000ff0606d210 */ /* 0x000fe40007ffe1ff */
[----:B------:R-:W-:-:S02]  /*0510*/  IADD3 R4, R4, 0x20, RZ ;  /* 0x0000002004047810 */ /* 0x000fc40007ffe0ff */
[C---:B------:R-:W-:Y:S02]  /*0520*/  SEL R14, R5.reuse, R0, !P0 ;  /* 0x00000000050e7207 */ /* 0x040fe40004000000 */
[----:B------:R-:W-:Y:S02]  /*0530*/  SEL R5, R5, R6, !P0 ;  /* 0x0000000605057207 */ /* 0x000fe40004000000 */
[----:B------:R-:W-:Y:S02]  /*0540*/  ISETP.GE.U32.AND P0, PT, R4, c[0x0][0x1e0], PT ;  /* 0x0000780004007a0c */ /* 0x000fe40003f06070 */
[----:B------:R-:W-:Y:S01]  /*0550*/  SHF.R.S32.HI R4, RZ, 0x1f, R4 ;  /* 0x0000001fff047819 */ /* 0x000fe20000011404 */
[----:B------:R-:W-:-:S03]  /*0560*/  IMAD R15, R14, 0x1e, RZ ;  /* 0x0000001e0e0f7824 */ /* 0x000fc600078e02ff */
[----:B------:R-:W-:Y:S02]  /*0570*/  ISETP.GE.AND.EX P0, PT, R4, c[0x0][0x1e4], PT, P0 ;  /* 0x0000790004007a0c */ /* 0x000fe40003f06300 */
[----:B------:R-:W-:Y:S02]  /*0580*/  SHF.R.S32.HI R7, RZ, 0x1f, R15 ;  /* 0x0000001fff077819 */ /* 0x000fe4000001140f */
[C---:B------:R-:W-:Y:S02]  /*0590*/  IADD3 R54, P2, R52.reuse, R15, RZ ;  /* 0x0000000f34367210 */ /* 0x040fe40007f5e0ff */
        /* <DEDUP_REMOVED lines=11> */
[----:B------:R-:W-:Y:S02]  /*0650*/  @P0 MOV R6, R54 ;  /* 0x0000003600060202 */ /* 0x000fe40000000f00 */
[----:B------:R-:W-:Y:S01]  /*0660*/  @P0 MOV R7, R57 ;  /* 0x0000003900070202 */ /* 0x000fe20000000f00 */
[C---:B------:R-:W-:Y:S02]  /*0670*/  @P1 IMAD R11, R50.reuse, c[0x0][0x1dc], R5 ;  /* 0x00007700320b1a24 */ /* 0x040fe400078e0205 */
[----:B------:R-:W-:-:S04]  /*0680*/  @P1 IMAD.WIDE.U32 R4, R50, c[0x0][0x1d8], R56 ;  /* 0x0000760032041a25 */ /* 0x000fc800078e0038 */
[----:B------:R-:W-:Y:S01]  /*0690*/  @P0 IMAD.WIDE.U32 R6, R48, c[0x0][0x1d8], R6 ;  /* 0x0000760030060a25 */ /* 0x000fe200078e0006 */
[----:B------:R-:W-:-:S04]  /*06a0*/  @P1 IADD3 R11, R5, R11, RZ ;  /* 0x0000000b050b1210 */ /* 0x000fc80007ffe0ff */
[----:B------:R-:W-:Y:S02]  /*06b0*/  @P0 SHF.L.U32 R20, R6, 0x2, RZ ;  /* 0x0000000206140819 */ /* 0x000fe400000006ff */
[----:B------:R-:W-:Y:S02]  /*06c0*/  @P0 IADD3 R5, R7, R9, RZ ;  /* 0x0000000907050210 */ /* 0x000fe40007ffe0ff */
[----:B------:R-:W-:Y:S02]  /*06d0*/  @P0 IADD3 R18, P3, R20, c[0x0][0x180], RZ ;  /* 0x0000600014120a10 */ /* 0x000fe40007f7e0ff */
[----:B------:R-:W-:Y:S02]  /*06e0*/  @P0 SHF.L.U64.HI R0, R6, 0x2, R5 ;  /* 0x0000000206000819 */ /* 0x000fe40000010205 */
[----:B------:R-:W-:Y:S01]  /*06f0*/  @P0 IADD3 R20, P4, R20, c[0x0][0x178], RZ ;  /* 0x00005e0014140a10 */ /* 0x000fe20007f9e0ff */
[----:B------:R-:W-:Y:S01]  /*0700*/  CS2R R16, SRZ ;  /* 0x0000000000107805 */ /* 0x000fe2000001ff00 */
[----:B------:R-:W-:Y:S01]  /*0710*/  CS2R R6, SRZ ;  /* 0x0000000000067805 */ /* 0x000fe2000001ff00 */
[----:B------:R-:W-:-:S02]  /*0720*/  @P0 IADD3.X R19, R0, c[0x0][0x184], RZ, P3, !PT ;  /* 0x0000610000130a10 */ /* 0x000fc40001ffe4ff */
[----:B------:R-:W-:-:S03]  /*0730*/  @P0 IADD3.X R21, R0, c[0x0][0x17c], RZ, P4, !PT ;  /* 0x00005f0000150a10 */ /* 0x000fc600027fe4ff */
[----:B------:R0:W5:Y:S04]  /*0740*/  @P0 LDG.E.64 R16, [R18.64] ;  /* 0x0000000c12100981 */ /* 0x000168000c1e1b00 */
[----:B------:R0:W5:Y:S01]  /*0750*/  @P0 LDG.E.64 R6, [R20.64] ;  /* 0x0000000c14060981 */ /* 0x000162000c1e1b00 */
[C---:B------:R-:W-:Y:S02]  /*0760*/  @P1 SHF.L.U32 R10, R4.reuse, 0x2, RZ ;  /* 0x00000002040a1819 */ /* 0x040fe400000006ff */
[----:B------:R-:W-:Y:S02]  /*0770*/  @P1 SHF.L.U64.HI R11, R4, 0x2, R11 ;  /* 0x00000002040b1819 */ /* 0x000fe4000001020b */
[----:B------:R-:W-:-:S04]  /*0780*/  @P1 IADD3 R8, P2, R10, c[0x0][0x180], RZ ;  /* 0x000060000a081a10 */ /* 0x000fc80007f5e0ff */
[C---:B------:R-:W-:Y:S02]  /*0790*/  @P1 IADD3.X R9, R11.reuse, c[0x0][0x184], RZ, P2, !PT ;  /* 0x000061000b091a10 */ /* 0x040fe400017fe4ff */
[----:B------:R-:W-:Y:S01]  /*07a0*/  @P1 IADD3 R10, P2, R10, c[0x0][0x178], RZ ;  /* 0x00005e000a0a1a10 */ /* 0x000fe20007f5e0ff */
[----:B------:R-:W-:Y:S01]  /*07b0*/  CS2R R12, SRZ ;  /* 0x00000000000c7805 */ /* 0x000fe2000001ff00 */
[----:B------:R-:W-:Y:S02]  /*07c0*/  CS2R R4, SRZ ;  /* 0x0000000000047805 */ /* 0x000fe4000001ff00 */
[----:B------:R-:W-:Y:S01]  /*07d0*/  @P1 IADD3.X R11, R11, c[0x0][0x17c], RZ, P2, !PT ;  /* 0x00005f000b0b1a10 */ /* 0x000fe200017fe4ff */
[----:B------:R-:W-:Y:S01]  /*07e0*/  UMOV UR14, 0x3f800000 ;  /* 0x3f800000000e7882 */ /* 0x000fe20000000000 */
[----:B------:R-:W-:Y:S01]  /*07f0*/  BSSY B0, `(.L_x_1346) ;  /* 0x0000018000007945 */ /* 0x000fe20003800000 */
[----:B------:R1:W5:Y:S04]  /*0800*/  @P1 LDG.E.64 R12, [R8.64] ;  /* 0x0000000c080c1981 */ /* 0x000368000c1e1b00 */
[----:B------:R3:W5:Y:S01]  /*0810*/  @P1 LDG.E.64 R4, [R10.64] ;  /* 0x0000000c0a041981 */ /* 0x000762000c1e1b00 */
[----:B-1----:R-:W-:Y:S01]  /*0820*/  CS2R R8, SRZ ;  /* 0x0000000000087805 */ /* 0x002fe2000001ff00 */
[----:B---3--:R-:W-:Y:S01]  /*0830*/  CS2R R10, SRZ ;  /* 0x00000000000a7805 */ /* 0x008fe2000001ff00 */
[----:B--2---:R-:W-:-:S05]  /*0840*/  FFMA.FTZ R3, -R2, R2, R3 ;  /* 0x0000000202037223 */ /* 0x004fca0000010103 */
[----:B------:R-:W-:-:S13]  /*0850*/  FSETP.GTU.FTZ.AND P0, PT, R3, RZ, PT ;  /* 0x000000ff0300720b */ /* 0x000fda0003f1c000 */
[----:B------:R-:W-:Y:S01]  /*0860*/  VOTEU.ANY UP0, P0 ;  /* 0x00000000003f7886 */ /* 0x000fe20000000100 */
[----:B------:R-:W-:-:S13]  /*0870*/  PLOP3.LUT P0, PT, PT, PT, UP0, 0x80, 0x0 ;  /* 0x000000000000781c */ /* 0x000fda0003f0f008 */
[----:B------:R-:W-:-:S06]  /*0880*/  @P0 FADD.FTZ R0, R3, c[0x0][0x1a0] ;  /* 0x0000680003000621 */ /* 0x000fcc0000010000 */
[----:B------:R-:W1:Y:S02]  /*0890*/  @P0 MUFU.RSQ R0, R0 ;  /* 0x0000000000000308 */ /* 0x000e640000001400 */
[----:B-1----:R-:W1:Y:S01]  /*08a0*/  @P0 R2UR UR4, R0 ;  /* 0x00000000000403c2 */ /* 0x002e6200000e0000 */
[----:B------:R-:W-:Y:S01]  /*08b0*/  ISETP.GT.U32.AND P0, PT, R51, 0x1df, PT ;  /* 0x000001df3300780c */ /* 0x000fe20003f04070 */
[----:B-1----:R-:W-:-:S12]  /*08c0*/  @UP0 UMOV UR14, UR4 ;  /* 0x00000004000e0c82 */ /* 0x002fd80008000000 */
        /* <DEDUP_REMOVED lines=10> */
.L_x_1347:
[----:B0-----:R-:W-:Y:S05]  /*0970*/  BSYNC B0 ;  /* 0x0000000000007941 */ /* 0x001fea0003800000 */
.L_x_1346:
[----:B------:R-:W-:Y:S01]  /*0980*/  ISETP.NE.AND P2, PT, RZ, UR16, PT ;  /* 0x00000010ff007c0c */ /* 0x000fe2000bf45270 */
[C---:B-----5:R-:W-:Y:S01]  /*0990*/  FADD.FTZ R15, -R2.reuse, R12 ;  /* 0x0000000c020f7221 */ /* 0x060fe20000010100 */
[----:B------:R-:W-:Y:S01]  /*09a0*/  MOV R12, R4 ;  /* 0x00000004000c7202 */ /* 0x000fe20000000f00 */
[C---:B------:R-:W-:Y:S01]  /*09b0*/  FADD.FTZ R0, -R2.reuse, R13 ;  /* 0x0000000d02007221 */ /* 0x040fe20000010100 */
[----:B------:R-:W-:Y:S01]  /*09c0*/  MOV R13, R6 ;  /* 0x00000006000d7202 */ /* 0x000fe20000000f00 */
[C---:B------:R-:W-:Y:S01]  /*09d0*/  FADD.FTZ R22, -R2.reuse, R16 ;  /* 0x0000001002167221 */ /* 0x040fe20000010100 */
[----:B------:R-:W-:Y:S01]  /*09e0*/  MOV R16, R5 ;  /* 0x0000000500107202 */ /* 0x000fe20000000f00 */
[----:B------:R-:W-:-:S02]  /*09f0*/  FADD.FTZ R23, -R2, R17 ;  /* 0x0000001102177221 */ /* 0x000fc40000010100 */
[----:B------:R-:W-:Y:S02]  /*0a00*/  FMUL.FTZ R15, R15, UR14 ;  /* 0x0000000e0f0f7c20 */ /* 0x000fe40008410000 */
[----:B------:R-:W-:Y:S02]  /*0a10*/  FMUL.FTZ R0, R0, UR14 ;  /* 0x0000000e00007c20 */ /* 0x000fe40008410000 */
        /* <DEDUP_REMOVED lines=11> */
[----:B0-----:R-:W-:-:S04]  /*0ad0*/  FADD.FTZ R20, -R18, 1 ;  /* 0x3f80000012147421 */ /* 0x001fc80000010100 */
[----:B------:R-:W-:Y:S02]  /*0ae0*/  FFMA.FTZ R20, R3, R20, 1 ;  /* 0x3f80000003147423 */ /* 0x000fe40000010014 */
[----:B------:R-:W-:Y:S02]  /*0af0*/  FMUL.FTZ R3, R5, R18 ;  /* 0x0000001205037220 */ /* 0x000fe40000410000 */
[----:B-1----:R-:W-:Y:S02]  /*0b00*/  FADD.FTZ R21, -R17, 1 ;  /* 0x3f80000011157421 */ /* 0x002fe40000010100 */
[----:B------:R-:W-:Y:S02]  /*0b10*/  FMUL.FTZ R19, R4, R17 ;  /* 0x0000001104137220 */ /* 0x000fe40000410000 */
[----:B------:R-:W-:Y:S02]  /*0b20*/  FFMA.FTZ R2, R2, R21, 1 ;  /* 0x3f80000002027423 */ /* 0x000fe40000010015 */
[----:B------:R-:W-:-:S02]  /*0b30*/  FMUL.FTZ R16, R3, R20 ;  /* 0x0000001403107220 */ /* 0x000fc40000410000 */
[----:B------:R-:W-:-:S04]  /*0b40*/  FMUL.FTZ R12, R19, R2 ;  /* 0x00000002130c7220 */ /* 0x000fc80000410000 */
.L_x_1348:
[----:B------:R-:W-:Y:S01]  /*0b50*/  FMUL.FTZ R20, R12, R8 ;  /* 0x000000080c147220 */ /* 0x000fe20000410000 */
[----:B------:R-:W-:Y:S01]  /*0b60*/  MOV R18, R7 ;  /* 0x0000000700127202 */ /* 0x000fe20000000f00 */
[----:B------:R-:W-:Y:S02]  /*0b70*/  FMUL.FTZ R2, R22, UR14 ;  /* 0x0000000e16027c20 */ /* 0x000fe40008410000 */
[----:B------:R-:W-:Y:S02]  /*0b80*/  FFMA.FTZ R17, R15, R20, RZ ;  /* 0x000000140f117223 */ /* 0x000fe400000100ff */
[----:B------:R-:W-:Y:S02]  /*0b90*/  FMUL.FTZ R19, R16, R9 ;  /* 0x0000000910137220 */ /* 0x000fe40000410000 */
[----:B------:R-:W-:Y:S02]  /*0ba0*/  FADD.FTZ R20, RZ, R20 ;  /* 0x00000014ff147221 */ /* 0x000fe40000010000 */
        /* <DEDUP_REMOVED lines=19> */
[----:B------:R-:W-:Y:S02]  /*0ce0*/  FMUL.FTZ R13, R23, R28 ;  /* 0x0000001c170d7220 */ /* 0x000fe40000410000 */
.L_x_1349:
[----:B------:R-:W-:Y:S01]  /*0cf0*/  FFMA.FTZ R21, R0, R19, R17 ;  /* 0x0000001300157223 */ /* 0x000fe20000010011 */
[----:B------:R-:W-:Y:S01]  /*0d00*/  ISETP.GT.AND P0, PT, R43, 0x1e, PT ;  /* 0x0000001e2b00780c */ /* 0x000fe20003f04270 */
[----:B------:R-:W-:Y:S01]  /*0d10*/  FMUL.FTZ R17, R13, R8 ;  /* 0x000000080d117220 */ /* 0x000fe20000410000 */
[----:B------:R-:W-:Y:S01]  /*0d20*/  ISETP.NE.AND P4, PT, R43, RZ, PT ;  /* 0x000000ff2b00720c */ /* 0x000fe20003f85270 */
[----:B------:R-:W-:Y:S01]  /*0d30*/  FADD.FTZ R22, R19, R20 ;  /* 0x0000001413167221 */ /* 0x000fe20000010000 */
[C---:B------:R-:W-:Y:S01]  /*0d40*/  ISETP.NE.AND P3, PT, R51.reuse, RZ, PT ;  /* 0x000000ff3300720c */ /* 0x040fe20003f65270 */
[----:B------:R-:W-:Y:S01]  /*0d50*/  FMUL.FTZ R19, R18, R9 ;  /* 0x0000000912137220 */ /* 0x000fe20000410000 */
[----:B------:R-:W-:Y:S01]  /*0d60*/  BSSY B0, `(.L_x_1350) ;  /* 0x0000051000007945 */ /* 0x000fe20003800000 */
[----:B------:R-:W-:Y:S01]  /*0d70*/  FFMA.FTZ R20, R2, R17, R21 ;  /* 0x0000001102147223 */ /* 0x000fe20000010015 */
[C---:B------:R-:W-:Y:S01]  /*0d80*/  ISETP.GT.U32.AND P5, PT, R51.reuse, 0xe, PT ;  /* 0x0000000e3300780c */ /* 0x040fe20003fa4070 */
[----:B------:R-:W-:Y:S01]  /*0d90*/  FADD.FTZ R22, R22, R17 ;  /* 0x0000001116167221 */ /* 0x000fe20000010000 */
[----:B------:R-:W-:Y:S01]  /*0da0*/  SHF.L.U32 R53, R51, 0x4, RZ ;  /* 0x0000000433357819 */ /* 0x000fe200000006ff */
[----:B------:R-:W-:-:S02]  /*0db0*/  FFMA.FTZ R20, R3, R19, R20 ;  /* 0x0000001303147223 */ /* 0x000fc40000010014 */
[----:B------:R-:W-:Y:S02]  /*0dc0*/  FADD.FTZ R19, R19, R22 ;  /* 0x0000001613137221 */ /* 0x000fe40000010000 */
[----:B------:R-:W-:Y:S01]  /*0dd0*/  FFMA.FTZ R28, R15, R12, RZ ;  /* 0x0000000c0f1c7223 */ /* 0x000fe200000100ff */
[----:B------:R-:W0:Y:S01]  /*0de0*/  SHFL.DOWN PT, R17, R20, 0x1, 0x1f ;  /* 0x08201f0014117f89 */ /* 0x000e2200000e0000 */
[----:B------:R-:W-:Y:S02]  /*0df0*/  FADD.FTZ R30, RZ, R12 ;  /* 0x0000000cff1e7221 */ /* 0x000fe40000010000 */
[----:B------:R-:W-:Y:S01]  /*0e00*/  FFMA.FTZ R29, R0, R16, RZ ;  /* 0x00000010001d7223 */ /* 0x000fe200000100ff */
[----:B------:R-:W1:Y:S01]  /*0e10*/  SHFL.DOWN PT, R22, R19, 0x1, 0x1f ;  /* 0x08201f0013167f89 */ /* 0x000e6200000e0000 */
[----:B------:R-:W-:Y:S02]  /*0e20*/  FADD.FTZ R31, RZ, R16 ;  /* 0x00000010ff1f7221 */ /* 0x000fe40000010000 */
[----:B------:R-:W-:-:S02]  /*0e30*/  FFMA.FTZ R28, R2, R13, R28 ;  /* 0x0000000d021c7223 */ /* 0x000fc4000001001c */
[----:B------:R-:W-:Y:S02]  /*0e40*/  FADD.FTZ R30, R30, R13 ;  /* 0x0000000d1e1e7221 */ /* 0x000fe40000010000 */
[----:B------:R-:W-:Y:S02]  /*0e50*/  FFMA.FTZ R29, R3, R18, R29 ;  /* 0x00000012031d7223 */ /* 0x000fe4000001001d */
        /* <DEDUP_REMOVED lines=33> */
[----:B------:R-:W5:Y:S01]  /*1070*/  LDS.128 R32, [0x50] ;  /* 0x00005000ff207984 */ /* 0x000f620000000c00 */
        /* <DEDUP_REMOVED lines=10> */
[----:B------:R-:W2:Y:S01]  /*1120*/  LDS.64 R12, [0x80] ;  /* 0x00008000ff0c7984 */ /* 0x000ea20000000a00 */
        /* <DEDUP_REMOVED lines=20> */
.L_x_1351:
[----:B------:R-:W-:Y:S05]  /*1270*/  BSYNC B0 ;  /* 0x0000000000007941 */ /* 0x000fea0003800000 */
.L_x_1350:
[----:B------:R-:W-:Y:S06]  /*1280*/  BAR.SYNC.DEFER_BLOCKING 0x0 ;  /* 0x0000000000007b1d */ /* 0x000fec0000010000 */
[----:B------:R-:W-:Y:S01]  /*1290*/  BSSY B0, `(.L_x_1352) ;  /* 0x000009d000007945 */ /* 0x000fe20003800000 */
[----:B------:R-:W-:Y:S05]  /*12a0*/  @P5 BRA `(.L_x_1353) ;  /* 0x000009b000005947 */ /* 0x000fea0003800000 */
[----:B------:R-:W1:Y:S04]  /*12b0*/  LDS.128 R32, [R53+0x190] ;  /* 0x0001900035207984 */ /* 0x000e680000000c00 */
[----:B------:R-:W2:Y:S04]  /*12c0*/  LDS.128 R24, [R53+0x280] ;  /* 0x0002800035187984 */ /* 0x000ea80000000c00 */
[----:B------:R-:W3:Y:S04]  /*12d0*/  LDS.128 R16, [R53+0x370] ;  /* 0x0003700035107984 */ /* 0x000ee80000000c00 */
[----:B------:R-:W4:Y:S04]  /*12e0*/  LDS.128 R36, [R53+0x460] ;  /* 0x0004600035247984 */ /* 0x000f280000000c00 */
[----:B------:R-:W5:Y:S01]  /*12f0*/  LDS.128 R20, [R53+0x550] ;  /* 0x0005500035147984 */ /* 0x000f620000000c00 */
        /* <DEDUP_REMOVED lines=15> */
[----:B----4-:R-:W-:-:S02]  /*13f0*/  FADD.FTZ R61, R61, R36 ;  /* 0x000000243d3d7221 */ /* 0x010fc40000010000 */
[----:B------:R-:W-:Y:S02]  /*1400*/  FADD.FTZ R36, R16, R37 ;  /* 0x0000002510247221 */ /* 0x000fe40000010000 */
[----:B------:R-:W4:Y:S01]  /*1410*/  LDS.128 R16, [R53+0x910] ;  /* 0x0009100035107984 */ /* 0x000f220000000c00 */
[----:B-----5:R-:W-:Y:S02]  /*1420*/  FADD.FTZ R61, R61, R20 ;  /* 0x000000143d3d7221 */ /* 0x020fe40000010000 */
[----:B------:R-:W-:Y:S02]  /*1430*/  FADD.FTZ R59, R59, R38 ;  /* 0x000000263b3b7221 */ /* 0x000fe40000010000 */
[----:B------:R-:W-:Y:S02]  /*1440*/  FADD.FTZ R58, R58, R39 ;  /* 0x000000273a3a7221 */ /* 0x000fe40000010000 */
[----:B------:R-:W-:Y:S02]  /*1450*/  FADD.FTZ R20, R36, R21 ;  /* 0x0000001524147221 */ /* 0x000fe40000010000 */
[----:B------:R-:W5:Y:S01]  /*1460*/  LDS.128 R36, [R53+0xa00] ;  /* 0x000a000035247984 */ /* 0x000f620000000c00 */
[----:B------:R-:W-:-:S02]  /*1470*/  FADD.FTZ R59, R59, R22 ;  /* 0x000000163b3b7221 */ /* 0x000fc40000010000 */
[----:B------:R-:W-:Y:S02]  /*1480*/  FADD.FTZ R58, R58, R23 ;  /* 0x000000173a3a7221 */ /* 0x000fe40000010000 */
[----:B-1----:R-:W-:Y:S02]  /*1490*/  FADD.FTZ R61, R61, R32 ;  /* 0x000000203d3d7221 */ /* 0x002fe40000010000 */
[----:B------:R-:W-:Y:S02]  /*14a0*/  FADD.FTZ R32, R20, R33 ;  /* 0x0000002114207221 */ /* 0x000fe40000010000 */
[----:B------:R-:W-:Y:S01]  /*14b0*/  FADD.FTZ R59, R59, R34 ;  /* 0x000000223b3b7221 */ /* 0x000fe20000010000 */
[----:B------:R-:W1:Y:S01]  /*14c0*/  LDS.128 R20, [R53+0xaf0] ;  /* 0x000af00035147984 */ /* 0x000e620000000c00 */
[----:B------:R-:W-:Y:S02]  /*14d0*/  FADD.FTZ R58, R58, R35 ;  /* 0x000000233a3a7221 */ /* 0x000fe40000010000 */
        /* <DEDUP_REMOVED lines=9> */
[----:B------:R-:W3:Y:S01]  /*1570*/  LDS.128 R28, [R53+0xcd0] ;  /* 0x000cd000351c7984 */ /* 0x000ee20000000c00 */
[----:B----4-:R-:W-:Y:S02]  /*1580*/  FADD.FTZ R61, R61, R16 ;  /* 0x000000103d3d7221 */ /* 0x010fe40000010000 */
[----:B------:R-:W-:Y:S02]  /*1590*/  FADD.FTZ R16, R32, R17 ;  /* 0x0000001120107221 */ /* 0x000fe40000010000 */
[----:B------:R-:W4:Y:S01]  /*15a0*/  LDS.128 R32, [R53+0xdc0] ;  /* 0x000dc00035207984 */ /* 0x000f220000000c00 */
[----:B-----5:R-:W-:Y:S02]  /*15b0*/  FADD.FTZ R61, R61, R36 ;  /* 0x000000243d3d7221 */ /* 0x020fe40000010000 */
[----:B------:R-:W-:-:S02]  /*15c0*/  FADD.FTZ R59, R59, R18 ;  /* 0x000000123b3b7221 */ /* 0x000fc40000010000 */
[----:B------:R-:W-:Y:S02]  /*15d0*/  FADD.FTZ R58, R58, R19 ;  /* 0x000000133a3a7221 */ /* 0x000fe40000010000 */
[----:B------:R-:W-:Y:S02]  /*15e0*/  FADD.FTZ R36, R16, R37 ;  /* 0x0000002510247221 */ /* 0x000fe40000010000 */
[----:B------:R-:W5:Y:S01]  /*15f0*/  LDS.128 R16, [R53+0xeb0] ;  /* 0x000eb00035107984 */ /* 0x000f620000000c00 */
[----:B------:R-:W-:Y:S02]  /*1600*/  FADD.FTZ R59, R59, R38 ;  /* 0x000000263b3b7221 */ /* 0x000fe40000010000 */
[----:B------:R-:W-:Y:S02]  /*1610*/  FADD.FTZ R58, R58, R39 ;  /* 0x000000273a3a7221 */ /* 0x000fe40000010000 */
[----:B-1----:R-:W-:Y:S02]  /*1620*/  FADD.FTZ R61, R61, R20 ;  /* 0x000000143d3d7221 */ /* 0x002fe40000010000 */
[----:B------:R-:W-:-:S02]  /*1630*/  FADD.FTZ R20, R36, R21 ;  /* 0x0000001524147221 */ /* 0x000fc40000010000 */
[----:B------:R-:W1:Y:S01]  /*1640*/  LDS.128 R36, [R53+0xfa0] ;  /* 0x000fa00035247984 */ /* 0x000e620000000c00 */
[----:B------:R-:W-:Y:S02]  /*1650*/  FADD.FTZ R59, R59, R22 ;  /* 0x000000163b3b7221 */ /* 0x000fe40000010000 */
[----:B------:R-:W-:Y:S02]  /*1660*/  FADD.FTZ R58, R58, R23 ;  /* 0x000000173a3a7221 */ /* 0x000fe40000010000 */
[----:B--2---:R-:W-:Y:S02]  /*1670*/  FADD.FTZ R61, R61, R24 ;  /* 0x000000183d3d7221 */ /* 0x004fe40000010000 */
[----:B------:R-:W-:Y:S02]  /*1680*/  FADD.FTZ R20, R20, R25 ;  /* 0x0000001914147221 */ /* 0x000fe40000010000 */
[----:B------:R-:W-:Y:S02]  /*1690*/  FADD.FTZ R59, R59, R26 ;  /* 0x0000001a3b3b7221 */ /* 0x000fe40000010000 */
[----:B------:R-:W-:-:S02]  /*16a0*/  FADD.FTZ R58, R58, R27 ;  /* 0x0000001b3a3a7221 */ /* 0x000fc40000010000 */
[----:B------:R-:W-:Y:S01]  /*16b0*/  LDS.128 R24, [R53+0x1180] ;  /* 0x0011800035187984 */ /* 0x000fe20000000c00 */
[----:B---3--:R-:W-:Y:S02]  /*16c0*/  FADD.FTZ R61, R61, R28 ;  /* 0x0000001c3d3d7221 */ /* 0x008fe40000010000 */
[----:B------:R-:W-:Y:S02]  /*16d0*/  FADD.FTZ R28, R20, R29 ;  /* 0x0000001d141c7221 */ /* 0x000fe40000010000 */
[----:B------:R-:W2:Y:S01]  /*16e0*/  LDS.128 R20, [R53+0x1090] ;  /* 0x0010900035147984 */ /* 0x000ea20000000c00 */
[----:B------:R-:W-:Y:S02]  /*16f0*/  FADD.FTZ R59, R59, R30 ;  /* 0x0000001e3b3b7221 */ /* 0x000fe40000010000 */
[----:B------:R-:W-:Y:S02]  /*1700*/  FADD.FTZ R58, R58, R31 ;  /* 0x0000001f3a3a7221 */ /* 0x000fe40000010000 */
[----:B----4-:R-:W-:-:S02]  /*1710*/  FADD.FTZ R61, R61, R32 ;  /* 0x000000203d3d7221 */ /* 0x010fc40000010000 */
[----:B------:R-:W-:Y:S02]  /*1720*/  FADD.FTZ R28, R28, R33 ;  /* 0x000000211c1c7221 */ /* 0x000fe40000010000 */
[----:B------:R-:W-:Y:S02]  /*1730*/  FADD.FTZ R59, R59, R34 ;  /* 0x000000223b3b7221 */ /* 0x000fe40000010000 */
[----:B------:R-:W-:Y:S02]  /*1740*/  FADD.FTZ R58, R58, R35 ;  /* 0x000000233a3a7221 */ /* 0x000fe40000010000 */
[----:B------:R-:W3:Y:S01]  /*1750*/  LDS.128 R32, [R53+0x1270] ;  /* 0x0012700035207984 */ /* 0x000ee20000000c00 */
[----:B-----5:R-:W-:Y:S02]  /*1760*/  FADD.FTZ R61, R61, R16 ;  /* 0x000000103d3d7221 */ /* 0x020fe40000010000 */
[----:B------:R-:W-:Y:S02]  /*1770*/  FADD.FTZ R16, R28, R17 ;  /* 0x000000111c107221 */ /* 0x000fe40000010000 */
[----:B------:R-:W4:Y:S01]  /*1780*/  LDS.128 R28, [R53+0x1360] ;  /* 0x00136000351c7984 */ /* 0x000f220000000c00 */
[----:B------:R-:W-:-:S02]  /*1790*/  FADD.FTZ R59, R59, R18 ;  /* 0x000000123b3b7221 */ /* 0x000fc40000010000 */
[----:B------:R-:W-:Y:S02]  /*17a0*/  FADD.FTZ R58, R58, R19 ;  /* 0x000000133a3a7221 */ /* 0x000fe40000010000 */
[----:B-1----:R-:W-:Y:S02]  /*17b0*/  FADD.FTZ R61, R61, R36 ;  /* 0x000000243d3d7221 */ /* 0x002fe40000010000 */
[----:B------:R-:W-:Y:S02]  /*17c0*/  FADD.FTZ R36, R16, R37 ;  /* 0x0000002510247221 */ /* 0x000fe40000010000 */
[----:B------:R-:W1:Y:S01]  /*17d0*/  LDS.128 R16, [R53+0x1450] ;  /* 0x0014500035107984 */ /* 0x000e620000000c00 */
[----:B------:R-:W-:Y:S02]  /*17e0*/  FADD.FTZ R59, R59, R38 ;  /* 0x000000263b3b7221 */ /* 0x000fe40000010000 */
[----:B------:R-:W-:Y:S02]  /*17f0*/  FADD.FTZ R58, R58, R39 ;  /* 0x000000273a3a7221 */ /* 0x000fe40000010000 */
[----:B--2---:R-:W-:-:S02]  /*1800*/  FADD.FTZ R61, R61, R20 ;  /* 0x000000143d3d7221 */ /* 0x004fc40000010000 */
[----:B------:R-:W-:Y:S02]  /*1810*/  FADD.FTZ R36, R36, R21 ;  /* 0x0000001524247221 */ /* 0x000fe40000010000 */
[----:B------:R-:W-:Y:S02]  /*1820*/  FADD.FTZ R59, R59, R22 ;  /* 0x000000163b3b7221 */ /* 0x000fe40000010000 */
[----:B------:R-:W-:Y:S02]  /*1830*/  FADD.FTZ R58, R58, R23 ;  /* 0x000000173a3a7221 */ /* 0x000fe40000010000 */
[----:B------:R-:W2:Y:S01]  /*1840*/  LDS.128 R20, [R53+0x1540] ;  /* 0x0015400035147984 */ /* 0x000ea20000000c00 */
[----:B------:R-:W-:Y:S02]  /*1850*/  FADD.FTZ R61, R61, R24 ;  /* 0x000000183d3d7221 */ /* 0x000fe40000010000 */
[----:B------:R-:W-:Y:S02]  /*1860*/  FADD.FTZ R36, R36, R25 ;  /* 0x0000001924247221 */ /* 0x000fe40000010000 */
[----:B------:R-:W-:-:S02]  /*1870*/  FADD.FTZ R59, R59, R26 ;  /* 0x0000001a3b3b7221 */ /* 0x000fc40000010000 */
[----:B------:R-:W-:Y:S02]  /*1880*/  FADD.FTZ R58, R58, R27 ;  /* 0x0000001b3a3a7221 */ /* 0x000fe40000010000 */
[----:B------:R-:W5:Y:S01]  /*1890*/  LDS.128 R24, [R53+0x1630] ;  /* 0x0016300035187984 */ /* 0x000f620000000c00 */
        /* <DEDUP_REMOVED lines=8> */
[----:B-1----:R-:W-:Y:S02]  /*1920*/  FADD.FTZ R61, R61, R16 ;  /* 0x000000103d3d7221 */ /* 0x002fe40000010000 */
[----:B------:R-:W-:Y:S02]  /*1930*/  FADD.FTZ R58, R58, R31 ;  /* 0x0000001f3a3a7221 */ /* 0x000fe40000010000 */
[----:B------:R-:W-:Y:S02]  /*1940*/  FADD.FTZ R16, R28, R17 ;  /* 0x000000111c107221 */ /* 0x000fe40000010000 */
[----:B------:R-:W-:Y:S02]  /*1950*/  FADD.FTZ R59, R59, R30 ;  /* 0x0000001e3b3b7221 */ /* 0x000fe40000010000 */
[----:B------:R-:W-:Y:S01]  /*1960*/  FADD.FTZ R58, R58, R19 ;  /* 0x000000133a3a7221 */ /* 0x000fe20000010000 */
[----:B------:R-:W1:Y:S01]  /*1970*/  LDS.128 R28, [R53+0x1900] ;  /* 0x00190000351c7984 */ /* 0x000e620000000c00 */
[----:B------:R-:W-:-:S02]  /*1980*/  FADD.FTZ R59, R59, R18 ;  /* 0x000000123b3b7221 */ /* 0x000fc40000010000 */
[----:B--2---:R-:W-:Y:S02]  /*1990*/  FADD.FTZ R16, R16, R21 ;  /* 0x0000001510107221 */ /* 0x004fe40000010000 */
[----:B------:R-:W-:Y:S02]  /*19a0*/  FADD.FTZ R61, R61, R20 ;  /* 0x000000143d3d7221 */ /* 0x000fe40000010000 */
[----:B------:R-:W-:Y:S02]  /*19b0*/  FADD.FTZ R58, R58, R23 ;  /* 0x000000173a3a7221 */ /* 0x000fe40000010000 */
[----:B------:R-:W-:Y:S02]  /*19c0*/  FADD.FTZ R59, R59, R22 ;  /* 0x000000163b3b7221 */ /* 0x000fe40000010000 */
[----:B------:R-:W2:Y:S01]  /*19d0*/  LDS.128 R20, [R53+0x19f0] ;  /* 0x0019f00035147984 */ /* 0x000ea20000000c00 */
[----:B-----5:R-:W-:Y:S02]  /*19e0*/  FADD.FTZ R16, R16, R25 ;  /* 0x0000001910107221 */ /* 0x020fe40000010000 */
[----:B------:R-:W-:-:S02]  /*19f0*/  FADD.FTZ R61, R61, R24 ;  /* 0x000000183d3d7221 */ /* 0x000fc40000010000 */
[----:B------:R-:W-:Y:S02]  /*1a00*/  FADD.FTZ R58, R58, R27 ;  /* 0x0000001b3a3a7221 */ /* 0x000fe40000010000 */
[----:B------:R-:W-:Y:S02]  /*1a10*/  FADD.FTZ R59, R59, R26 ;  /* 0x0000001a3b3b7221 */ /* 0x000fe40000010000 */
[----:B---3--:R-:W-:Y:S02]  /*1a20*/  FADD.FTZ R24, R16, R33 ;  /* 0x0000002110187221 */ /* 0x008fe40000010000 */
[----:B------:R-:W3:Y:S01]  /*1a30*/  LDS.128 R16, [R53+0x1ae0] ;  /* 0x001ae00035107984 */ /* 0x000ee20000000c00 */
[----:B------:R-:W-:Y:S02]  /*1a40*/  FADD.FTZ R60, R58, R35 ;  /* 0x000000233a3c7221 */ /* 0x000fe40000010000 */
[----:B----4-:R-:W-:Y:S02]  /*1a50*/  FADD.FTZ R58, R24, R37 ;  /* 0x00000025183a7221 */ /* 0x010fe40000010000 */
[----:B------:R-:W4:Y:S01]  /*1a60*/  LDS.128 R24, [R53+0x1bd0] ;  /* 0x001bd00035187984 */ /* 0x000f220000000c00 */
[----:B------:R-:W-:-:S02]  /*1a70*/  FADD.FTZ R61, R61, R32 ;  /* 0x000000203d3d7221 */ /* 0x000fc40000010000 */
[----:B------:R-:W-:Y:S02]  /*1a80*/  FADD.FTZ R59, R59, R34 ;  /* 0x000000223b3b7221 */ /* 0x000fe40000010000 */
[----:B------:R-:W5:Y:S01]  /*1a90*/  LDS.128 R32, [R53+0x1cc0] ;  /* 0x001cc00035207984 */ /* 0x000f620000000c00 */
[----:B------:R-:W-:Y:S02]  /*1aa0*/  FADD.FTZ R61, R61, R36 ;  /* 0x000000243d3d7221 */ /* 0x000fe40000010000 */
[----:B------:R-:W-:Y:S02]  /*1ab0*/  FADD.FTZ R59, R59, R38 ;  /* 0x000000263b3b7221 */ /* 0x000fe40000010000 */
[----:B------:R-:W-:Y:S02]  /*1ac0*/  FADD.FTZ R60, R60, R39 ;  /* 0x000000273c3c7221 */ /* 0x000fe40000010000 */
[----:B------:R-:W0:Y:S01]  /*1ad0*/  LDS.128 R36, [R53+0x1db0] ;  /* 0x001db00035247984 */ /* 0x000e220000000c00 */
[----:B-1----:R-:W-:-:S02]  /*1ae0*/  FADD.FTZ R61, R61, R28 ;  /* 0x0000001c3d3d7221 */ /* 0x002fc40000010000 */
[----:B------:R-:W-:Y:S02]  /*1af0*/  FADD.FTZ R58, R58, R29 ;  /* 0x0000001d3a3a7221 */ /* 0x000fe40000010000 */
        /* <DEDUP_REMOVED lines=10> */
[----:B----4-:R-:W-:-:S02]  /*1ba0*/  FADD.FTZ R61, R61, R24 ;  /* 0x000000183d3d7221 */ /* 0x010fc40000010000 */
[----:B------:R-:W-:Y:S02]  /*1bb0*/  FADD.FTZ R58, R58, R25 ;  /* 0x000000193a3a7221 */ /* 0x000fe40000010000 */
[----:B------:R-:W-:Y:S02]  /*1bc0*/  FADD.FTZ R59, R59, R26 ;  /* 0x0000001a3b3b7221 */ /* 0x000fe40000010000 */
[----:B------:R-:W-:Y:S02]  /*1bd0*/  FADD.FTZ R60, R60, R27 ;  /* 0x0000001b3c3c7221 */ /* 0x000fe40000010000 */
[----:B-----5:R-:W-:Y:S02]  /*1be0*/  FADD.FTZ R61, R61, R32 ;  /* 0x000000203d3d7221 */ /* 0x020fe40000010000 */
[----:B------:R-:W-:Y:S02]  /*1bf0*/  FADD.FTZ R58, R58, R33 ;  /* 0x000000213a3a7221 */ /* 0x000fe40000010000 */
[----:B------:R-:W-:-:S02]  /*1c00*/  FADD.FTZ R59, R59, R34 ;  /* 0x000000223b3b7221 */ /* 0x000fc40000010000 */
[----:B------:R-:W-:Y:S02]  /*1c10*/  FADD.FTZ R60, R60, R35 ;  /* 0x000000233c3c7221 */ /* 0x000fe40000010000 */
[----:B0-----:R-:W-:Y:S02]  /*1c20*/  FADD.FTZ R28, R61, R36 ;  /* 0x000000243d1c7221 */ /* 0x001fe40000010000 */
[----:B------:R-:W-:Y:S02]  /*1c30*/  FADD.FTZ R29, R58, R37 ;  /* 0x000000253a1d7221 */ /* 0x000fe40000010000 */
[----:B------:R-:W-:Y:S02]  /*1c40*/  FADD.FTZ R30, R59, R38 ;  /* 0x000000263b1e7221 */ /* 0x000fe40000010000 */
[----:B------:R-:W-:Y:S02]  /*1c50*/  FADD.FTZ R31, R60, R39 ;  /* 0x000000273c1f7221 */ /* 0x000fe40000010000 */
.L_x_1353:
[----:B------:R-:W-:Y:S05]  /*1c60*/  BSYNC B0 ;  /* 0x0000000000007941 */ /* 0x000fea0003800000 */
.L_x_1352:
[----:B------:R-:W-:Y:S01]  /*1c70*/  MOV R24, c[0x0][0xc] ;  /* 0x0000030000187a02 */ /* 0x000fe20000000f00 */
[----:B------:R-:W-:Y:S01]  /*1c80*/  BSSY B0, `(.L_x_1354) ;  /* 0x0000014000007945 */ /* 0x000fe20003800000 */
[----:B------:R-:W-:-:S02]  /*1c90*/  HFMA2.MMA R25, -RZ, RZ, 0, 2.384185791015625e-07 ;  /* 0x00000004ff197435 */ /* 0x000fc400000001ff */
[----:B------:R-:W-:Y:S01]  /*1ca0*/  ISETP.GE.U32.AND P0, PT, R24, 0x2, PT ;  /* 0x000000021800780c */ /* 0x000fe20003f06070 */
[----:B------:R-:W-:Y:S07]  /*1cb0*/  @P5 BRA `(.L_x_1355) ;  /* 0x0000010000005947 */ /* 0x000fee0003800000 */
[----:B------:R-:W-:Y:S01]  /*1cc0*/  IMAD R16, R14, 0xf, R51 ;  /* 0x0000000f0e107824 */ /* 0x000fe200078e0233 */
[----:B------:R-:W-:Y:S02]  /*1cd0*/  MOV R19, UR11 ;  /* 0x0000000b00137c02 */ /* 0x000fe40008000f00 */
[----:B------:R-:W-:Y:S01]  /*1ce0*/  MOV R21, c[0x0][0x1d8] ;  /* 0x0000760000157a02 */ /* 0x000fe20000000f00 */
[----:B------:R-:W-:Y:S01]  /*1cf0*/  IMAD.WIDE R16, R16, R25, c[0x0][0x1b8] ;  /* 0x00006e0010107625 */ /* 0x000fe200078e0219 */
[----:B------:R-:W-:Y:S02]  /*1d00*/  MOV R23, UR10 ;  /* 0x0000000a00177c02 */ /* 0x000fe40008000f00 */
[----:B------:R-:W-:Y:S02]  /*1d10*/  MOV R14, c[0x0][0x1dc] ;  /* 0x00007700000e7a02 */ /* 0x000fe40000000f00 */
[-C--:B------:R-:W-:Y:S01]  /*1d20*/  LEA R18, P4, R19, R16.reuse, 0x2 ;  /* 0x0000001013127211 */ /* 0x080fe200078810ff */
[----:B------:R1:W-:Y:S01]  /*1d30*/  RED.E.ADD.F32.FTZ.RN.STRONG.GPU [R16.64], R28 ;  /* 0x0000001c1000798e */ /* 0x0003e2000c10e78c */
[----:B------:R-:W-:-:S02]  /*1d40*/  LEA R20, P5, R21, R16, 0x2 ;  /* 0x0000001015147211 */ /* 0x000fc400078a10ff */
[----:B------:R-:W-:Y:S02]  /*1d50*/  LEA R22, P6, R23, R16, 0x2 ;  /* 0x0000001017167211 */ /* 0x000fe400078c10ff */
[----:B------:R-:W-:Y:S02]  /*1d60*/  IADD3.X R19, R17, UR9, RZ, P4, !PT ;  /* 0x0000000911137c10 */ /* 0x000fe4000a7fe4ff */
[----:B------:R-:W-:Y:S02]  /*1d70*/  LEA.HI.X R21, R21, R17, R14, 0x2, P5 ;  /* 0x0000001115157211 */ /* 0x000fe400028f140e */
[----:B------:R-:W-:Y:S01]  /*1d80*/  IADD3.X R23, R17, UR8, RZ, P6, !PT ;  /* 0x0000000811177c10 */ /* 0x000fe2000b7fe4ff */
[----:B------:R1:W-:Y:S04]  /*1d90*/  RED.E.ADD.F32.FTZ.RN.STRONG.GPU [R18.64], R29 ;  /* 0x0000001d1200798e */ /* 0x0003e8000c10e78c */
[----:B------:R1:W-:Y:S04]  /*1da0*/  RED.E.ADD.F32.FTZ.RN.STRONG.GPU [R20.64], R30 ;  /* 0x0000001e1400798e */ /* 0x0003e8000c10e78c */
[----:B------:R1:W-:Y:S02]  /*1db0*/  RED.E.ADD.F32.FTZ.RN.STRONG.GPU [R22.64], R31 ;  /* 0x0000001f1600798e */ /* 0x0003e4000c10e78c */
.L_x_1355:
[----:B------:R-:W-:Y:S05]  /*1dc0*/  BSYNC B0 ;  /* 0x0000000000007941 */ /* 0x000fea0003800000 */
.L_x_1354:
[----:B------:R-:W-:Y:S05]  /*1dd0*/  @!P0 BRA `(.L_x_1356) ;  /* 0x0000121000008947 */ /* 0x000fea0003800000 */
[----:B------:R-:W-:-:S05]  /*1de0*/  LOP3.LUT R14, R47, 0x1, RZ, 0xc0, !PT ;  /* 0x000000012f0e7812 */ /* 0x000fca00078ec0ff */
[----:B-1----:R-:W-:Y:S01]  /*1df0*/  IMAD R17, R14, c[0x0][0x10], RZ ;  /* 0x000004000e117a24 */ /* 0x002fe200078e02ff */
[----:B------:R-:W-:-:S04]  /*1e00*/  SHF.L.U32 R14, R24, 0x1, RZ ;  /* 0x00000001180e7819 */ /* 0x000fc800000006ff */
[----:B------:R-:W-:Y:S01]  /*1e10*/  IADD3 R18, R17, R44, RZ ;  /* 0x0000002c11127210 */ /* 0x000fe20007ffe0ff */
[----:B------:R-:W-:-:S04]  /*1e20*/  IMAD R17, R14, R17, RZ ;  /* 0x000000110e117224 */ /* 0x000fc800078e02ff */
        /* <DEDUP_REMOVED lines=11> */
[----:B------:R-:W-:Y:S01]  /*1ee0*/  MOV R14, 0x1 ;  /* 0x00000001000e7802 */ /* 0x000fe20000000f00 */
[----:B------:R-:W-:Y:S01]  /*1ef0*/  UPOPC UR4, UR4 ;  /* 0x00000004000472bf */ /* 0x000fe20008000000 */
[----:B------:R-:W-:Y:S01]  /*1f00*/  SEL R23, RZ, c[0x0][0xc], P0 ;  /* 0x00000300ff177a07 */ /* 0x000fe20000000000 */
[----:B------:R-:W-:-:S00]  /*1f10*/  ERRBAR ;  /* 0x00000000000079ab */ /* 0x000fc00000000000 */
[----:B------:R-:W-:Y:S02]  /*1f20*/  SEL R14, R14, 0xffffffff, !P0 ;  /* 0xffffffff0e0e7807 */ /* 0x000fe40004000000 */
[----:B-1----:R-:W-:-:S02]  /*1f30*/  ISETP.EQ.U32.AND P4, PT, R43, UR15, PT ;  /* 0x0000000f2b007c0c */ /* 0x002fc4000bf82070 */
[----:B------:R-:W-:Y:S01]  /*1f40*/  ISETP.NE.AND P0, PT, R23, -0x1, PT ;  /* 0xffffffff1700780c */ /* 0x000fe20003f05270 */
[----:B--2---:R-:W-:-:S10]  /*1f50*/  IMAD R21, R14, UR4, RZ ;  /* 0x000000040e157c24 */ /* 0x004fd4000f8e02ff */
[----:B------:R1:W-:Y:S02]  /*1f60*/  @P4 RED.E.ADD.S32.STRONG.GPU [R18.64], R21 ;  /* 0x000000151200498e */ /* 0x0003e4000c10e38c */
[----:B------:R-:W-:Y:S05]  /*1f70*/  @!P0 BRA `(.L_x_1357) ;  /* 0x0000005000008947 */ /* 0x000fea0003800000 */
.L_x_1358:
[----:B------:R-:W2:Y:S01]  /*1f80*/  LDG.E.STRONG.GPU R14, [R18.64] ;  /* 0x0000000c120e7981 */ /* 0x000ea2000c1ef900 */
[----:B------:R-:W-:Y:S01]  /*1f90*/  YIELD ;  /* 0x0000000000007946 */ /* 0x000fe20003800000 */
[----:B--2---:R-:W-:Y:S01]  /*1fa0*/  ISETP.NE.AND P0, PT, R14, R23, PT ;  /* 0x000000170e00720c */ /* 0x004fe20003f05270 */
[----:B------:R-:W-:-:S12]  /*1fb0*/  CCTL.IVALL ;  /* 0x00000000ff00798f */ /* 0x000fd80002000000 */
[----:B------:R-:W-:Y:S05]  /*1fc0*/  @P0 BRA `(.L_x_1358) ;  /* 0xffffffb000000947 */ /* 0x000fea000383ffff */
.L_x_1357:
        /* <DEDUP_REMOVED lines=17> */
.L_x_1362:
[----:B------:R-:W-:-:S13]  /*20e0*/  ISETP.EQ.OR P6, PT, R14, R45, P3 ;  /* 0x0000002d0e00720c */ /* 0x000fda0001fc2670 */
[----:B-1----:R-:W-:-:S04]  /*20f0*/  @!P6 IMAD R19, R14, c[0x0][0x10], R44 ;  /* 0x000004000e13ea24 */ /* 0x002fc800078e022c */
        /* <DEDUP_REMOVED lines=114> */
.L_x_1361:
[----:B------:R-:W-:-:S06]  /*2820*/  UISETP.GT.AND UP0, UPT, UR4, 0x4, UPT ;  /* 0x000000040400788c */ /* 0x000fcc000bf04270 */
[----:B------:R-:W-:-:S13]  /*2830*/  PLOP3.LUT P4, PT, PT, PT, UP0, 0x80, 0x0 ;  /* 0x000000000000781c */ /* 0x000fda0003f8f008 */
[----:B------:R-:W-:Y:S05]  /*2840*/  @!P4 BRA `(.L_x_1363) ;  /* 0x000003b00000c947 */ /* 0x000fea0003800000 */
[C---:B-1----:R-:W-:Y:S02]  /*2850*/  IADD3 R21, R14.reuse, 0x1, RZ ;  /* 0x000000010e157810 */ /* 0x042fe40007ffe0ff */
        /* <DEDUP_REMOVED lines=18> */
[----:B------:R-:W-:Y:S01]  /*2980*/  IADD3 R14, R14, 0x4, RZ ;  /* 0x000000040e0e7810 */ /* 0x000fe20007ffe0ff */
[----:B0-2---:R-:W-:-:S03]  /*2990*/  @!P0 FADD.FTZ R12, R12, R18 ;  /* 0x000000120c0c8221 */ /* 0x005fc60000010000 */
        /* <DEDUP_REMOVED lines=10> */
[----:B-----5:R-:W-:Y:S01]  /*2a40*/  @!P4 FADD.FTZ R12, R12, R22 ;  /* 0x000000160c0cc221 */ /* 0x020fe20000010000 */
[----:B------:R-:W-:Y:S01]  /*2a50*/  IADD3 R25, R14, 0x3, RZ ;  /* 0x000000030e197810 */ /* 0x000fe20007ffe0ff */
[----:B------:R-:W-:-:S02]  /*2a60*/  @!P4 FADD.FTZ R13, R13, R23 ;  /* 0x000000170d0dc221 */ /* 0x000fc40000010000 */
[----:B------:R-:W-:Y:S01]  /*2a70*/  @!P0 IMAD R19, R14, c[0x0][0x10], R44 ;  /* 0x000004000e138a24 */ /* 0x000fe200078e022c */
[----:B------:R-:W-:-:S03]  /*2a80*/  ISETP.EQ.OR P4, PT, R25, R45, P3 ;  /* 0x0000002d1900720c */ /* 0x000fc60001f82670 */
        /* <DEDUP_REMOVED lines=23> */
.L_x_1363:
[----:B------:R-:W-:-:S13]  /*2c00*/  ISETP.NE.OR P0, PT, RZ, UR4, P0 ;  /* 0x00000004ff007c0c */ /* 0x000fda0008705670 */
[----:B------:R-:W-:Y:S05]  /*2c10*/  @!P0 BRA `(.L_x_1359) ;  /* 0x000001f000008947 */ /* 0x000fea0003800000 */
.L_x_1360:
[CC--:B------:R-:W-:Y:S02]  /*2c20*/  ISETP.EQ.OR P5, PT, R14.reuse, R45.reuse, P3 ;  /* 0x0000002d0e00720c */ /* 0x0c0fe40001fa2670 */
[C---:B------:R-:W-:Y:S02]  /*2c30*/  IADD3 R23, R14.reuse, 0x1, RZ ;  /* 0x000000010e177810 */ /* 0x040fe40007ffe0ff */
[C---:B-1----:R-:W-:Y:S02]  /*2c40*/  IADD3 R21, R14.reuse, 0x2, RZ ;  /* 0x000000020e157810 */ /* 0x042fe40007ffe0ff */
        /* <DEDUP_REMOVED lines=28> */
.L_x_1359:
[----:B------:R-:W-:-:S13]  /*2e10*/  ISETP.NE.AND P0, PT, RZ, UR7, PT ;  /* 0x00000007ff007c0c */ /* 0x000fda000bf05270 */
[----:B------:R-:W-:Y:S05]  /*2e20*/  @!P0 BRA `(.L_x_1356) ;  /* 0x000001c000008947 */ /* 0x000fea0003800000 */
[----:B------:R-:W-:Y:S01]  /*2e30*/  ISETP.EQ.OR P0, PT, R14, R45, P3 ;  /* 0x0000002d0e00720c */ /* 0x000fe20001f02670 */
[----:B------:R-:W-:-:S12]  /*2e40*/  BSSY B0, `(.L_x_1364) ;  /* 0x0000007000007945 */ /* 0x000fd80003800000 */
[----:B------:R-:W-:Y:S05]  /*2e50*/  @P0 BRA `(.L_x_1365) ;  /* 0x0000005000000947 */ /* 0x000fea0003800000 */
[----:B-1----:R-:W-:-:S04]  /*2e60*/  IMAD R19, R14, c[0x0][0x10], R44 ;  /* 0x000004000e137a24 */ /* 0x002fc800078e022c */
[----:B------:R-:W-:-:S06]  /*2e70*/  IMAD.WIDE.U32 R18, R19, 0x8, R16 ;  /* 0x0000000813127825 */ /* 0x000fcc00078e0010 */
[----:B------:R-:W2:Y:S02]  /*2e80*/  LDG.E.64 R18, [R18.64] ;  /* 0x0000000c12127981 */ /* 0x000ea4000c1e1b00 */
[----:B0-2---:R-:W-:Y:S02]  /*2e90*/  FADD.FTZ R12, R12, R18 ;  /* 0x000000120c0c7221 */ /* 0x005fe40000010000 */
[----:B------:R-:W-:Y:S02]  /*2ea0*/  FADD.FTZ R13, R13, R19 ;  /* 0x000000130d0d7221 */ /* 0x000fe40000010000 */
.L_x_1365:
[----:B------:R-:W-:Y:S05]  /*2eb0*/  BSYNC B0 ;  /* 0x0000000000007941 */ /* 0x000fea0003800000 */
.L_x_1364:
[----:B------:R-:W-:-:S06]  /*2ec0*/  UISETP.NE.AND UP0, UPT, UR7, 0x1, UPT ;  /* 0x000000010700788c */ /* 0x000fcc000bf05270 */
[----:B------:R-:W-:-:S13]  /*2ed0*/  PLOP3.LUT P0, PT, PT, PT, UP0, 0x80, 0x0 ;  /* 0x000000000000781c */ /* 0x000fda0003f0f008 */
[----:B------:R-:W-:Y:S05]  /*2ee0*/  @!P0 BRA `(.L_x_1356) ;  /* 0x0000010000008947 */ /* 0x000fea0003800000 */
[C---:B-1----:R-:W-:Y:S02]  /*2ef0*/  IADD3 R21, R14.reuse, 0x2, RZ ;  /* 0x000000020e157810 */ /* 0x042fe40007ffe0ff */
        /* <DEDUP_REMOVED lines=15> */
.L_x_1356:
[----:B------:R-:W-:Y:S01]  /*2ff0*/  @!P3 STS.64 [0x90], R12 ;  /* 0x0000900cff00b388 */ /* 0x000fe20000000a00 */
[----:B-1----:R-:W-:-:S03]  /*3000*/  IMAD.WIDE.U32 R16, R51, -0x77777777, RZ ;  /* 0x8888888933107825 */ /* 0x002fc600078e00ff */
[----:B------:R-:W-:Y:S02]  /*3010*/  BAR.SYNC.DEFER_BLOCKING 0x0 ;  /* 0x0000000000007b1d */ /* 0x000fe40000010000 */
[----:B------:R-:W-:-:S05]  /*3020*/  SHF.R.U32.HI R16, RZ, 0x3, R17 ;  /* 0x00000003ff107819 */ /* 0x000fca0000011611 */
[----:B------:R-:W-:-:S05]  /*3030*/  IMAD R16, R45, c[0x0][0x1fc], R16 ;  /* 0x00007f002d107a24 */ /* 0x000fca00078e0210 */
[----:B------:R-:W-:-:S04]  /*3040*/  IADD3 R16, R16, 0x20, RZ ;  /* 0x0000002010107810 */ /* 0x000fc80007ffe0ff */
[----:B------:R-:W-:Y:S02]  /*3050*/  ISETP.GE.U32.AND P0, PT, R16, c[0x0][0x1e0], PT ;  /* 0x0000780010007a0c */ /* 0x000fe40003f06070 */
[----:B------:R-:W-:-:S04]  /*3060*/  SHF.R.S32.HI R16, RZ, 0x1f, R16 ;  /* 0x0000001fff107819 */ /* 0x000fc80000011410 */
[----:B------:R-:W-:Y:S01]  /*3070*/  ISETP.GE.AND.EX P0, PT, R16, c[0x0][0x1e4], PT, P0 ;  /* 0x0000790010007a0c */ /* 0x000fe20003f06300 */
[----:B------:R-:W1:Y:S03]  /*3080*/  LDS.64 R18, [0x90] ;  /* 0x00009000ff127984 */ /* 0x000e660000000a00 */
[----:B------:R-:W-:Y:S01]  /*3090*/  ISETP.LT.U32.AND P0, PT, R51, 0x1e0, !P0 ;  /* 0x000001e03300780c */ /* 0x000fe20004701070 */
[----:B-1----:R-:W-:Y:S02]  /*30a0*/  FMUL.FTZ R14, R18, c[0x0][0x20c] ;  /* 0x00008300120e7a20 */ /* 0x002fe40000410000 */
[----:B------:R-:W-:Y:S01]  /*30b0*/  FMUL.FTZ R17, R19, c[0x0][0x20c] ;  /* 0x0000830013117a20 */ /* 0x000fe20000410000 */
        /* <DEDUP_REMOVED lines=19> */
.L_x_1366:
[----:B------:R-:W-:Y:S01]  /*31f0*/  BSSY B0, `(.L_x_1367) ;  /* 0x0000011000007945 */ /* 0x000fe20003800000 */
[----:B------:R-:W-:Y:S05]  /*3200*/  @!P1 BRA `(.L_x_1368) ;  /* 0x000000f000009947 */ /* 0x000fea0003800000 */
[----:B0-----:R-:W-:Y:S01]  /*3210*/  MOV R12, R54 ;  /* 0x00000036000c7202 */ /* 0x001fe20000000f00 */
[----:B------:R-:W-:Y:S01]  /*3220*/  IMAD R19, R42, c[0x0][0x1d8], RZ ;  /* 0x000076002a137a24 */ /* 0x000fe200078e02ff */
[----:B------:R-:W-:Y:S01]  /*3230*/  MOV R13, R57 ;  /* 0x00000039000d7202 */ /* 0x000fe20000000f00 */
[----:B------:R-:W-:Y:S02]  /*3240*/  FFMA.FTZ R15, R15, R14, R17 ;  /* 0x0000000e0f0f7223 */ /* 0x000fe40000010011 */
[C---:B------:R-:W-:Y:S02]  /*3250*/  IMAD R19, R50.reuse, c[0x0][0x1dc], R19 ;  /* 0x0000770032137a24 */ /* 0x040fe400078e0213 */
[----:B------:R-:W-:-:S04]  /*3260*/  IMAD.WIDE.U32 R12, R50, c[0x0][0x1d8], R12 ;  /* 0x00007600320c7a25 */ /* 0x000fc800078e000c */
[----:B------:R-:W-:Y:S01]  /*3270*/  FFMA.FTZ R0, R0, R14, R17 ;  /* 0x0000000e00007223 */ /* 0x000fe20000010011 */
[----:B------:R-:W-:Y:S01]  /*3280*/  IADD3 R19, R13, R19, RZ ;  /* 0x000000130d137210 */ /* 0x000fe20007ffe0ff */
[----:B------:R-:W-:Y:S01]  /*3290*/  FFMA.FTZ R15, R8, R4, -R15 ;  /* 0x00000004080f7223 */ /* 0x000fe2000001080f */
[C---:B------:R-:W-:Y:S01]  /*32a0*/  LEA R4, P3, R12.reuse, c[0x0][0x160], 0x2 ;  /* 0x000058000c047a11 */ /* 0x040fe200078610ff */
[----:B------:R-:W-:Y:S02]  /*32b0*/  FFMA.FTZ R0, R9, R5, -R0 ;  /* 0x0000000509007223 */ /* 0x000fe40000010800 */
[----:B------:R-:W-:Y:S01]  /*32c0*/  FMUL.FTZ R18, R15, UR14 ;  /* 0x0000000e0f127c20 */ /* 0x000fe20008410000 */
[----:B------:R-:W-:Y:S01]  /*32d0*/  LEA.HI.X R5, R12, c[0x0][0x164], R19, 0x2, P3 ;  /* 0x000059000c057a11 */ /* 0x000fe200018f1413 */
[----:B------:R-:W-:-:S05]  /*32e0*/  FMUL.FTZ R19, R0, UR14 ;  /* 0x0000000e00137c20 */ /* 0x000fca0008410000 */
[----:B------:R0:W-:Y:S03]  /*32f0*/  STG.E.64 [R4.64], R18 ;  /* 0x0000001204007986 */ /* 0x0001e6000c101b0c */
.L_x_1368:
[----:B------:R-:W-:Y:S05]  /*3300*/  BSYNC B0 ;  /* 0x0000000000007941 */ /* 0x000fea0003800000 */
.L_x_1367:
        /* <DEDUP_REMOVED lines=19> */
.L_x_1369:
[----:B------:R-:W-:Y:S01]  /*3440*/  BSSY B0, `(.L_x_1370) ;  /* 0x0000010000007945 */ /* 0x000fe20003800000 */
[----:B------:R-:W-:Y:S05]  /*3450*/  @!P0 BRA `(.L_x_1371) ;  /* 0x000000e000008947 */ /* 0x000fea0003800000 */
[----:B------:R-:W-:Y:S01]  /*3460*/  MOV R55, R57 ;  /* 0x0000003900377202 */ /* 0x000fe20000000f00 */
[----:B------:R-:W-:Y:S02]  /*3470*/  IMAD R11, R41, c[0x0][0x1d8], RZ ;  /* 0x00007600290b7a24 */ /* 0x000fe400078e02ff */
[----:B0-----:R-:W-:Y:S02]  /*3480*/  FFMA.FTZ R5, R2, R14, R17 ;  /* 0x0000000e02057223 */ /* 0x001fe40000010011 */
[----:B------:R-:W-:-:S04]  /*3490*/  IMAD.WIDE.U32 R54, R48, c[0x0][0x1d8], R54 ;  /* 0x0000760030367a25 */ /* 0x000fc800078e0036 */
[----:B------:R-:W-:Y:S01]  /*34a0*/  IMAD R11, R48, c[0x0][0x1dc], R11 ;  /* 0x00007700300b7a24 */ /* 0x000fe200078e020b */
[----:B------:R-:W-:Y:S01]  /*34b0*/  LEA R2, P0, R54, c[0x0][0x160], 0x2 ;  /* 0x0000580036027a11 */ /* 0x000fe200078010ff */
[----:B------:R-:W-:Y:S02]  /*34c0*/  FFMA.FTZ R14, R3, R14, R17 ;  /* 0x0000000e030e7223 */ /* 0x000fe40000010011 */
[----:B------:R-:W-:Y:S01]  /*34d0*/  FFMA.FTZ R5, R8, R6, -R5 ;  /* 0x0000000608057223 */ /* 0x000fe20000010805 */
[----:B------:R-:W-:Y:S01]  /*34e0*/  IADD3 R11, R55, R11, RZ ;  /* 0x0000000b370b7210 */ /* 0x000fe20007ffe0ff */
[----:B------:R-:W-:Y:S02]  /*34f0*/  FFMA.FTZ R14, R9, R7, -R14 ;  /* 0x00000007090e7223 */ /* 0x000fe4000001080e */
[----:B------:R-:W-:Y:S01]  /*3500*/  FMUL.FTZ R4, R5, UR14 ;  /* 0x0000000e05047c20 */ /* 0x000fe20008410000 */
[----:B------:R-:W-:Y:S01]  /*3510*/  LEA.HI.X R3, R54, c[0x0][0x164], R11, 0x2, P0 ;  /* 0x0000590036037a11 */ /* 0x000fe200000f140b */
[----:B------:R-:W-:-:S05]  /*3520*/  FMUL.FTZ R5, R14, UR14 ;  /* 0x0000000e0e057c20 */ /* 0x000fca0008410000 */
[----:B------:R0:W-:Y:S02]  /*3530*/  STG.E.64 [R2.64], R4 ;  /* 0x0000000402007986 */ /* 0x0001e4000c101b0c */
.L_x_1371:
[----:B------:R-:W-:Y:S05]  /*3540*/  BSYNC B0 ;  /* 0x0000000000007941 */ /* 0x000fea0003800000 */
.L_x_1370:
[----:B------:R-:W-:Y:S02]  /*3550*/  IADD3 R46, R46, c[0x0][0x10], RZ ;  /* 0x000004002e2e7a10 */ /* 0x000fe40007ffe0ff */
[----:B------:R-:W-:Y:S02]  /*3560*/  IADD3 R47, R47, 0x1, RZ ;  /* 0x000000012f2f7810 */ /* 0x000fe40007ffe0ff */
[----:B------:R-:W-:-:S13]  /*3570*/  ISETP.GE.AND P0, PT, R46, UR6, PT ;  /* 0x000000062e007c0c */ /* 0x000fda000bf06270 */
[----:B------:R-:W-:Y:S01]  /*3580*/  @P0 CALL.REL.NOINC `(.L_x_1345) ;  /* 0x0000001000000944 */ /* 0x000fe20003c00000 */
[----:B------:R-:W-:Y:S05]  /*3590*/  BRA `(.L_x_1372) ;  /* 0xffffcd5000007947 */ /* 0x000fea000383ffff */
.L_x_1345:
[----:B-12---:R-:W-:Y:S01]  /*35a0*/  ISETP.NE.AND P2, PT, R51, RZ, PT ;  /* 0x000000ff3300720c */ /* 0x006fe20003f45270 */
[----:B------:R-:W-:Y:S01]  /*35b0*/  HFMA2.MMA R25, -RZ, RZ, 0, 2.384185791015625e-07 ;  /* 0x00000004ff197435 */ /* 0x000fe200000001ff */
[----:B------:R-:W-:Y:S01]  /*35c0*/  MOV R0, c[0x0][0x10] ;  /* 0x0000040000007a02 */ /* 0x000fe20000000f00 */
[----:B------:R-:W-:Y:S01]  /*35d0*/  BSSY B0, `(.L_x_1373) ;  /* 0x0000013000007945 */ /* 0x000fe20003800000 */
[----:B0-----:R-:W-:Y:S02]  /*35e0*/  MOV R4, c[0x0][0xc] ;  /* 0x0000030000047a02 */ /* 0x001fe40000000f00 */
        /* <DEDUP_REMOVED lines=17> */
.L_x_1374:
[----:B------:R-:W-:Y:S05]  /*3700*/  BSYNC B0 ;  /* 0x0000000000007941 */ /* 0x000fea0003800000 */
.L_x_1373:
[----:B------:R-:W-:Y:S05]  /*3710*/  @P0 EXIT ;  /* 0x000000000000094d */ /* 0x000fea0003800000 */
[----:B------:R-:W-:Y:S05]  /*3720*/  @P2 BRA `(.L_x_1375) ;  /* 0x0000008000002947 */ /* 0x000fea0003800000 */
[----:B------:R-:W-:-:S05]  /*3730*/  IMAD R0, R4, c[0x0][0x10], RZ ;  /* 0x0000040004007a24 */ /* 0x000fca00078e02ff */
[----:B------:R-:W-:-:S13]  /*3740*/  ISETP.NE.AND P0, PT, R0, -0x1, PT ;  /* 0xffffffff0000780c */ /* 0x000fda0003f05270 */
[----:B------:R-:W-:Y:S05]  /*3750*/  @!P0 BRA `(.L_x_1375) ;  /* 0x0000005000008947 */ /* 0x000fea0003800000 */
.L_x_1376:
[----:B0-----:R-:W2:Y:S01]  /*3760*/  LDG.E.STRONG.GPU R5, [R2.64] ;  /* 0x0000000c02057981 */ /* 0x001ea2000c1ef900 */
[----:B------:R-:W-:Y:S01]  /*3770*/  YIELD ;  /* 0x0000000000007946 */ /* 0x000fe20003800000 */
[----:B--2---:R-:W-:Y:S01]  /*3780*/  ISETP.NE.AND P0, PT, R5, R0, PT ;  /* 0x000000000500720c */ /* 0x004fe20003f05270 */
[----:B------:R-:W-:-:S12]  /*3790*/  CCTL.IVALL ;  /* 0x00000000ff00798f */ /* 0x000fd80002000000 */
[----:B------:R-:W-:Y:S05]  /*37a0*/  @P0 BRA `(.L_x_1376) ;  /* 0xffffffb000000947 */ /* 0x000fea000383ffff */
.L_x_1375:
        /* <DEDUP_REMOVED lines=25> */
.L_x_1377:
        /* <DEDUP_REMOVED lines=23> */
.L_x_1378:
        /* <DEDUP_REMOVED lines=13> */
.L_x_3311:


//--------------------- .text._Z35group_norm_nhwc_bwd_one_pass_kernelI11Fp32IOFp32WLi128ELi30ELi480EEv26Group_norm_nhwc_bwd_params --------------------------
	.section	.text._Z35group_norm_nhwc_bwd_one_pass_kernelI11Fp32IOFp32WLi128ELi30ELi480EEv26Group_norm_nhwc_bwd_params,"ax",@progbits
	.sectioninfo	@"SHI_REGISTERS=64"
	.align	128
        .global         _Z35group_norm_nhwc_bwd_one_pass_kernelI11Fp32IOFp32WLi128ELi30ELi480EEv26Group_norm_nhwc_bwd_params
        .type           _Z35group_norm_nhwc_bwd_one_pass_kernelI11Fp32IOFp32WLi128ELi30ELi480EEv26Group_norm_nhwc_bwd_params,@function
        .size           _Z35group_norm_nhwc_bwd_one_pass_kernelI11Fp32IOFp32WLi128ELi30ELi480EEv26Group_norm_nhwc_bwd_params,(.L_x_3312 - _Z35group_norm_nhwc_bwd_one_pass_kernelI11Fp32IOFp32WLi128ELi30ELi480EEv26Group_norm_nhwc_bwd_params)
        .other          _Z35group_norm_nhwc_bwd_one_pass_kernelI11Fp32IOFp32WLi128ELi30ELi480EEv26Group_norm_nhwc_bwd_params,@"STO_CUDA_ENTRY STV_DEFAULT"
_Z35group_norm_nhwc_bwd_one_pass_kernelI11Fp32IOFp32WLi128ELi30ELi480EEv26Group_norm_nhwc_bwd_params:
.text._Z35group_norm_nhwc_bwd_one_pass_kernelI11Fp32IOFp32WLi128ELi30ELi480EEv26Group_norm_nhwc_bwd_params:
[----:B------:R-:W-:Y:S02]  /*0000*/  MOV R1, c[0x0][0x28] ;  /* 0x00000a0000017a02 */ /* 0x000fe40000000f00 */
[----:B------:R-:W0:Y:S01]  /*0010*/  S2UR UR5, SR_CTAID.Y ;  /* 0x00000000000579c3 */ /* 0x000e220000002600 */
[----:B------:R-:W-:Y:S01]  /*0020*/  ULDC UR6, c[0x0][0x1f0] ;  /* 0x00007c0000067ab9 */ /* 0x000fe20000000800 */
[----:B------:R-:W1:Y:S01]  /*0030*/  S2R R52, SR_TID.X ;  /* 0x0000000000347919 */ /* 0x000e620000002100 */
[----:B------:R-:W-:Y:S02]  /*0040*/  ULDC UR4, c[0x0][0x1c0] ;  /* 0x0000700000047ab9 */ /* 0x000fe40000000800 */
[----:B------:R-:W-:Y:S01]  /*0050*/  UIMAD UR6, UR6, UR4, URZ ;  /* 0x00000004060672a4 */ /* 0x000fe2000f8e023f */
[----:B------:R-:W2:Y:S01]  /*0060*/  S2R R46, SR_CTAID.X ;  /* 0x00000000002e7919 */ /* 0x000ea20000002500 */
[----:B------:R-:W-:Y:S01]  /*0070*/  ULDC.64 UR12, c[0x0][0x118] ;  /* 0x00004600000c7ab9 */ /* 0x000fe20000000a00 */
[----:B0-----:R-:W-:-:S04]  /*0080*/  MOV R45, UR5 ;  /* 0x00000005002d7c02 */ /* 0x001fc80008000f00 */
[----:B------:R-:W-:-:S13]  /*0090*/  ISETP.GE.AND P0, PT, R45, UR6, PT ;  /* 0x000000062d007c0c */ /* 0x000fda000bf06270 */
[----:B------:R-:W-:Y:S05]  /*00a0*/  @P0 BRA `(.L_x_1379) ;  /* 0x0000414000000947 */ /* 0x000fea0003800000 */
[C---:B-12---:R-:W-:Y:S01]  /*00b0*/  IMAD.WIDE.U32 R2, R52.reuse, -0x77777777, RZ ;  /* 0x8888888934027825 */ /* 0x046fe200078e00ff */
[----:B------:R-:W-:Y:S01]  /*00c0*/  UMOV UR7, 0x3 ;  /* 0x0000000300077882 */ /* 0x000fe20000000000 */
[----:B------:R0:W1:Y:S01]  /*00d0*/  R2UR UR14, R45 ;  /* 0x000000002d0e73c2 */ /* 0x00006200000e0000 */
[----:B------:R-:W-:Y:S01]  /*00e0*/  ULDC.64 UR10, c[0x0][0x1d8] ;  /* 0x00007600000a7ab9 */ /* 0x000fe20000000a00 */
[----:B------:R-:W2:Y:S01]  /*00f0*/  S2R R44, SR_LANEID ;  /* 0x00000000002c7919 */ /* 0x000ea20000000000 */
[----:B------:R-:W-:Y:S01]  /*0100*/  UIMAD.WIDE.U32 UR4, UR7, UR10, URZ ;  /* 0x0000000a070472a5 */ /* 0x000fe2000f8e003f */
[----:B------:R-:W-:Y:S01]  /*0110*/  SHF.R.U32.HI R51, RZ, 0x3, R3 ;  /* 0x00000003ff337819 */ /* 0x000fe20000011603 */
[----:B------:R-:W-:Y:S01]  /*0120*/  UIMAD UR7, UR7, UR11, URZ ;  /* 0x0000000b070772a4 */ /* 0x000fe2000f8e023f */
[--C-:B------:R-:W-:Y:S01]  /*0130*/  SHF.R.S32.HI R3, RZ, 0x1f, R52.reuse ;  /* 0x0000001fff037819 */ /* 0x100fe20000011434 */
[----:B------:R-:W-:Y:S01]  /*0140*/  ULEA.HI UR10, UP0, UR11, UR10, URZ, 0x1 ;  /* 0x0000000a0b0a7291 */ /* 0x000fe2000f81083f */
[----:B------:R-:W-:Y:S01]  /*0150*/  ISETP.GE.U32.AND P2, PT, R52, 0x1e0, PT ;  /* 0x000001e03400780c */ /* 0x000fe20003f46070 */
[----:B------:R-:W-:Y:S01]  /*0160*/  UIADD3 UR7, UR5, UR7, URZ ;  /* 0x0000000705077290 */ /* 0x000fe2000fffe03f */
[----:B------:R-:W-:Y:S01]  /*0170*/  IMAD R53, R51, -0xf, R52 ;  /* 0xfffffff133357824 */ /* 0x000fe200078e0234 */
[----:B------:R-:W-:Y:S01]  /*0180*/  UIADD3.X UR8, URZ, UR11, URZ, UP0, !UPT ;  /* 0x0000000b3f087290 */ /* 0x000fe200087fe43f */
[----:B------:R-:W-:Y:S01]  /*0190*/  IMAD R51, R46, c[0x0][0x1fc], R51 ;  /* 0x00007f002e337a24 */ /* 0x000fe200078e0233 */
[----:B------:R-:W-:Y:S01]  /*01a0*/  ULEA.HI UR9, UP0, UR7, UR4, URZ, 0x1 ;  /* 0x0000000407097291 */ /* 0x000fe2000f81083f */
[----:B------:R-:W-:Y:S01]  /*01b0*/  LEA.HI R3, R3, R52, RZ, 0x5 ;  /* 0x0000003403037211 */ /* 0x000fe200078f28ff */
[----:B------:R-:W-:Y:S01]  /*01c0*/  USHF.R.S64 UR10, UR10, 0x1, UR8 ;  /* 0x000000010a0a7899 */ /* 0x000fe20008001008 */
[----:B------:R-:W-:Y:S01]  /*01d0*/  HFMA2.MMA R47, -RZ, RZ, 0, 0 ;  /* 0x00000000ff2f7435 */ /* 0x000fe200000001ff */
[C---:B------:R-:W-:Y:S01]  /*01e0*/  IADD3 R50, R51.reuse, 0x20, RZ ;  /* 0x0000002033327810 */ /* 0x040fe20007ffe0ff */
[----:B------:R-:W-:Y:S01]  /*01f0*/  UIADD3.X UR7, URZ, UR7, URZ, UP0, !UPT ;  /* 0x000000073f077290 */ /* 0x000fe200087fe43f */
[C---:B------:R-:W-:Y:S01]  /*0200*/  ISETP.LT.U32.AND P1, PT, R51.reuse, c[0x0][0x1e0], PT ;  /* 0x0000780033007a0c */ /* 0x040fe20003f21070 */
[----:B------:R-:W-:Y:S01]  /*0210*/  USHF.R.S32.HI UR8, URZ, 0x1, UR8 ;  /* 0x000000013f087899 */ /* 0x000fe20008011408 */
[----:B------:R-:W-:Y:S01]  /*0220*/  SHF.R.S32.HI R43, RZ, 0x1f, R51 ;  /* 0x0000001fff2b7819 */ /* 0x000fe20000011433 */
[----:B------:R-:W-:Y:S01]  /*0230*/  USHF.R.S64 UR9, UR9, 0x1, UR7 ;  /* 0x0000000109097899 */ /* 0x000fe20008001007 */
[----:B------:R-:W-:Y:S01]  /*0240*/  ISETP.LT.U32.AND P0, PT, R50, c[0x0][0x1e0], PT ;  /* 0x0000780032007a0c */ /* 0x000fe20003f01070 */
[----:B------:R-:W-:Y:S01]  /*0250*/  USHF.R.S32.HI UR7, URZ, 0x1, UR7 ;  /* 0x000000013f077899 */ /* 0x000fe20008011407 */
[----:B------:R-:W-:Y:S01]  /*0260*/  SHF.R.S32.HI R42, RZ, 0x1f, R50 ;  /* 0x0000001fff2a7819 */ /* 0x000fe20000011432 */
[----:B------:R-:W-:Y:S01]  /*0270*/  USHF.L.U64.HI UR8, UR10, 0x2, UR8 ;  /* 0x000000020a087899 */ /* 0x000fe20008010208 */
[----:B------:R-:W-:Y:S01]  /*0280*/  IADD3 R49, R51, 0x40, RZ ;  /* 0x0000004033317810 */ /* 0x000fe20007ffe0ff */
[----:B------:R-:W-:Y:S01]  /*0290*/  USHF.L.U64.HI UR7, UR9, 0x2, UR7 ;  /* 0x0000000209077899 */ /* 0x000fe20008010207 */
[----:B------:R-:W-:Y:S01]  /*02a0*/  ISETP.LT.AND.EX P1, PT, R43, c[0x0][0x1e4], !P2, P1 ;  /* 0x000079002b007a0c */ /* 0x000fe20005721310 */
[----:B------:R-:W-:Y:S01]  /*02b0*/  ULDC.U8 UR16, c[0x0][0x1f4] ;  /* 0x00007d0000107ab9 */ /* 0x000fe20000000000 */
[----:B------:R-:W-:-:S02]  /*02c0*/  ISETP.LT.AND.EX P2, PT, R42, c[0x0][0x1e4], !P2, P0 ;  /* 0x000079002a007a0c */ /* 0x000fc40005741300 */
[----:B------:R-:W-:Y:S02]  /*02d0*/  SHF.R.S32.HI R38, RZ, 0x5, R3 ;  /* 0x00000005ff267819 */ /* 0x000fe40000011403 */
[----:B------:R-:W-:Y:S02]  /*02e0*/  SHF.L.U32 R53, R53, 0x1, RZ ;  /* 0x0000000135357819 */ /* 0x000fe400000006ff */
[----:B------:R-:W-:Y:S02]  /*02f0*/  IADD3 R48, R51, 0x60, RZ ;  /* 0x0000006033307810 */ /* 0x000fe40007ffe0ff */
[----:B012---:R-:W-:Y:S02]  /*0300*/  SHF.R.S32.HI R41, RZ, 0x1f, R49 ;  /* 0x0000001fff297819 */ /* 0x007fe40000011431 */
.L_x_1414:
[----:B0-----:R-:W-:Y:S01]  /*0310*/  IABS R5, c[0x0][0x1f0] ;  /* 0x00007c0000057a13 */ /* 0x001fe20000000000 */
[----:B------:R-:W-:Y:S01]  /*0320*/  ULDC UR4, c[0x0][0x1f0] ;  /* 0x00007c0000047ab9 */ /* 0x000fe20000000800 */
[----:B------:R-:W-:Y:S01]  /*0330*/  IABS R6, UR14 ;  /* 0x0000000e00067c13 */ /* 0x000fe20008000000 */
[----:B------:R-:W-:Y:S01]  /*0340*/  ULOP3.LUT UR4, UR14, UR4, URZ, 0x3c, !UPT ;  /* 0x000000040e047292 */ /* 0x000fe2000f8e3c3f */
[----:B------:R-:W0:Y:S01]  /*0350*/  I2F.RP R0, R5 ;  /* 0x0000000500007306 */ /* 0x000e220000209400 */
[----:B------:R-:W-:Y:S01]  /*0360*/  UMOV UR11, 0x8 ;  /* 0x00000008000b7882 */ /* 0x000fe20000000000 */
[----:B------:R-:W-:-:S02]  /*0370*/  ISETP.LE.AND P3, PT, RZ, UR14, PT ;  /* 0x0000000eff007c0c */ /* 0x000fc4000bf63270 */
[----:B------:R-:W-:Y:S02]  /*0380*/  SHF.R.S32.HI R40, RZ, 0x1f, R48 ;  /* 0x0000001fff287819 */ /* 0x000fe40000011430 */
[----:B------:R-:W-:Y:S01]  /*0390*/  ISETP.LE.AND P4, PT, RZ, UR4, PT ;  /* 0x00000004ff007c0c */ /* 0x000fe2000bf83270 */
[----:B------:R-:W-:Y:S02]  /*03a0*/  ULDC.64 UR4, c[0x0][0x198] ;  /* 0x0000660000047ab9 */ /* 0x000fe40000000a00 */
[----:B------:R-:W-:-:S06]  /*03b0*/  UIMAD.WIDE UR4, UR14, UR11, UR4 ;  /* 0x0000000b0e0472a5 */ /* 0x000fcc000f8e0204 */
[----:B------:R-:W-:Y:S01]  /*03c0*/  MOV R16, UR4 ;  /* 0x0000000400107c02 */ /* 0x000fe20008000f00 */
[----:B0-----:R-:W0:Y:S01]  /*03d0*/  MUFU.RCP R0, R0 ;  /* 0x0000000000007308 */ /* 0x001e220000001000 */
[----:B------:R-:W-:-:S06]  /*03e0*/  MOV R17, UR5 ;  /* 0x0000000500117c02 */ /* 0x000fcc0008000f00 */
[----:B------:R-:W2:Y:S01]  /*03f0*/  LDG.E.64 R16, [R16.64] ;  /* 0x0000000c10107981 */ /* 0x000ea2000c1e1b00 */
[----:B0-----:R-:W-:-:S04]  /*0400*/  IADD3 R2, R0, 0xffffffe, RZ ;  /* 0x0ffffffe00027810 */ /* 0x001fc80007ffe0ff */
[----:B------:R0:W1:Y:S02]  /*0410*/  F2I.FTZ.U32.TRUNC.NTZ R3, R2 ;  /* 0x0000000200037305 */ /* 0x000064000021f000 */
[----:B0-----:R-:W-:Y:S02]  /*0420*/  MOV R2, RZ ;  /* 0x000000ff00027202 */ /* 0x001fe40000000f00 */
[----:B-1----:R-:W-:-:S05]  /*0430*/  IADD3 R4, RZ, -R3, RZ ;  /* 0x80000003ff047210 */ /* 0x002fca0007ffe0ff */
[----:B------:R-:W-:-:S04]  /*0440*/  IMAD R7, R4, R5, RZ ;  /* 0x0000000504077224 */ /* 0x000fc800078e02ff */
[----:B------:R-:W-:-:S06]  /*0450*/  IMAD.HI.U32 R3, R3, R7, R2 ;  /* 0x0000000703037227 */ /* 0x000fcc00078e0002 */
[----:B------:R-:W-:-:S04]  /*0460*/  IMAD.HI.U32 R4, R3, R6, RZ ;  /* 0x0000000603047227 */ /* 0x000fc800078e00ff */
[----:B------:R-:W-:Y:S01]  /*0470*/  IMAD.WIDE.U32 R2, R52, -0x77777777, RZ ;  /* 0x8888888934027825 */ /* 0x000fe200078e00ff */
[----:B------:R-:W-:-:S04]  /*0480*/  IADD3 R0, -R4, RZ, RZ ;  /* 0x000000ff04007210 */ /* 0x000fc80007ffe1ff */
[----:B------:R-:W-:Y:S01]  /*0490*/  SHF.R.U32.HI R3, RZ, 0x3, R3 ;  /* 0x00000003ff037819 */ /* 0x000fe20000011603 */
[----:B------:R-:W-:-:S04]  /*04a0*/  IMAD R0, R5, R0, R6 ;  /* 0x0000000005007224 */ /* 0x000fc800078e0206 */
[----:B------:R-:W-:Y:S01]  /*04b0*/  IMAD R2, R46, c[0x0][0x1fc], R3 ;  /* 0x00007f002e027a24 */ /* 0x000fe200078e0203 */
[----:B------:R-:W-:Y:S02]  /*04c0*/  ISETP.GT.U32.AND P5, PT, R5, R0, PT ;  /* 0x000000000500720c */ /* 0x000fe40003fa4070 */
[----:B------:R-:W-:Y:S02]  /*04d0*/  LOP3.LUT R3, RZ, c[0x0][0x1f0], RZ, 0x33, !PT ;  /* 0x00007c00ff037a12 */ /* 0x000fe400078e33ff */
[----:B------:R-:W-:-:S09]  /*04e0*/  IADD3 R2, R2, 0x40, RZ ;  /* 0x0000004002027810 */ /* 0x000fd20007ffe0ff */
[-C--:B------:R-:W-:Y:S02]  /*04f0*/  @!P5 IADD3 R0, R0, -R5.reuse, RZ ;  /* 0x800000050000d210 */ /* 0x080fe40007ffe0ff */
[----:B------:R-:W-:Y:S02]  /*0500*/  @!P5 IADD3 R4, R4, 0x1, RZ ;  /* 0x000000010404d810 */ /* 0x000fe40007ffe0ff */
[CC--:B------:R-:W-:Y:S02]  /*0510*/  ISETP.GE.U32.AND P0, PT, R0.reuse, R5.reuse, PT ;  /* 0x000000050000720c */ /* 0x0c0fe40003f06070 */
[----:B------:R-:W-:Y:S02]  /*0520*/  ISETP.GT.U32.AND P6, PT, R5, R0, PT ;  /* 0x000000000500720c */ /* 0x000fe40003fc4070 */
[----:B------:R-:W-:Y:S02]  /*0530*/  IADD3 R5, R0, -R5, RZ ;  /* 0x8000000500057210 */ /* 0x000fe40007ffe0ff */
[----:B------:R-:W-:-:S02]  /*0540*/  ISETP.NE.AND P5, PT, RZ, c[0x0][0x1f0], PT ;  /* 0x00007c00ff007a0c */ /* 0x000fc40003fa5270 */
[----:B------:R-:W-:Y:S02]  /*0550*/  SEL R0, R5, R0, !P6 ;  /* 0x0000000005007207 */ /* 0x000fe40007000000 */
[----:B------:R-:W-:Y:S02]  /*0560*/  SHF.R.S32.HI R5, RZ, 0x1f, R53 ;  /* 0x0000001fff057819 */ /* 0x000fe40000011435 */
[----:B------:R-:W-:Y:S02]  /*0570*/  @!P3 IADD3 R0, -R0, RZ, RZ ;  /* 0x000000ff0000b210 */ /* 0x000fe40007ffe1ff */
[----:B------:R-:W-:Y:S02]  /*0580*/  @P0 IADD3 R4, R4, 0x1, RZ ;  /* 0x0000000104040810 */ /* 0x000fe40007ffe0ff */
[----:B------:R-:W-:Y:S02]  /*0590*/  SEL R55, R3, R0, !P5 ;  /* 0x0000000003377207 */ /* 0x000fe40006800000 */
[----:B------:R-:W-:-:S02]  /*05a0*/  @!P4 IADD3 R4, -R4, RZ, RZ ;  /* 0x000000ff0404c210 */ /* 0x000fc40007ffe1ff */
[----:B------:R-:W-:Y:S01]  /*05b0*/  ISETP.GE.U32.AND P0, PT, R2, c[0x0][0x1e0], PT ;  /* 0x0000780002007a0c */ /* 0x000fe20003f06070 */
[----:B------:R-:W-:Y:S01]  /*05c0*/  IMAD R0, R55, 0x1e, RZ ;  /* 0x0000001e37007824 */ /* 0x000fe200078e02ff */
[----:B------:R-:W-:Y:S02]  /*05d0*/  SHF.R.S32.HI R2, RZ, 0x1f, R2 ;  /* 0x0000001fff027819 */ /* 0x000fe40000011402 */
[----:B------:R-:W-:Y:S02]  /*05e0*/  SEL R3, R3, R4, !P5 ;  /* 0x0000000403037207 */ /* 0x000fe40006800000 */
[----:B------:R-:W-:Y:S02]  /*05f0*/  ISETP.GE.AND.EX P0, PT, R2, c[0x0][0x1e4], PT, P0 ;  /* 0x0000790002007a0c */ /* 0x000fe40003f06300 */
[----:B------:R-:W-:Y:S02]  /*0600*/  IADD3 R56, P3, R53, R0, RZ ;  /* 0x0000000035387210 */ /* 0x000fe40007f7e0ff */
[----:B------:R-:W-:-:S02]  /*0610*/  SHF.R.S32.HI R2, RZ, 0x1f, R3 ;  /* 0x0000001fff027819 */ /* 0x000fc40000011403 */
[----:B------:R-:W-:Y:S02]  /*0620*/  LEA.HI.X.SX32 R57, R0, R5, 0x1, P3 ;  /* 0x0000000500397211 */ /* 0x000fe400018f0eff */
[----:B------:R-:W-:Y:S01]  /*0630*/  ISETP.LT.U32.AND P0, PT, R52, 0x1e0, !P0 ;  /* 0x000001e03400780c */ /* 0x000fe20004701070 */
[----:B------:R-:W-:Y:S01]  /*0640*/  IMAD R2, R2, c[0x0][0x1e8], RZ ;  /* 0x00007a0002027a24 */ /* 0x000fe200078e02ff */
[----:B------:R-:W-:Y:S01]  /*0650*/  ISETP.GE.U32.AND P3, PT, R48, c[0x0][0x1e0], PT ;  /* 0x0000780030007a0c */ /* 0x000fe20003f66070 */
[----:B------:R-:W-:-:S04]  /*0660*/  IMAD.WIDE.U32 R56, R3, c[0x0][0x1e8], R56 ;  /* 0x00007a0003387a25 */ /* 0x000fc800078e0038 */
[----:B------:R-:W-:Y:S01]  /*0670*/  IMAD R59, R3, c[0x0][0x1ec], R2 ;  /* 0x00007b00033b7a24 */ /* 0x000fe200078e0202 */
[----:B------:R-:W-:Y:S01]  /*0680*/  ISETP.GE.AND.EX P3, PT, R40, c[0x0][0x1e4], PT, P3 ;  /* 0x0000790028007a0c */ /* 0x000fe20003f66330 */
[----:B------:R-:W-:Y:S01]  /*0690*/  @P1 IMAD R2, R43, c[0x0][0x1d8], RZ ;  /* 0x000076002b021a24 */ /* 0x000fe200078e02ff */
[-C--:B------:R-:W-:Y:S01]  /*06a0*/  @P1 MOV R58, R56.reuse ;  /* 0x00000038003a1202 */ /* 0x080fe20000000f00 */
[----:B------:R-:W-:Y:S01]  /*06b0*/  @P2 IMAD R3, R42, c[0x0][0x1d8], RZ ;  /* 0x000076002a032a24 */ /* 0x000fe200078e02ff */
[----:B------:R-:W-:Y:S02]  /*06c0*/  IADD3 R59, R57, R59, RZ ;  /* 0x0000003b393b7210 */ /* 0x000fe40007ffe0ff */
[----:B------:R-:W-:Y:S01]  /*06d0*/  ISETP.GT.U32.OR P3, PT, R52, 0x1df, P3 ;  /* 0x000001df3400780c */ /* 0x000fe20001f64470 */
[C---:B------:R-:W-:Y:S01]  /*06e0*/  @P1 IMAD R9, R51.reuse, c[0x0][0x1dc], R2 ;  /* 0x0000770033091a24 */ /* 0x040fe200078e0202 */
[----:B------:R-:W-:Y:S01]  /*06f0*/  @P0 MOV R2, R56 ;  /* 0x0000003800020202 */ /* 0x000fe20000000f00 */
[----:B------:R-:W-:Y:S01]  /*0700*/  @P2 IMAD R11, R50, c[0x0][0x1dc], R3 ;  /* 0x00007700320b2a24 */ /* 0x000fe200078e0203 */
[----:B------:R-:W-:Y:S01]  /*0710*/  @P0 MOV R3, R59 ;  /* 0x0000003b00030202 */ /* 0x000fe20000000f00 */
[----:B------:R-:W-:-:S04]  /*0720*/  @P1 IMAD.WIDE.U32 R6, R51, c[0x0][0x1d8], R58 ;  /* 0x0000760033061a25 */ /* 0x000fc800078e003a */
[----:B------:R-:W-:Y:S01]  /*0730*/  @P0 IMAD R4, R41, c[0x0][0x1d8], RZ ;  /* 0x0000760029040a24 */ /* 0x000fe200078e02ff */
[----:B------:R-:W-:Y:S01]  /*0740*/  @P1 IADD3 R9, R7, R9, RZ ;  /* 0x0000000907091210 */ /* 0x000fe20007ffe0ff */
[----:B------:R-:W-:Y:S01]  /*0750*/  @P0 IMAD.WIDE.U32 R2, R49, c[0x0][0x1d8], R2 ;  /* 0x0000760031020a25 */ /* 0x000fe200078e0002 */
[----:B------:R-:W-:-:S03]  /*0760*/  @P2 MOV R5, R59 ;  /* 0x0000003b00052202 */ /* 0x000fc60000000f00 */
[----:B------:R-:W-:Y:S01]  /*0770*/  @P0 IMAD R13, R49, c[0x0][0x1dc], R4 ;  /* 0x00007700310d0a24 */ /* 0x000fe200078e0204 */
[-C--:B------:R-:W-:Y:S02]  /*0780*/  @P2 MOV R4, R56.reuse ;  /* 0x0000003800042202 */ /* 0x080fe40000000f00 */
[C---:B------:R-:W-:Y:S02]  /*0790*/  @P1 SHF.L.U32 R8, R6.reuse, 0x2, RZ ;  /* 0x0000000206081819 */ /* 0x040fe400000006ff */
[----:B------:R-:W-:Y:S02]  /*07a0*/  @P1 SHF.L.U64.HI R9, R6, 0x2, R9 ;  /* 0x0000000206091819 */ /* 0x000fe40000010209 */
[----:B------:R-:W-:Y:S01]  /*07b0*/  @P0 IADD3 R13, R3, R13, RZ ;  /* 0x0000000d030d0210 */ /* 0x000fe20007ffe0ff */
[----:B------:R-:W-:Y:S01]  /*07c0*/  @!P3 IMAD R3, R40, c[0x0][0x1d8], RZ ;  /* 0x000076002803ba24 */ /* 0x000fe200078e02ff */
[----:B------:R-:W-:Y:S02]  /*07d0*/  @!P3 MOV R6, R56 ;  /* 0x000000380006b202 */ /* 0x000fe40000000f00 */
[----:B------:R-:W-:Y:S01]  /*07e0*/  @!P3 MOV R7, R59 ;  /* 0x0000003b0007b202 */ /* 0x000fe20000000f00 */
[----:B------:R-:W-:Y:S01]  /*07f0*/  @P2 IMAD.WIDE.U32 R4, R50, c[0x0][0x1d8], R4 ;  /* 0x0000760032042a25 */ /* 0x000fe200078e0004 */
[----:B------:R-:W-:-:S02]  /*0800*/  @P0 SHF.L.U32 R12, R2, 0x2, RZ ;  /* 0x00000002020c0819 */ /* 0x000fc400000006ff */
[----:B------:R-:W-:Y:S01]  /*0810*/  @P0 SHF.L.U64.HI R13, R2, 0x2, R13 ;  /* 0x00000002020d0819 */ /* 0x000fe2000001020d */
[C---:B------:R-:W-:Y:S02]  /*0820*/  @!P3 IMAD R3, R48.reuse, c[0x0][0x1dc], R3 ;  /* 0x000077003003ba24 */ /* 0x040fe400078e0203 */
[----:B------:R-:W-:Y:S01]  /*0830*/  @!P3 IMAD.WIDE.U32 R6, R48, c[0x0][0x1d8], R6 ;  /* 0x000076003006ba25 */ /* 0x000fe200078e0006 */
[----:B------:R-:W-:Y:S02]  /*0840*/  @P1 IADD3 R2, P4, R8, c[0x0][0x180], RZ ;  /* 0x0000600008021a10 */ /* 0x000fe40007f9e0ff */
[----:B------:R-:W-:Y:S02]  /*0850*/  @P2 IADD3 R5, R5, R11, RZ ;  /* 0x0000000b05052210 */ /* 0x000fe40007ffe0ff */
[----:B------:R-:W-:Y:S02]  /*0860*/  @P2 SHF.L.U32 R26, R4, 0x2, RZ ;  /* 0x00000002041a2819 */ /* 0x000fe400000006ff */
[----:B------:R-:W-:-:S02]  /*0870*/  @P1 IADD3 R8, P5, R8, c[0x0][0x178], RZ ;  /* 0x00005e0008081a10 */ /* 0x000fc40007fbe0ff */
[----:B------:R-:W-:Y:S02]  /*0880*/  @!P3 IADD3 R25, R7, R3, RZ ;  /* 0x000000030719b210 */ /* 0x000fe40007ffe0ff */
[C---:B------:R-:W-:Y:S02]  /*0890*/  @P1 IADD3.X R3, R9.reuse, c[0x0][0x184], RZ, P4, !PT ;  /* 0x0000610009031a10 */ /* 0x040fe400027fe4ff */
[----:B------:R-:W-:Y:S02]  /*08a0*/  @P2 SHF.L.U64.HI R14, R4, 0x2, R5 ;  /* 0x00000002040e2819 */ /* 0x000fe40000010205 */
[----:B------:R-:W-:Y:S02]  /*08b0*/  @P1 IADD3.X R9, R9, c[0x0][0x17c], RZ, P5, !PT ;  /* 0x00005f0009091a10 */ /* 0x000fe40002ffe4ff */
[C---:B------:R-:W-:Y:S02]  /*08c0*/  @P2 IADD3 R10, P4, R26.reuse, c[0x0][0x180], RZ ;  /* 0x000060001a0a2a10 */ /* 0x040fe40007f9e0ff */
[----:B------:R-:W-:Y:S01]  /*08d0*/  @P2 IADD3 R26, P5, R26, c[0x0][0x178], RZ ;  /* 0x00005e001a1a2a10 */ /* 0x000fe20007fbe0ff */
[----:B------:R-:W-:Y:S01]  /*08e0*/  CS2R R22, SRZ ;  /* 0x0000000000167805 */ /* 0x000fe2000001ff00 */
[----:B------:R-:W-:-:S02]  /*08f0*/  @!P3 SHF.L.U32 R24, R6, 0x2, RZ ;  /* 0x000000020618b819 */ /* 0x000fc400000006ff */
[----:B------:R-:W-:Y:S02]  /*0900*/  @P0 IADD3 R28, P6, R12, c[0x0][0x180], RZ ;  /* 0x000060000c1c0a10 */ /* 0x000fe40007fde0ff */
[C---:B------:R-:W-:Y:S02]  /*0910*/  @P2 IADD3.X R11, R14.reuse, c[0x0][0x184], RZ, P4, !PT ;  /* 0x000061000e0b2a10 */ /* 0x040fe400027fe4ff */
[----:B------:R-:W-:Y:S02]  /*0920*/  @P2 IADD3.X R27, R14, c[0x0][0x17c], RZ, P5, !PT ;  /* 0x00005f000e1b2a10 */ /* 0x000fe40002ffe4ff */
[----:B------:R-:W-:Y:S01]  /*0930*/  @!P3 SHF.L.U64.HI R25, R6, 0x2, R25 ;  /* 0x000000020619b819 */ /* 0x000fe20000010219 */
[----:B------:R0:W5:Y:S01]  /*0940*/  @P2 LDG.E.64 R22, [R10.64] ;  /* 0x0000000c0a162981 */ /* 0x000162000c1e1b00 */
[----:B------:R-:W-:Y:S02]  /*0950*/  @P0 IADD3.X R29, R13, c[0x0][0x184], RZ, P6, !PT ;  /* 0x000061000d1d0a10 */ /* 0x000fe400037fe4ff */
[----:B------:R-:W-:-:S02]  /*0960*/  @!P3 IADD3 R14, P5, R24, c[0x0][0x180], RZ ;  /* 0x00006000180eba10 */ /* 0x000fc40007fbe0ff */
[----:B------:R-:W-:Y:S01]  /*0970*/  @!P3 IADD3 R24, P6, R24, c[0x0][0x178], RZ ;  /* 0x00005e001818ba10 */ /* 0x000fe20007fde0ff */
[----:B------:R-:W-:Y:S01]  /*0980*/  CS2R R6, SRZ ;  /* 0x0000000000067805 */ /* 0x000fe2000001ff00 */
[C---:B------:R-:W-:Y:S02]  /*0990*/  @!P3 IADD3.X R15, R25.reuse, c[0x0][0x184], RZ, P5, !PT ;  /* 0x00006100190fba10 */ /* 0x040fe40002ffe4ff */
[----:B------:R-:W-:Y:S01]  /*09a0*/  @!P3 IADD3.X R25, R25, c[0x0][0x17c], RZ, P6, !PT ;  /* 0x00005f001919ba10 */ /* 0x000fe200037fe4ff */
[----:B0-----:R-:W-:Y:S02]  /*09b0*/  CS2R R10, SRZ ;  /* 0x00000000000a7805 */ /* 0x001fe4000001ff00 */
[----:B------:R0:W5:Y:S04]  /*09c0*/  @P2 LDG.E.64 R6, [R26.64] ;  /* 0x0000000c1a062981 */ /* 0x000168000c1e1b00 */
[----:B------:R0:W5:Y:S01]  /*09d0*/  @!P3 LDG.E.64 R10, [R24.64] ;  /* 0x0000000c180ab981 */ /* 0x000162000c1e1b00 */
[----:B------:R-:W-:Y:S01]  /*09e0*/  CS2R R4, SRZ ;  /* 0x0000000000047805 */ /* 0x000fe2000001ff00 */
[----:B------:R-:W-:Y:S01]  /*09f0*/  @P0 IADD3 R12, P4, R12, c[0x0][0x178], RZ ;  /* 0x00005e000c0c0a10 */ /* 0x000fe20007f9e0ff */
[----:B------:R-:W-:-:S04]  /*0a00*/  CS2R R20, SRZ ;  /* 0x0000000000147805 */ /* 0x000fc8000001ff00 */
[----:B------:R1:W5:Y:S01]  /*0a10*/  @P1 LDG.E.64 R4, [R8.64] ;  /* 0x0000000c08041981 */ /* 0x000362000c1e1b00 */
[----:B------:R-:W-:-:S03]  /*0a20*/  @P0 IADD3.X R13, R13, c[0x0][0x17c], RZ, P4, !PT ;  /* 0x00005f000d0d0a10 */ /* 0x000fc600027fe4ff */
[----:B------:R0:W5:Y:S01]  /*0a30*/  @P0 LDG.E.64 R20, [R28.64] ;  /* 0x0000000c1c140981 */ /* 0x000162000c1e1b00 */
[----:B-1----:R-:W-:-:S06]  /*0a40*/  CS2R R8, SRZ ;  /* 0x0000000000087805 */ /* 0x002fcc000001ff00 */
[----:B------:R1:W5:Y:S01]  /*0a50*/  @P0 LDG.E.64 R8, [R12.64] ;  /* 0x0000000c0c080981 */ /* 0x000362000c1e1b00 */
[----:B------:R-:W-:Y:S01]  /*0a60*/  CS2R R18, SRZ ;  /* 0x0000000000127805 */ /* 0x000fe2000001ff00 */
[----:B------:R-:W-:-:S05]  /*0a70*/  UMOV UR11, 0x3f800000 ;  /* 0x3f800000000b7882 */ /* 0x000fca0000000000 */
[----:B------:R3:W5:Y:S01]  /*0a80*/  @P1 LDG.E.64 R18, [R2.64] ;  /* 0x0000000c02121981 */ /* 0x000762000c1e1b00 */
[----:B--2---:R-:W-:-:S05]  /*0a90*/  FFMA.FTZ R17, -R16, R16, R17 ;  /* 0x0000001010117223 */ /* 0x004fca0000010111 */
[----:B------:R-:W-:-:S13]  /*0aa0*/  FSETP.GTU.FTZ.AND P0, PT, R17, RZ, PT ;  /* 0x000000ff1100720b */ /* 0x000fda0003f1c000 */
[----:B------:R-:W-:Y:S01]  /*0ab0*/  VOTEU.ANY UP0, P0 ;  /* 0x00000000003f7886 */ /* 0x000fe20000000100 */
[----:B------:R-:W-:-:S13]  /*0ac0*/  PLOP3.LUT P0, PT, PT, PT, UP0, 0x80, 0x0 ;  /* 0x000000000000781c */ /* 0x000fda0003f0f008 */
[----:B------:R-:W-:-:S06]  /*0ad0*/  @P0 FADD.FTZ R17, R17, c[0x0][0x1a0] ;  /* 0x0000680011110621 */ /* 0x000fcc0000010000 */
[----:B------:R-:W2:Y:S02]  /*0ae0*/  @P0 MUFU.RSQ R17, R17 ;  /* 0x0000001100110308 */ /* 0x000ea40000001400 */
[----:B--2---:R-:W2:Y:S01]  /*0af0*/  @P0 R2UR UR4, R17 ;  /* 0x00000000110403c2 */ /* 0x004ea200000e0000 */
[----:B------:R-:W-:Y:S02]  /*0b00*/  ISETP.GT.U32.AND P0, PT, R52, 0x1df, PT ;  /* 0x000001df3400780c */ /* 0x000fe40003f04070 */
[----:B---3--:R-:W-:Y:S02]  /*0b10*/  MOV R3, RZ ;  /* 0x000000ff00037202 */ /* 0x008fe40000000f00 */
[----:B------:R-:W-:Y:S01]  /*0b20*/  MOV R2, RZ ;  /* 0x000000ff00027202 */ /* 0x000fe20000000f00 */
[----:B------:R-:W-:Y:S01]  /*0b30*/  BSSY B0, `(.L_x_1380) ;  /* 0x000000f000007945 */ /* 0x000fe20003800000 */
[----:B-1----:R-:W-:-:S04]  /*0b40*/  CS2R R12, SRZ ;  /* 0x00000000000c7805 */ /* 0x002fc8000001ff00 */
[----:B------:R1:W5:Y:S02]  /*0b50*/  @!P3 LDG.E.64 R2, [R14.64] ;  /* 0x0000000c0e02b981 */ /* 0x000364000c1e1b00 */
[----:B-1----:R-:W-:Y:S01]  /*0b60*/  CS2R R14, SRZ ;  /* 0x00000000000e7805 */ /* 0x002fe2000001ff00 */
[----:B--2---:R-:W-:Y:S01]  /*0b70*/  @UP0 UMOV UR11, UR4 ;  /* 0x00000004000b0c82 */ /* 0x004fe20008000000 */
        /* <DEDUP_REMOVED lines=10> */
.L_x_1381:
[----:B0-----:R-:W-:Y:S05]  /*0c20*/  BSYNC B0 ;  /* 0x0000000000007941 */ /* 0x001fea0003800000 */
.L_x_1380:
[----:B------:R-:W-:Y:S01]  /*0c30*/  ISETP.NE.AND P3, PT, RZ, UR16, PT ;  /* 0x00000010ff007c0c */ /* 0x000fe2000bf65270 */
[C---:B-----5:R-:W-:Y:S01]  /*0c40*/  FADD.FTZ R39, -R16.reuse, R18 ;  /* 0x0000001210277221 */ /* 0x060fe20000010100 */
[----:B------:R-:W-:Y:S01]  /*0c50*/  MOV R24, R4 ;  /* 0x0000000400187202 */ /* 0x000fe20000000f00 */
[C---:B------:R-:W-:Y:S02]  /*0c60*/  FADD.FTZ R19, -R16.reuse, R19 ;  /* 0x0000001310137221 */ /* 0x040fe40000010100 */
[C---:B------:R-:W-:Y:S01]  /*0c70*/  FADD.FTZ R37, -R16.reuse, R22 ;  /* 0x0000001610257221 */ /* 0x040fe20000010100 */
[----:B------:R-:W-:Y:S01]  /*0c80*/  MOV R22, R6 ;  /* 0x0000000600167202 */ /* 0x000fe20000000f00 */
[----:B------:R-:W-:Y:S01]  /*0c90*/  FADD.FTZ R18, -R16, R23 ;  /* 0x0000001710127221 */ /* 0x000fe20000010100 */
[----:B------:R-:W-:Y:S01]  /*0ca0*/  MOV R23, R5 ;  /* 0x0000000500177202 */ /* 0x000fe20000000f00 */
[----:B------:R-:W-:-:S02]  /*0cb0*/  FMUL.FTZ R39, R39, UR11 ;  /* 0x0000000b27277c20 */ /* 0x000fc40008410000 */
        /* <DEDUP_REMOVED lines=20> */
.L_x_1382:
[----:B------:R-:W-:Y:S01]  /*0e00*/  FMUL.FTZ R26, R24, R12 ;  /* 0x0000000c181a7220 */ /* 0x000fe20000410000 */
[----:B------:R-:W-:Y:S01]  /*0e10*/  MOV R17, R7 ;  /* 0x0000000700117202 */ /* 0x000fe20000000f00 */
[----:B------:R-:W-:Y:S02]  /*0e20*/  FMUL.FTZ R37, R37, UR11 ;  /* 0x0000000b25257c20 */ /* 0x000fe40008410000 */
[----:B------:R-:W-:Y:S02]  /*0e30*/  FFMA.FTZ R0, R39, R26, RZ ;  /* 0x0000001a27007223 */ /* 0x000fe400000100ff */
[----:B------:R-:W-:Y:S02]  /*0e40*/  FMUL.FTZ R19, R23, R13 ;  /* 0x0000000d17137220 */ /* 0x000fe40000410000 */
[----:B------:R-:W-:-:S02]  /*0e50*/  FADD.FTZ R26, RZ, R26 ;  /* 0x0000001aff1a7221 */ /* 0x000fc40000010000 */
        /* <DEDUP_REMOVED lines=20> */
.L_x_1383:
[----:B------:R-:W-:Y:S02]  /*0fa0*/  FFMA.FTZ R25, R36, R19, R0 ;  /* 0x0000001324197223 */ /* 0x000fe40000010000 */
[----:B------:R-:W-:Y:S02]  /*0fb0*/  FMUL.FTZ R0, R22, R12 ;  /* 0x0000000c16007220 */ /* 0x000fe40000410000 */
[----:B------:R-:W-:Y:S02]  /*0fc0*/  FADD.FTZ R19, R19, R26 ;  /* 0x0000001a13137221 */ /* 0x000fe40000010000 */
[----:B------:R-:W-:Y:S02]  /*0fd0*/  FFMA.FTZ R25, R37, R0, R25 ;  /* 0x0000000025197223 */ /* 0x000fe40000010019 */
[----:B------:R-:W-:-:S02]  /*0fe0*/  FADD.FTZ R26, R19, R0 ;  /* 0x00000000131a7221 */ /* 0x000fc40000010000 */
[C---:B------:R-:W-:Y:S01]  /*0ff0*/  FADD.FTZ R19, -R16.reuse, R20 ;  /* 0x0000001410137221 */ /* 0x040fe20000010100 */
[----:B------:R-:W-:Y:S01]  /*1000*/  MOV R20, R9 ;  /* 0x0000000900147202 */ /* 0x000fe20000000f00 */
[----:B------:R-:W-:Y:S01]  /*1010*/  FADD.FTZ R0, -R16, R21 ;  /* 0x0000001510007221 */ /* 0x000fe20000010100 */
[----:B------:R-:W-:Y:S01]  /*1020*/  MOV R21, R8 ;  /* 0x0000000800157202 */ /* 0x000fe20000000f00 */
[----:B------:R-:W-:Y:S02]  /*1030*/  FMUL.FTZ R19, R19, UR11 ;  /* 0x0000000b13137c20 */ /* 0x000fe40008410000 */
[----:B------:R-:W-:Y:S02]  /*1040*/  FMUL.FTZ R27, R17, R13 ;  /* 0x0000000d111b7220 */ /* 0x000fe40000410000 */
        /* <DEDUP_REMOVED lines=18> */
[----:B------:R-:W-:-:S04]  /*1170*/  FMUL.FTZ R20, R9, R32 ;  /* 0x0000002009147220 */ /* 0x000fc80000410000 */
[----:B------:R-:W-:Y:S02]  /*1180*/  FMUL.FTZ R20, R20, R35 ;  /* 0x0000002314147220 */ /* 0x000fe40000410000 */
.L_x_1384:
[----:B------:R-:W-:Y:S01]  /*1190*/  FFMA.FTZ R25, R18, R27, R25 ;  /* 0x0000001b12197223 */ /* 0x000fe20000010019 */
[----:B------:R-:W-:Y:S01]  /*11a0*/  MOV R29, R10 ;  /* 0x0000000a001d7202 */ /* 0x000fe20000000f00 */
[----:B------:R-:W-:Y:S02]  /*11b0*/  FMUL.FTZ R28, R21, R12 ;  /* 0x0000000c151c7220 */ /* 0x000fe40000410000 */
[----:B------:R-:W-:Y:S02]  /*11c0*/  FADD.FTZ R27, R27, R26 ;  /* 0x0000001a1b1b7221 */ /* 0x000fe40000010000 */
[C---:B------:R-:W-:Y:S02]  /*11d0*/  FADD.FTZ R2, -R16.reuse, R2 ;  /* 0x0000000210027221 */ /* 0x040fe40000010100 */
[----:B------:R-:W-:Y:S01]  /*11e0*/  FADD.FTZ R3, -R16, R3 ;  /* 0x0000000310037221 */ /* 0x000fe20000010100 */
[----:B------:R-:W-:Y:S01]  /*11f0*/  MOV R16, R11 ;  /* 0x0000000b00107202 */ /* 0x000fe20000000f00 */
[----:B------:R-:W-:-:S02]  /*1200*/  FADD.FTZ R26, R27, R28 ;  /* 0x0000001c1b1a7221 */ /* 0x000fc40000010000 */
[----:B------:R-:W-:Y:S02]  /*1210*/  FFMA.FTZ R25, R19, R28, R25 ;  /* 0x0000001c13197223 */ /* 0x000fe40000010019 */
[----:B------:R-:W-:Y:S02]  /*1220*/  FMUL.FTZ R2, R2, UR11 ;  /* 0x0000000b02027c20 */ /* 0x000fe40008410000 */
[----:B------:R-:W-:Y:S02]  /*1230*/  FMUL.FTZ R27, R20, R13 ;  /* 0x0000000d141b7220 */ /* 0x000fe40000410000 */
        /* <DEDUP_REMOVED lines=20> */
.L_x_1385:
[----:B------:R-:W-:Y:S01]  /*1380*/  FFMA.FTZ R28, R0, R27, R25 ;  /* 0x0000001b001c7223 */ /* 0x000fe20000010019 */
[----:B------:R-:W-:Y:S01]  /*1390*/  ISETP.GT.AND P0, PT, R44, 0x1e, PT ;  /* 0x0000001e2c00780c */ /* 0x000fe20003f04270 */
[----:B------:R-:W-:Y:S01]  /*13a0*/  FMUL.FTZ R25, R29, R12 ;  /* 0x0000000c1d197220 */ /* 0x000fe20000410000 */
[----:B------:R-:W-:Y:S01]  /*13b0*/  ISETP.NE.AND P4, PT, R52, RZ, PT ;  /* 0x000000ff3400720c */ /* 0x000fe20003f85270 */
[----:B------:R-:W-:Y:S01]  /*13c0*/  FADD.FTZ R30, R27, R26 ;  /* 0x0000001a1b1e7221 */ /* 0x000fe20000010000 */
[----:B------:R-:W-:Y:S01]  /*13d0*/  ULDC UR5, c[0x0][0xc] ;  /* 0x0000030000057ab9 */ /* 0x000fe20000000800 */
[----:B------:R-:W-:Y:S01]  /*13e0*/  FMUL.FTZ R27, R16, R13 ;  /* 0x0000000d101b7220 */ /* 0x000fe20000410000 */
[----:B------:R-:W-:Y:S01]  /*13f0*/  BSSY B0, `(.L_x_1386) ;  /* 0x000005a000007945 */ /* 0x000fe20003800000 */
[----:B------:R-:W-:Y:S01]  /*1400*/  FFMA.FTZ R26, R2, R25, R28 ;  /* 0x00000019021a7223 */ /* 0x000fe2000001001c */
[----:B------:R-:W-:Y:S01]  /*1410*/  ISETP.GT.U32.AND P5, PT, R52, 0xe, PT ;  /* 0x0000000e3400780c */ /* 0x000fe20003fa4070 */
[----:B------:R-:W-:Y:S01]  /*1420*/  FADD.FTZ R28, R30, R25 ;  /* 0x000000191e1c7221 */ /* 0x000fe20000010000 */
[----:B------:R-:W-:Y:S01]  /*1430*/  SHF.L.U32 R54, R52, 0x4, RZ ;  /* 0x0000000434367819 */ /* 0x000fe200000006ff */
[----:B------:R-:W-:-:S02]  /*1440*/  FFMA.FTZ R25, R3, R27, R26 ;  /* 0x0000001b03197223 */ /* 0x000fc4000001001a */
[----:B------:R-:W-:Y:S02]  /*1450*/  FADD.FTZ R26, R27, R28 ;  /* 0x0000001c1b1a7221 */ /* 0x000fe40000010000 */
[----:B------:R-:W-:Y:S01]  /*1460*/  FADD.FTZ R31, RZ, R24 ;  /* 0x00000018ff1f7221 */ /* 0x000fe20000010000 */
[----:B------:R-:W0:Y:S01]  /*1470*/  SHFL.DOWN PT, R28, R25, 0x1, 0x1f ;  /* 0x08201f00191c7f89 */ /* 0x000e2200000e0000 */
[----:B------:R-:W-:Y:S02]  /*1480*/  FFMA.FTZ R30, R39, R24, RZ ;  /* 0x00000018271e7223 */ /* 0x000fe400000100ff */
[----:B------:R-:W-:Y:S01]  /*1490*/  FADD.FTZ R24, RZ, R23 ;  /* 0x00000017ff187221 */ /* 0x000fe20000010000 */
[----:B------:R-:W1:Y:S01]  /*14a0*/  SHFL.DOWN PT, R27, R26, 0x1, 0x1f ;  /* 0x08201f001a1b7f89 */ /* 0x000e6200000e0000 */
[----:B------:R-:W-:Y:S02]  /*14b0*/  FFMA.FTZ R23, R36, R23, RZ ;  /* 0x0000001724177223 */ /* 0x000fe400000100ff */
        /* <DEDUP_REMOVED lines=8> */
[----:B------:R-:W-:Y:S02]  /*1540*/  FADD.FTZ R31, R31, R16 ;  /* 0x000000101f1f7221 */ /* 0x000fe40000010000 */
[----:B0-----:R-:W-:Y:S02]  /*1550*/  @!P0 FADD.FTZ R25, R25, R28 ;  /* 0x0000001c19198221 */ /* 0x001fe40000010000 */
        /* <DEDUP_REMOVED lines=20> */
[----:B------:R-:W-:Y:S02]  /*16a0*/  FFMA.FTZ R28, R2, R29, R30 ;  /* 0x0000001d021c7223 */ /* 0x000fe4000001001e */
[----:B-1----:R-:W-:Y:S01]  /*16b0*/  @!P0 FADD.FTZ R26, R26, R27 ;  /* 0x0000001b1a1a8221 */ /* 0x002fe20000010000 */
[----:B------:R-:W-:Y:S01]  /*16c0*/  ISETP.NE.AND P0, PT, R44, RZ, PT ;  /* 0x000000ff2c00720c */ /* 0x000fe20003f05270 */
[----:B------:R-:W-:Y:S02]  /*16d0*/  FADD.FTZ R30, R32, R29 ;  /* 0x0000001d201e7221 */ /* 0x000fe40000010000 */
[----:B------:R-:W-:Y:S01]  /*16e0*/  FFMA.FTZ R29, R3, R16, R23 ;  /* 0x00000010031d7223 */ /* 0x000fe20000010017 */
[----:B------:R-:W-:Y:S02]  /*16f0*/  MOV R16, R25 ;  /* 0x0000001900107202 */ /* 0x000fe40000000f00 */
[----:B------:R-:W-:Y:S02]  /*1700*/  MOV R17, R26 ;  /* 0x0000001a00117202 */ /* 0x000fe40000000f00 */
[----:B------:R0:W-:Y:S05]  /*1710*/  STS.128 [R52.X16+0xa0], R28 ;  /* 0x0000a01c34007388 */ /* 0x0001ea000000cc00 */
        /* <DEDUP_REMOVED lines=39> */
.L_x_1387:
[----:B------:R-:W-:Y:S05]  /*1990*/  BSYNC B0 ;  /* 0x0000000000007941 */ /* 0x000fea0003800000 */
.L_x_1386:
        /* <DEDUP_REMOVED lines=10> */
[----:B0-----:R-:W0:Y:S01]  /*1a40*/  LDS.128 R28, [R54+0x460] ;  /* 0x00046000361c7984 */ /* 0x001e220000000c00 */
        /* <DEDUP_REMOVED lines=20> */
[----:B------:R-:W-:Y:S02]  /*1b90*/  FADD.FTZ R33, R33, R24 ;  /* 0x0000001821217221 */ /* 0x000fe40000010000 */
        /* <DEDUP_REMOVED lines=112> */
[----:B------:R-:W0:Y:S01]  /*22a0*/  LDS.128 R32, [R54+0x1db0] ;  /* 0x001db00036207984 */ /* 0x000e220000000c00 */
[----:B------:R-:W-:Y:S02]  /*22b0*/  FADD.FTZ R60, R60, R31 ;  /* 0x0000001f3c3c7221 */ /* 0x000fe40000010000 */
[----:B-1----:R-:W-:Y:S02]  /*22c0*/  FADD.FTZ R61, R61, R20 ;  /* 0x000000143d3d7221 */ /* 0x002fe40000010000 */
[----:B------:R-:W-:Y:S02]  /*22d0*/  FADD.FTZ R28, R28, R21 ;  /* 0x000000151c1c7221 */ /* 0x000fe40000010000 */
[----:B------:R-:W-:-:S02]  /*22e0*/  FADD.FTZ R29, R29, R22 ;  /* 0x000000161d1d7221 */ /* 0x000fc40000010000 */
[----:B------:R-:W-:Y:S02]  /*22f0*/  FADD.FTZ R60, R60, R23 ;  /* 0x000000173c3c7221 */ /* 0x000fe40000010000 */
[----:B--2---:R-:W-:Y:S02]  /*2300*/  FADD.FTZ R61, R61, R24 ;  /* 0x000000183d3d7221 */ /* 0x004fe40000010000 */
[----:B------:R-:W-:Y:S02]  /*2310*/  FADD.FTZ R20, R28, R25 ;  /* 0x000000191c147221 */ /* 0x000fe40000010000 */
[----:B------:R-:W-:Y:S02]  /*2320*/  FADD.FTZ R21, R29, R26 ;  /* 0x0000001a1d157221 */ /* 0x000fe40000010000 */
[----:B------:R-:W-:Y:S02]  /*2330*/  FADD.FTZ R60, R60, R27 ;  /* 0x0000001b3c3c7221 */ /* 0x000fe40000010000 */
[----:B0-----:R-:W-:-:S02]  /*2340*/  FADD.FTZ R28, R61, R32 ;  /* 0x000000203d1c7221 */ /* 0x001fc40000010000 */
[----:B------:R-:W-:Y:S02]  /*2350*/  FADD.FTZ R29, R20, R33 ;  /* 0x00000021141d7221 */ /* 0x000fe40000010000 */
[----:B------:R-:W-:Y:S02]  /*2360*/  FADD.FTZ R30, R21, R34 ;  /* 0x00000022151e7221 */ /* 0x000fe40000010000 */
[----:B------:R-:W-:Y:S02]  /*2370*/  FADD.FTZ R31, R60, R35 ;  /* 0x000000233c1f7221 */ /* 0x000fe40000010000 */
.L_x_1389:
[----:B------:R-:W-:Y:S05]  /*2380*/  BSYNC B0 ;  /* 0x0000000000007941 */ /* 0x000fea0003800000 */
.L_x_1388:
[----:B------:R-:W-:Y:S01]  /*2390*/  BSSY B0, `(.L_x_1390) ;  /* 0x0000013000007945 */ /* 0x000fe20003800000 */
[----:B------:R-:W-:Y:S01]  /*23a0*/  HFMA2.MMA R32, -RZ, RZ, 0, 2.384185791015625e-07 ;  /* 0x00000004ff207435 */ /* 0x000fe200000001ff */
[----:B------:R-:W-:Y:S05]  /*23b0*/  @P5 BRA `(.L_x_1391) ;  /* 0x0000010000005947 */ /* 0x000fea0003800000 */
[----:B------:R-:W-:Y:S01]  /*23c0*/  IMAD R21, R55, 0xf, R52 ;  /* 0x0000000f37157824 */ /* 0x000fe200078e0234 */
[----:B------:R-:W-:Y:S02]  /*23d0*/  MOV R27, UR10 ;  /* 0x0000000a001b7c02 */ /* 0x000fe40008000f00 */
[----:B------:R-:W-:Y:S01]  /*23e0*/  MOV R23, c[0x0][0x1d8] ;  /* 0x0000760000177a02 */ /* 0x000fe20000000f00 */
[----:B------:R-:W-:Y:S01]  /*23f0*/  IMAD.WIDE R20, R21, R32, c[0x0][0x1b8] ;  /* 0x00006e0015147625 */ /* 0x000fe200078e0220 */
[----:B------:R-:W-:-:S02]  /*2400*/  MOV R33, UR9 ;  /* 0x0000000900217c02 */ /* 0x000fc40008000f00 */
[----:B------:R-:W-:Y:S02]  /*2410*/  MOV R25, c[0x0][0x1dc] ;  /* 0x0000770000197a02 */ /* 0x000fe40000000f00 */
[-C--:B------:R-:W-:Y:S01]  /*2420*/  LEA R26, P0, R27, R20.reuse, 0x2 ;  /* 0x000000141b1a7211 */ /* 0x080fe200078010ff */
[----:B------:R1:W-:Y:S01]  /*2430*/  RED.E.ADD.F32.FTZ.RN.STRONG.GPU [R20.64], R28 ;  /* 0x0000001c1400798e */ /* 0x0003e2000c10e78c */
[-C--:B------:R-:W-:Y:S02]  /*2440*/  LEA R24, P5, R23, R20.reuse, 0x2 ;  /* 0x0000001417187211 */ /* 0x080fe400078a10ff */
[----:B------:R-:W-:Y:S02]  /*2450*/  LEA R22, P6, R33, R20, 0x2 ;  /* 0x0000001421167211 */ /* 0x000fe400078c10ff */
[----:B------:R-:W-:Y:S02]  /*2460*/  IADD3.X R27, R21, UR8, RZ, P0, !PT ;  /* 0x00000008151b7c10 */ /* 0x000fe400087fe4ff */
[----:B------:R-:W-:-:S02]  /*2470*/  LEA.HI.X R25, R23, R21, R25, 0x2, P5 ;  /* 0x0000001517197211 */ /* 0x000fc400028f1419 */
[----:B------:R-:W-:Y:S01]  /*2480*/  IADD3.X R23, R21, UR7, RZ, P6, !PT ;  /* 0x0000000715177c10 */ /* 0x000fe2000b7fe4ff */
[----:B------:R1:W-:Y:S04]  /*2490*/  RED.E.ADD.F32.FTZ.RN.STRONG.GPU [R26.64], R29 ;  /* 0x0000001d1a00798e */ /* 0x0003e8000c10e78c */
[----:B------:R1:W-:Y:S04]  /*24a0*/  RED.E.ADD.F32.FTZ.RN.STRONG.GPU [R24.64], R30 ;  /* 0x0000001e1800798e */ /* 0x0003e8000c10e78c */
[----:B------:R1:W-:Y:S02]  /*24b0*/  RED.E.ADD.F32.FTZ.RN.STRONG.GPU [R22.64], R31 ;  /* 0x0000001f1600798e */ /* 0x0003e4000c10e78c */
.L_x_1391:
[----:B------:R-:W-:Y:S05]  /*24c0*/  BSYNC B0 ;  /* 0x0000000000007941 */ /* 0x000fea0003800000 */
.L_x_1390:
[----:B------:R-:W-:-:S06]  /*24d0*/  UISETP.GE.U32.AND UP0, UPT, UR5, 0x2, UPT ;  /* 0x000000020500788c */ /* 0x000fcc000bf06070 */
[----:B------:R-:W-:-:S13]  /*24e0*/  PLOP3.LUT P0, PT, PT, PT, UP0, 0x80, 0x0 ;  /* 0x000000000000781c */ /* 0x000fda0003f0f008 */
[----:B------:R-:W-:Y:S05]  /*24f0*/  @!P0 BRA `(.L_x_1392) ;  /* 0x0000125000008947 */ /* 0x000fea0003800000 */
[----:B-1----:R-:W-:-:S05]  /*2500*/  LOP3.LUT R20, R47, 0x1, RZ, 0xc0, !PT ;  /* 0x000000012f147812 */ /* 0x002fca00078ec0ff */
[----:B------:R-:W-:-:S04]  /*2510*/  IMAD R20, R20, c[0x0][0x10], RZ ;  /* 0x0000040014147a24 */ /* 0x000fc800078e02ff */
[C---:B------:R-:W-:Y:S01]  /*2520*/  IMAD R22, R20.reuse, c[0x0][0xc], RZ ;  /* 0x0000030014167a24 */ /* 0x040fe200078e02ff */
[----:B------:R-:W-:-:S04]  /*2530*/  IADD3 R21, R20, R45, RZ ;  /* 0x0000002d14157210 */ /* 0x000fc80007ffe0ff */
[----:B0-----:R-:W-:Y:S01]  /*2540*/  SHF.L.U32 R29, R22, 0x1, RZ ;  /* 0x00000001161d7819 */ /* 0x001fe200000006ff */
[----:B------:R-:W-:-:S04]  /*2550*/  IMAD.WIDE.U32 R20, R21, R32, c[0x0][0x1a8] ;  /* 0x00006a0015147625 */ /* 0x000fc800078e0020 */
[----:B------:R-:W-:Y:S01]  /*2560*/  IMAD.WIDE R28, R29, R32, c[0x0][0x1b0] ;  /* 0x00006c001d1c7625 */ /* 0x000fe200078e0220 */
[----:B------:R-:W-:Y:S05]  /*2570*/  @P4 BRA `(.L_x_1393) ;  /* 0x0000019000004947 */ /* 0x000fea0003800000 */
[----:B------:R-:W0:Y:S01]  /*2580*/  S2UR UR4, SR_CTAID.Y ;  /* 0x00000000000479c3 */ /* 0x000e220000002600 */
[----:B------:R-:W1:Y:S01]  /*2590*/  S2R R44, SR_LANEID ;  /* 0x00000000002c7919 */ /* 0x000e620000000000 */
[----:B0-----:R-:W-:-:S05]  /*25a0*/  MOV R45, UR4 ;  /* 0x00000004002d7c02 */ /* 0x001fca0008000f00 */
[----:B------:R-:W-:-:S04]  /*25b0*/  IMAD R23, R46, c[0x0][0x10], R45 ;  /* 0x000004002e177a24 */ /* 0x000fc800078e022d */
[----:B------:R-:W-:-:S05]  /*25c0*/  IMAD.WIDE.U32 R22, R23, 0x8, R28 ;  /* 0x0000000817167825 */ /* 0x000fca00078e001c */
[----:B------:R0:W-:Y:S01]  /*25d0*/  STG.E.64 [R22.64], R16 ;  /* 0x0000001016007986 */ /* 0x0001e2000c101b0c */
[----:B------:R-:W-:Y:S06]  /*25e0*/  MEMBAR.ALL.GPU ;  /* 0x0000000000007992 */ /* 0x000fec000000a000 */
[----:B-1----:R-:W-:Y:S01]  /*25f0*/  VOTEU.ANY UR4, UPT, PT ;  /* 0x0000000000047886 */ /* 0x002fe200038e0100 */
[----:B------:R-:W-:Y:S01]  /*2600*/  LOP3.LUT P0, RZ, R47, 0x2, RZ, 0xc0, !PT ;  /* 0x000000022fff7812 */ /* 0x000fe2000780c0ff */
[----:B------:R-:W-:Y:S01]  /*2610*/  UFLO.U32 UR15, UR4 ;  /* 0x00000004000f72bd */ /* 0x000fe200080e0000 */
[----:B0-----:R-:W-:Y:S01]  /*2620*/  MOV R22, 0x1 ;  /* 0x0000000100167802 */ /* 0x001fe20000000f00 */
[----:B------:R-:W-:Y:S01]  /*2630*/  UPOPC UR4, UR4 ;  /* 0x00000004000472bf */ /* 0x000fe20008000000 */
[----:B------:R-:W-:Y:S01]  /*2640*/  SEL R25, RZ, c[0x0][0xc], P0 ;  /* 0x00000300ff197a07 */ /* 0x000fe20000000000 */
[----:B------:R-:W-:-:S00]  /*2650*/  ERRBAR ;  /* 0x00000000000079ab */ /* 0x000fc00000000000 */
[----:B------:R-:W-:Y:S02]  /*2660*/  SEL R22, R22, 0xffffffff, !P0 ;  /* 0xffffffff16167807 */ /* 0x000fe40004000000 */
[----:B------:R-:W-:-:S02]  /*2670*/  ISETP.EQ.U32.AND P5, PT, R44, UR15, PT ;  /* 0x0000000f2c007c0c */ /* 0x000fc4000bfa2070 */
[----:B------:R-:W-:Y:S01]  /*2680*/  ISETP.NE.AND P0, PT, R25, -0x1, PT ;  /* 0xffffffff1900780c */ /* 0x000fe20003f05270 */
[----:B------:R-:W-:-:S10]  /*2690*/  IMAD R23, R22, UR4, RZ ;  /* 0x0000000416177c24 */ /* 0x000fd4000f8e02ff */
[----:B------:R0:W-:Y:S02]  /*26a0*/  @P5 RED.E.ADD.S32.STRONG.GPU [R20.64], R23 ;  /* 0x000000171400598e */ /* 0x0001e4000c10e38c */
[----:B------:R-:W-:Y:S05]  /*26b0*/  @!P0 BRA `(.L_x_1393) ;  /* 0x0000005000008947 */ /* 0x000fea0003800000 */
.L_x_1394:
[----:B------:R-:W2:Y:S01]  /*26c0*/  LDG.E.STRONG.GPU R22, [R20.64] ;  /* 0x0000000c14167981 */ /* 0x000ea2000c1ef900 */
[----:B------:R-:W-:Y:S01]  /*26d0*/  YIELD ;  /* 0x0000000000007946 */ /* 0x000fe20003800000 */
[----:B--2---:R-:W-:Y:S01]  /*26e0*/  ISETP.NE.AND P0, PT, R22, R25, PT ;  /* 0x000000191600720c */ /* 0x004fe20003f05270 */
[----:B------:R-:W-:-:S12]  /*26f0*/  CCTL.IVALL ;  /* 0x00000000ff00798f */ /* 0x000fd80002000000 */
[----:B------:R-:W-:Y:S05]  /*2700*/  @P0 BRA `(.L_x_1394) ;  /* 0xffffffb000000947 */ /* 0x000fea000383ffff */
.L_x_1393:
[----:B------:R-:W-:Y:S01]  /*2710*/  ISETP.NE.AND P0, PT, RZ, c[0x0][0xc], PT ;  /* 0x00000300ff007a0c */ /* 0x000fe20003f05270 */
[----:B------:R-:W-:Y:S01]  /*2720*/  WARPSYNC 0xffffffff ;  /* 0xffffffff00007948 */ /* 0x000fe20003800000 */
[----:B------:R-:W-:Y:S11]  /*2730*/  BAR.SYNC.DEFER_BLOCKING 0x0 ;  /* 0x0000000000007b1d */ /* 0x000ff60000010000 */
[----:B------:R-:W-:Y:S05]  /*2740*/  @!P0 BRA `(.L_x_1392) ;  /* 0x0000100000008947 */ /* 0x000fea0003800000 */
[----:B------:R-:W-:Y:S01]  /*2750*/  UIADD3 UR4, UR5, -0x1, URZ ;  /* 0xffffffff05047890 */ /* 0x000fe2000fffe03f */
[----:B------:R-:W-:-:S03]  /*2760*/  HFMA2.MMA R26, -RZ, RZ, 0, 0 ;  /* 0x00000000ff1a7435 */ /* 0x000fc600000001ff */
[----:B------:R-:W-:-:S06]  /*2770*/  UISETP.GE.U32.AND UP0, UPT, UR4, 0x3, UPT ;  /* 0x000000030400788c */ /* 0x000fcc000bf06070 */
[----:B------:R-:W-:-:S13]  /*2780*/  PLOP3.LUT P0, PT, PT, PT, UP0, 0x80, 0x0 ;  /* 0x000000000000781c */ /* 0x000fda0003f0f008 */
[----:B------:R-:W-:Y:S05]  /*2790*/  @!P0 BRA `(.L_x_1395) ;  /* 0x00000de000008947 */ /* 0x000fea0003800000 */
[----:B------:R-:W-:Y:S01]  /*27a0*/  ULOP3.LUT UR4, UR5, 0x3, URZ, 0xc0, !UPT ;  /* 0x0000000305047892 */ /* 0x000fe2000f8ec03f */
[----:B------:R-:W-:Y:S02]  /*27b0*/  MOV R26, RZ ;  /* 0x000000ff001a7202 */ /* 0x000fe40000000f00 */
[----:B------:R-:W-:Y:S02]  /*27c0*/  ULDC UR5, c[0x0][0xc] ;  /* 0x0000030000057ab9 */ /* 0x000fe40000000800 */
[----:B------:R-:W-:-:S06]  /*27d0*/  UIADD3 UR4, -UR4, UR5, URZ ;  /* 0x0000000504047290 */ /* 0x000fcc000fffe13f */
[----:B------:R-:W-:-:S13]  /*27e0*/  ISETP.LT.AND P0, PT, RZ, UR4, PT ;  /* 0x00000004ff007c0c */ /* 0x000fda000bf01270 */
[----:B------:R-:W-:Y:S05]  /*27f0*/  @!P0 BRA `(.L_x_1396) ;  /* 0x00000b9000008947 */ /* 0x000fea0003800000 */
[----:B------:R-:W-:Y:S01]  /*2800*/  UISETP.GT.AND UP0, UPT, UR4, 0xc, UPT ;  /* 0x0000000c0400788c */ /* 0x000fe2000bf04270 */
[----:B------:R-:W-:-:S05]  /*2810*/  PLOP3.LUT P0, PT, PT, PT, PT, 0x80, 0x0 ;  /* 0x000000000000781c */ /* 0x000fca0003f0f070 */
[----:B------:R-:W-:-:S13]  /*2820*/  PLOP3.LUT P5, PT, PT, PT, UP0, 0x80, 0x0 ;  /* 0x000000000000781c */ /* 0x000fda0003faf008 */
[----:B------:R-:W-:Y:S05]  /*2830*/  @!P5 BRA `(.L_x_1397) ;  /* 0x000007500000d947 */ /* 0x000fea0003800000 */
[----:B------:R-:W-:Y:S02]  /*2840*/  PLOP3.LUT P0, PT, PT, PT, PT, 0x8, 0x0 ;  /* 0x000000000000781c */ /* 0x000fe40003f0e170 */
.L_x_1398:
[C---:B------:R-:W-:Y:S02]  /*2850*/  ISETP.EQ.OR P5, PT, R26.reuse, R46, P4 ;  /* 0x0000002e1a00720c */ /* 0x040fe400027a2670 */
[----:B0-----:R-:W-:-:S04]  /*2860*/  IADD3 R23, R26, 0x1, RZ ;  /* 0x000000011a177810 */ /* 0x001fc80007ffe0ff */
        /* <DEDUP_REMOVED lines=105> */
[----:B------:R-:W-:Y:S01]  /*2f00*/  UIADD3 UR4, UR4, -0x10, URZ ;  /* 0xfffffff004047890 */ /* 0x000fe2000fffe03f */
[----:B------:R-:W-:-:S03]  /*2f10*/  IADD3 R26, R26, 0x10, RZ ;  /* 0x000000101a1a7810 */ /* 0x000fc60007ffe0ff */
[----:B------:R-:W-:Y:S01]  /*2f20*/  UISETP.GT.AND UP0, UPT, UR4, 0xc, UPT ;  /* 0x0000000c0400788c */ /* 0x000fe2000bf04270 */
[----:B--2---:R-:W-:Y:S02]  /*2f30*/  @!P5 FADD.FTZ R16, R16, R20 ;  /* 0x000000141010d221 */ /* 0x004fe40000010000 */
[----:B------:R-:W-:-:S03]  /*2f40*/  @!P5 FADD.FTZ R17, R17, R21 ;  /* 0x000000151111d221 */ /* 0x000fc60000010000 */
[----:B------:R-:W-:Y:S01]  /*2f50*/  PLOP3.LUT P5, PT, PT, PT, UP0, 0x80, 0x0 ;  /* 0x000000000000781c */ /* 0x000fe20003faf008 */
[----:B---3--:R-:W-:Y:S02]  /*2f60*/  @!P6 FADD.FTZ R16, R16, R22 ;  /* 0x000000161010e221 */ /* 0x008fe40000010000 */
[----:B------:R-:W-:-:S10]  /*2f70*/  @!P6 FADD.FTZ R17, R17, R23 ;  /* 0x000000171111e221 */ /* 0x000fd40000010000 */
[----:B------:R-:W-:Y:S05]  /*2f80*/  @P5 BRA `(.L_x_1398) ;  /* 0xfffff8c000005947 */ /* 0x000fea000383ffff */
.L_x_1397:
[----:B------:R-:W-:-:S06]  /*2f90*/  UISETP.GT.AND UP0, UPT, UR4, 0x4, UPT ;  /* 0x000000040400788c */ /* 0x000fcc000bf04270 */
[----:B------:R-:W-:-:S13]  /*2fa0*/  PLOP3.LUT P5, PT, PT, PT, UP0, 0x80, 0x0 ;  /* 0x000000000000781c */ /* 0x000fda0003faf008 */
[----:B------:R-:W-:Y:S05]  /*2fb0*/  @!P5 BRA `(.L_x_1399) ;  /* 0x000003b00000d947 */ /* 0x000fea0003800000 */
        /* <DEDUP_REMOVED lines=10> */
[----:B------:R-:W-:Y:S02]  /*3060*/  IADD3 R25, R26, 0x3, RZ ;  /* 0x000000031a197810 */ /* 0x000fe40007ffe0ff */
        /* <DEDUP_REMOVED lines=38> */
[----:B------:R-:W-:Y:S01]  /*32d0*/  UIADD3 UR4, UR4, -0x4, URZ ;  /* 0xfffffffc04047890 */ /* 0x000fe2000fffe03f */
[----:B------:R-:W-:-:S03]  /*32e0*/  IADD3 R26, R26, 0x4, RZ ;  /* 0x000000041a1a7810 */ /* 0x000fc60007ffe0ff */
[----:B------:R-:W-:Y:S01]  /*32f0*/  UIADD3 UR4, UR4, -0x4, URZ ;  /* 0xfffffffc04047890 */ /* 0x000fe2000fffe03f */
[----:B--2---:R-:W-:Y:S02]  /*3300*/  @!P0 FADD.FTZ R16, R16, R20 ;  /* 0x0000001410108221 */ /* 0x004fe40000010000 */
[----:B------:R-:W-:Y:S02]  /*3310*/  @!P0 FADD.FTZ R17, R17, R21 ;  /* 0x0000001511118221 */ /* 0x000fe40000010000 */
[----:B---3--:R-:W-:Y:S02]  /*3320*/  @!P6 FADD.FTZ R16, R16, R22 ;  /* 0x000000161010e221 */ /* 0x008fe40000010000 */
[----:B------:R-:W-:Y:S01]  /*3330*/  @!P6 FADD.FTZ R17, R17, R23 ;  /* 0x000000171111e221 */ /* 0x000fe20000010000 */
[----:B------:R-:W-:Y:S01]  /*3340*/  PLOP3.LUT P0, PT, PT, PT, PT, 0x8, 0x0 ;  /* 0x000000000000781c */ /* 0x000fe20003f0e170 */
[----:B----4-:R-:W-:Y:S02]  /*3350*/  @!P5 FADD.FTZ R16, R16, R24 ;  /* 0x000000181010d221 */ /* 0x010fe40000010000 */
[----:B------:R-:W-:-:S02]  /*3360*/  @!P5 FADD.FTZ R17, R17, R25 ;  /* 0x000000191111d221 */ /* 0x000fc40000010000 */
.L_x_1399:
[----:B------:R-:W-:-:S13]  /*3370*/  ISETP.NE.OR P0, PT, RZ, UR4, P0 ;  /* 0x00000004ff007c0c */ /* 0x000fda0008705670 */
[----:B------:R-:W-:Y:S05]  /*3380*/  @!P0 BRA `(.L_x_1395) ;  /* 0x000001f000008947 */ /* 0x000fea0003800000 */
.L_x_1396:
[----:B------:R-:W-:-:S13]  /*3390*/  ISETP.EQ.OR P6, PT, R26, R46, P4 ;  /* 0x0000002e1a00720c */ /* 0x000fda00027c2670 */
[----:B0-----:R-:W-:-:S04]  /*33a0*/  @!P6 IMAD R21, R26, c[0x0][0x10], R45 ;  /* 0x000004001a15ea24 */ /* 0x001fc800078e022d */
[----:B------:R-:W-:-:S06]  /*33b0*/  @!P6 IMAD.WIDE.U32 R20, R21, 0x8, R28 ;  /* 0x000000081514e825 */ /* 0x000fcc00078e001c */
[----:B------:R-:W2:Y:S01]  /*33c0*/  @!P6 LDG.E.64 R20, [R20.64] ;  /* 0x0000000c1414e981 */ /* 0x000ea2000c1e1b00 */
[C---:B------:R-:W-:Y:S02]  /*33d0*/  IADD3 R23, R26.reuse, 0x1, RZ ;  /* 0x000000011a177810 */ /* 0x040fe40007ffe0ff */
[C---:B------:R-:W-:Y:S02]  /*33e0*/  IADD3 R25, R26.reuse, 0x2, RZ ;  /* 0x000000021a197810 */ /* 0x040fe40007ffe0ff */
        /* <DEDUP_REMOVED lines=15> */
[----:B------:R-:W-:Y:S01]  /*34e0*/  UIADD3 UR4, UR4, -0x4, URZ ;  /* 0xfffffffc04047890 */ /* 0x000fe2000fffe03f */
[----:B------:R-:W-:Y:S01]  /*34f0*/  IADD3 R26, R26, 0x4, RZ ;  /* 0x000000041a1a7810 */ /* 0x000fe20007ffe0ff */
[----:B--2---:R-:W-:Y:S02]  /*3500*/  @!P0 FADD.FTZ R16, R16, R20 ;  /* 0x0000001410108221 */ /* 0x004fe40000010000 */
[----:B------:R-:W-:Y:S02]  /*3510*/  @!P0 FADD.FTZ R17, R17, R21 ;  /* 0x0000001511118221 */ /* 0x000fe40000010000 */
[----:B------:R-:W-:Y:S01]  /*3520*/  ISETP.NE.AND P0, PT, RZ, UR4, PT ;  /* 0x00000004ff007c0c */ /* 0x000fe2000bf05270 */
[----:B---3--:R-:W-:Y:S02]  /*3530*/  @!P5 FADD.FTZ R16, R16, R22 ;  /* 0x000000161010d221 */ /* 0x008fe40000010000 */
[----:B------:R-:W-:-:S02]  /*3540*/  @!P5 FADD.FTZ R17, R17, R23 ;  /* 0x000000171111d221 */ /* 0x000fc40000010000 */
[----:B----4-:R-:W-:Y:S02]  /*3550*/  @!P6 FADD.FTZ R16, R16, R24 ;  /* 0x000000181010e221 */ /* 0x010fe40000010000 */
[----:B------:R-:W-:-:S06]  /*3560*/  @!P6 FADD.FTZ R17, R17, R25 ;  /* 0x000000191111e221 */ /* 0x000fcc0000010000 */
[----:B------:R-:W-:Y:S05]  /*3570*/  @P0 BRA `(.L_x_1396) ;  /* 0xfffffe1000000947 */ /* 0x000fea000383ffff */
.L_x_1395:
[----:B------:R-:W-:-:S04]  /*3580*/  MOV R22, c[0x0][0xc] ;  /* 0x0000030000167a02 */ /* 0x000fc80000000f00 */
[----:B------:R-:W-:-:S13]  /*3590*/  LOP3.LUT P0, R22, R22, 0x3, RZ, 0xc0, !PT ;  /* 0x0000000316167812 */ /* 0x000fda000780c0ff */
[----:B------:R-:W-:Y:S05]  /*35a0*/  @!P0 BRA `(.L_x_1392) ;  /* 0x000001a000008947 */ /* 0x000fea0003800000 */
[----:B------:R-:W-:Y:S01]  /*35b0*/  ISETP.EQ.OR P0, PT, R26, R46, P4 ;  /* 0x0000002e1a00720c */ /* 0x000fe20002702670 */
[----:B------:R-:W-:Y:S01]  /*35c0*/  BSSY B0, `(.L_x_1400) ;  /* 0x0000008000007945 */ /* 0x000fe20003800000 */
[----:B------:R-:W-:-:S11]  /*35d0*/  ISETP.NE.AND P5, PT, R22, 0x1, PT ;  /* 0x000000011600780c */ /* 0x000fd60003fa5270 */
[----:B------:R-:W-:Y:S05]  /*35e0*/  @P0 BRA `(.L_x_1401) ;  /* 0x0000005000000947 */ /* 0x000fea0003800000 */
[----:B0-----:R-:W-:-:S04]  /*35f0*/  IMAD R21, R26, c[0x0][0x10], R45 ;  /* 0x000004001a157a24 */ /* 0x001fc800078e022d */
[----:B------:R-:W-:-:S06]  /*3600*/  IMAD.WIDE.U32 R20, R21, 0x8, R28 ;  /* 0x0000000815147825 */ /* 0x000fcc00078e001c */
[----:B------:R-:W2:Y:S02]  /*3610*/  LDG.E.64 R20, [R20.64] ;  /* 0x0000000c14147981 */ /* 0x000ea4000c1e1b00 */
[----:B--2---:R-:W-:Y:S02]  /*3620*/  FADD.FTZ R16, R16, R20 ;  /* 0x0000001410107221 */ /* 0x004fe40000010000 */
[----:B------:R-:W-:Y:S02]  /*3630*/  FADD.FTZ R17, R17, R21 ;  /* 0x0000001511117221 */ /* 0x000fe40000010000 */
.L_x_1401:
[----:B------:R-:W-:Y:S05]  /*3640*/  BSYNC B0 ;  /* 0x0000000000007941 */ /* 0x000fea0003800000 */
.L_x_1400:
[----:B------:R-:W-:Y:S05]  /*3650*/  @!P5 BRA `(.L_x_1392) ;  /* 0x000000f00000d947 */ /* 0x000fea0003800000 */
[C---:B0-----:R-:W-:Y:S02]  /*3660*/  IADD3 R23, R26.reuse, 0x2, RZ ;  /* 0x000000021a177810 */ /* 0x041fe40007ffe0ff */
        /* <DEDUP_REMOVED lines=14> */
.L_x_1392:
[----:B------:R-:W-:Y:S01]  /*3750*/  @!P4 STS.64 [0x90], R16 ;  /* 0x00009010ff00c388 */ /* 0x000fe20000000a00 */
[----:B01----:R-:W-:-:S03]  /*3760*/  IMAD.WIDE.U32 R22, R52, -0x77777777, RZ ;  /* 0x8888888934167825 */ /* 0x003fc600078e00ff */
[----:B------:R-:W-:Y:S01]  /*3770*/  BAR.SYNC.DEFER_BLOCKING 0x0 ;  /* 0x0000000000007b1d */ /* 0x000fe20000010000 */
[----:B------:R-:W-:Y:S02]  /*3780*/  ISETP.GE.U32.AND P4, PT, R48, c[0x0][0x1e0], PT ;  /* 0x0000780030007a0c */ /* 0x000fe40003f86070 */
[----:B------:R-:W-:Y:S02]  /*3790*/  SHF.R.U32.HI R23, RZ, 0x3, R23 ;  /* 0x00000003ff177819 */ /* 0x000fe40000011617 */
[----:B------:R-:W-:-:S03]  /*37a0*/  ISETP.GE.AND.EX P5, PT, R40, c[0x0][0x1e4], PT, P4 ;  /* 0x0000790028007a0c */ /* 0x000fc60003fa6340 */
[----:B------:R-:W-:-:S05]  /*37b0*/  IMAD R23, R46, c[0x0][0x1fc], R23 ;  /* 0x00007f002e177a24 */ /* 0x000fca00078e0217 */
[----:B------:R-:W-:-:S04]  /*37c0*/  IADD3 R23, R23, 0x40, RZ ;  /* 0x0000004017177810 */ /* 0x000fc80007ffe0ff */
[----:B------:R-:W-:Y:S02]  /*37d0*/  ISETP.GE.U32.AND P0, PT, R23, c[0x0][0x1e0], PT ;  /* 0x0000780017007a0c */ /* 0x000fe40003f06070 */
[----:B------:R-:W-:-:S04]  /*37e0*/  SHF.R.S32.HI R23, RZ, 0x1f, R23 ;  /* 0x0000001fff177819 */ /* 0x000fc80000011417 */
[----:B------:R-:W-:Y:S01]  /*37f0*/  ISETP.GE.AND.EX P4, PT, R23, c[0x0][0x1e4], PT, P0 ;  /* 0x0000790017007a0c */ /* 0x000fe20003f86300 */
[----:B------:R-:W0:Y:S01]  /*3800*/  LDS.64 R20, [0x90] ;  /* 0x00009000ff147984 */ /* 0x000e220000000a00 */
[C---:B------:R-:W-:Y:S02]  /*3810*/  ISETP.GT.U32.OR P0, PT, R52.reuse, 0x1df, P5 ;  /* 0x000001df3400780c */ /* 0x040fe40002f04470 */
        /* <DEDUP_REMOVED lines=22> */
.L_x_1402:
[----:B------:R-:W-:Y:S01]  /*3980*/  BSSY B0, `(.L_x_1403) ;  /* 0x0000011000007945 */ /* 0x000fe20003800000 */
[----:B------:R-:W-:Y:S05]  /*3990*/  @!P1 BRA `(.L_x_1404) ;  /* 0x000000f000009947 */ /* 0x000fea0003800000 */
[----:B------:R-:W-:Y:S01]  /*39a0*/  MOV R16, R56 ;  /* 0x0000003800107202 */ /* 0x000fe20000000f00 */
        /* <DEDUP_REMOVED lines=8> */
[----:B------:R-:W-:Y:S01]  /*3a30*/  LEA R20, P5, R16, c[0x0][0x160], 0x2 ;  /* 0x0000580010147a11 */ /* 0x000fe200078a10ff */
[----:B------:R-:W-:Y:S02]  /*3a40*/  FFMA.FTZ R5, R13, R5, -R36 ;  /* 0x000000050d057223 */ /* 0x000fe40000010824 */
[----:B------:R-:W-:Y:S01]  /*3a50*/  FMUL.FTZ R4, R4, UR11 ;  /* 0x0000000b04047c20 */ /* 0x000fe20008410000 */
[----:B------:R-:W-:Y:S01]  /*3a60*/  LEA.HI.X R21, R16, c[0x0][0x164], R21, 0x2, P5 ;  /* 0x0000590010157a11 */ /* 0x000fe200028f1415 */
[----:B------:R-:W-:-:S05]  /*3a70*/  FMUL.FTZ R5, R5, UR11 ;  /* 0x0000000b05057c20 */ /* 0x000fca0008410000 */
[----:B------:R0:W-:Y:S03]  /*3a80*/  STG.E.64 [R20.64], R4 ;  /* 0x0000000414007986 */ /* 0x0001e6000c101b0c */
.L_x_1404:
[----:B------:R-:W-:Y:S05]  /*3a90*/  BSYNC B0 ;  /* 0x0000000000007941 */ /* 0x000fea0003800000 */
.L_x_1403:
        /* <DEDUP_REMOVED lines=19> */
.L_x_1405:
        /* <DEDUP_REMOVED lines=17> */
.L_x_1407:
[----:B------:R-:W-:Y:S05]  /*3ce0*/  BSYNC B0 ;  /* 0x0000000000007941 */ /* 0x000fea0003800000 */
.L_x_1406:
        /* <DEDUP_REMOVED lines=19> */
.L_x_1408:
        /* <DEDUP_REMOVED lines=17> */
.L_x_1410:
[----:B------:R-:W-:Y:S05]  /*3f30*/  BSYNC B0 ;  /* 0x0000000000007941 */ /* 0x000fea0003800000 */
.L_x_1409:
        /* <DEDUP_REMOVED lines=19> */
.L_x_1411:
[----:B------:R-:W-:Y:S01]  /*4070*/  BSSY B0, `(.L_x_1412) ;  /* 0x0000010000007945 */ /* 0x000fe20003800000 */
[----:B------:R-:W-:Y:S05]  /*4080*/  @P0 BRA `(.L_x_1413) ;  /* 0x000000e000000947 */ /* 0x000fea0003800000 */
[----:B------:R-:W-:Y:S01]  /*4090*/  MOV R57, R59 ;  /* 0x0000003b00397202 */ /* 0x000fe20000000f00 */
[----:B0-----:R-:W-:Y:S02]  /*40a0*/  IMAD R7, R40, c[0x0][0x1d8], RZ ;  /* 0x0000760028077a24 */ /* 0x001fe400078e02ff */
[----:B------:R-:W-:Y:S02]  /*40b0*/  FFMA.FTZ R5, R2, R22, R23 ;  /* 0x0000001602057223 */ /* 0x000fe40000010017 */
        /* <DEDUP_REMOVED lines=11> */
.L_x_1413:
[----:B------:R-:W-:Y:S05]  /*4170*/  BSYNC B0 ;  /* 0x0000000000007941 */ /* 0x000fea0003800000 */
.L_x_1412:
[----:B------:R-:W-:Y:S01]  /*4180*/  ULDC UR4, c[0x0][0x10] ;  /* 0x0000040000047ab9 */ /* 0x000fe20000000800 */
[----:B------:R-:W-:Y:S01]  /*4190*/  IADD3 R47, R47, 0x1, RZ ;  /* 0x000000012f2f7810 */ /* 0x000fe20007ffe0ff */
[----:B------:R-:W-:-:S04]  /*41a0*/  UIADD3 UR14, UR14, UR4, URZ ;  /* 0x000000040e0e7290 */ /* 0x000fc8000fffe03f */
[----:B------:R-:W-:-:S06]  /*41b0*/  UISETP.GE.AND UP0, UPT, UR14, UR6, UPT ;  /* 0x000000060e00728c */ /* 0x000fcc000bf06270 */
[----:B------:R-:W-:-:S13]  /*41c0*/  PLOP3.LUT P0, PT, PT, PT, UP0, 0x80, 0x0 ;  /* 0x000000000000781c */ /* 0x000fda0003f0f008 */
[----:B------:R-:W-:Y:S01]  /*41d0*/  @P0 CALL.REL.NOINC `(.L_x_1379) ;  /* 0x0000001000000944 */ /* 0x000fe20003c00000 */
[----:B------:R-:W-:Y:S05]  /*41e0*/  BRA `(.L_x_1414) ;  /* 0xffffc12000007947 */ /* 0x000fea000383ffff */
.L_x_1379:
        /* <DEDUP_REMOVED lines=22> */
.L_x_1416:
[----:B------:R-:W-:Y:S05]  /*4350*/  BSYNC B0 ;  /* 0x0000000000007941 */ /* 0x000fea0003800000 */
.L_x_1415:
[----:B------:R-:W-:Y:S05]  /*4360*/  @P0 EXIT ;  /* 0x000000000000094d */ /* 0x000fea0003800000 */
[----:B------:R-:W-:Y:S05]  /*4370*/  @P2 BRA `(.L_x_1417) ;  /* 0x0000008000002947 */ /* 0x000fea0003800000 */
[----:B------:R-:W-:-:S05]  /*4380*/  IMAD R0, R4, c[0x0][0x10], RZ ;  /* 0x0000040004007a24 */ /* 0x000fca00078e02ff */
[----:B------:R-:W-:-:S13]  /*4390*/  ISETP.NE.AND P0, PT, R0, -0x1, PT ;  /* 0xffffffff0000780c */ /* 0x000fda0003f05270 */
[----:B------:R-:W-:Y:S05]  /*43a0*/  @!P0 BRA `(.L_x_1417) ;  /* 0x0000005000008947 */ /* 0x000fea0003800000 */
.L_x_1418:
[----:B0-----:R-:W2:Y:S01]  /*43b0*/  LDG.E.STRONG.GPU R5, [R2.64] ;  /* 0x0000000c02057981 */ /* 0x001ea2000c1ef900 */
[----:B------:R-:W-:Y:S01]  /*43c0*/  YIELD ;  /* 0x0000000000007946 */ /* 0x000fe20003800000 */
[----:B--2---:R-:W-:Y:S01]  /*43d0*/  ISETP.NE.AND P0, PT, R5, R0, PT ;  /* 0x000000000500720c */ /* 0x004fe20003f05270 */
[----:B------:R-:W-:-:S12]  /*43e0*/  CCTL.IVALL ;  /* 0x00000000ff00798f */ /* 0x000fd80002000000 */
[----:B------:R-:W-:Y:S05]  /*43f0*/  @P0 BRA `(.L_x_1418) ;  /* 0xffffffb000000947 */ /* 0x000fea000383ffff */
.L_x_1417:
        /* <DEDUP_REMOVED lines=25> */
.L_x_1419:
        /* <DEDUP_REMOVED lines=23> */
.L_x_1420:
        /* <DEDUP_REMOVED lines=16> */
.L_x_3312:


//--------------------- .text._Z35group_norm_nhwc_bwd_one_pass_kernelI11Fp32IOFp32WLi256ELi30ELi480EEv26Group_norm_nhwc_bwd_params --------------------------
	.section	.text._Z35group_norm_nhwc_bwd_one_pass_kernelI11Fp32IOFp32WLi256ELi30ELi480EEv26Group_norm_nhwc_bwd_params,"ax",@progbits
	.sectioninfo	@"SHI_REGISTERS=97"
	.align	128
        .global         _Z35group_norm_nhwc_bwd_one_pass_kernelI11Fp32IOFp32WLi256ELi30ELi480EEv26Group_norm_nhwc_bwd_params
        .type           _Z35group_norm_nhwc_bwd_one_pass_kernelI11Fp32IOFp32WLi256ELi30ELi480EEv26Group_norm_nhwc_bwd_params,@function
        .size           _Z35group_norm_nhwc_bwd_one_pass_kernelI11Fp32IOFp32WLi256ELi30ELi480EEv26Group_norm_nhwc_bwd_params,(.L_x_3313 - _Z35group_norm_nhwc_bwd_one_pass_kernelI11Fp32IOFp32WLi256ELi30ELi480EEv26Group_norm_nhwc_bwd_params)
        .other          _Z35group_norm_nhwc_bwd_one_pass_kernelI11Fp32IOFp32WLi256ELi30ELi480EEv26Group_norm_nhwc_bwd_params,@"STO_CUDA_ENTRY STV_DEFAULT"
_Z35group_norm_nhwc_bwd_one_pass_kernelI11Fp32IOFp32WLi256ELi30ELi480EEv26Group_norm_nhwc_bwd_params:
.text._Z35group_norm_nhwc_bwd_one_pass_kernelI11Fp32IOFp32WLi256ELi30ELi480EEv26Group_norm_nhwc_bwd_params:
[----:B------:R-:W-:Y:S02]  /*0000*/  MOV R1, c[0x0][0x28] ;  /* 0x00000a0000017a02 */ /* 0x000fe40000000f00 */
[----:B------:R-:W0:Y:S01]  /*0010*/  S2R R85, SR_CTAID.Y ;  /* 0x0000000000557919 */ /* 0x000e220000002600 */
[----:B------:R-:W-:Y:S02]  /*0020*/  ULDC UR4, c[0x0][0x1f0] ;  /* 0x00007c0000047ab9 */ /* 0x000fe40000000800 */
[----:B------:R-:W-:Y:S01]  /*0030*/  ULDC UR5, c[0x0][0x1c0] ;  /* 0x0000700000057ab9 */ /* 0x000fe20000000800 */
[----:B------:R-:W1:Y:S01]  /*0040*/  S2R R87, SR_TID.X ;  /* 0x0000000000577919 */ /* 0x000e620000002100 */
[----:B------:R-:W-:Y:S02]  /*0050*/  UIMAD UR4, UR4, UR5, URZ ;  /* 0x00000005040472a4 */ /* 0x000fe4000f8e023f */
[----:B------:R-:W-:-:S04]  /*0060*/  ULDC.64 UR6, c[0x0][0x118] ;  /* 0x0000460000067ab9 */ /* 0x000fc80000000a00 */
[----:B0-----:R-:W-:-:S13]  /*0070*/  ISETP.GE.AND P0, PT, R85, UR4, PT ;  /* 0x0000000455007c0c */ /* 0x001fda000bf06270 */
[----:B------:R-:W-:Y:S05]  /*0080*/  @P0 BRA `(.L_x_1421) ;  /* 0x0000579000000947 */ /* 0x000fea0003800000 */
[----:B-1----:R-:W0:Y:S01]  /*0090*/  S2R R74, SR_CTAID.X ;  /* 0x00000000004a7919 */ /* 0x002e220000002500 */
[----:B------:R-:W-:Y:S01]  /*00a0*/  HFMA2.MMA R4, -RZ, RZ, 0, 1.78813934326171875e-07 ;  /* 0x00000003ff047435 */ /* 0x000fe200000001ff */
[----:B------:R-:W-:Y:S01]  /*00b0*/  IMAD.WIDE.U32 R2, R87, -0x77777777, RZ ;  /* 0x8888888957027825 */ /* 0x000fe200078e00ff */
[----:B------:R-:W-:Y:S01]  /*00c0*/  MOV R61, c[0x0][0x1dc] ;  /* 0x00007700003d7a02 */ /* 0x000fe20000000f00 */
[----:B------:R-:W1:Y:S01]  /*00d0*/  S2R R73, SR_LANEID ;  /* 0x0000000000497919 */ /* 0x000e620000000000 */
[----:B------:R-:W-:Y:S01]  /*00e0*/  SHF.R.S32.HI R0, RZ, 0x1f, R87 ;  /* 0x0000001fff007819 */ /* 0x000fe20000011457 */
[----:B------:R-:W-:Y:S01]  /*00f0*/  HFMA2.MMA R76, -RZ, RZ, 0, 0 ;  /* 0x00000000ff4c7435 */ /* 0x000fe200000001ff */
[----:B------:R-:W-:Y:S01]  /*0100*/  SHF.R.U32.HI R2, RZ, 0x3, R3 ;  /* 0x00000003ff027819 */ /* 0x000fe20000011603 */
[----:B------:R-:W-:Y:S01]  /*0110*/  ULDC.U8 UR9, c[0x0][0x1f4] ;  /* 0x00007d0000097ab9 */ /* 0x000fe20000000000 */
[----:B------:R-:W-:Y:S02]  /*0120*/  LEA.HI R61, P0, R61, c[0x0][0x1d8], RZ, 0x1 ;  /* 0x000076003d3d7a11 */ /* 0x000fe400078108ff */
[----:B------:R-:W-:Y:S01]  /*0130*/  IMAD R7, R4, c[0x0][0x1dc], RZ ;  /* 0x0000770004077a24 */ /* 0x000fe200078e02ff */
[----:B------:R-:W-:Y:S01]  /*0140*/  LEA.HI R0, R0, R87, RZ, 0x5 ;  /* 0x0000005700007211 */ /* 0x000fe200078f28ff */
[----:B------:R-:W-:-:S03]  /*0150*/  IMAD.WIDE.U32 R4, R4, c[0x0][0x1d8], RZ ;  /* 0x0000760004047a25 */ /* 0x000fc600078e00ff */
[----:B------:R-:W-:Y:S01]  /*0160*/  SHF.R.S32.HI R60, RZ, 0x5, R0 ;  /* 0x00000005ff3c7819 */ /* 0x000fe20000011400 */
[----:B------:R-:W-:Y:S01]  /*0170*/  IMAD R86, R2, -0xf, R87 ;  /* 0xfffffff102567824 */ /* 0x000fe200078e0257 */
[----:B------:R-:W-:-:S04]  /*0180*/  IADD3 R5, R5, R7, RZ ;  /* 0x0000000705057210 */ /* 0x000fc80007ffe0ff */
[----:B------:R-:W-:Y:S01]  /*0190*/  LEA.HI R62, P2, R5, R4, RZ, 0x1 ;  /* 0x00000004053e7211 */ /* 0x000fe200078508ff */
[----:B0-----:R-:W-:Y:S01]  /*01a0*/  IMAD R84, R74, c[0x0][0x1fc], R2 ;  /* 0x00007f004a547a24 */ /* 0x001fe200078e0202 */
[----:B------:R-:W-:Y:S02]  /*01b0*/  IADD3.X R2, RZ, c[0x0][0x1dc], RZ, P0, !PT ;  /* 0x00007700ff027a10 */ /* 0x000fe400007fe4ff */
[----:B------:R-:W-:Y:S02]  /*01c0*/  IADD3.X R3, RZ, R5, RZ, P2, !PT ;  /* 0x00000005ff037210 */ /* 0x000fe400017fe4ff */
[----:B------:R-:W-:Y:S02]  /*01d0*/  ISETP.GE.U32.AND P1, PT, R84, c[0x0][0x1e0], PT ;  /* 0x0000780054007a0c */ /* 0x000fe40003f26070 */
[----:B------:R-:W-:Y:S02]  /*01e0*/  SHF.R.S32.HI R72, RZ, 0x1f, R84 ;  /* 0x0000001fff487819 */ /* 0x000fe40000011454 */
[----:B------:R-:W-:-:S02]  /*01f0*/  SHF.R.S64 R62, R62, 0x1, R3 ;  /* 0x000000013e3e7819 */ /* 0x000fc40000001003 */
[--C-:B------:R-:W-:Y:S02]  /*0200*/  SHF.R.S64 R61, R61, 0x1, R2.reuse ;  /* 0x000000013d3d7819 */ /* 0x100fe40000001002 */
[----:B------:R-:W-:Y:S02]  /*0210*/  SHF.R.S32.HI R0, RZ, 0x1, R2 ;  /* 0x00000001ff007819 */ /* 0x000fe40000011402 */
[----:B------:R-:W-:Y:S02]  /*0220*/  ISETP.GE.AND.EX P1, PT, R72, c[0x0][0x1e4], PT, P1 ;  /* 0x0000790048007a0c */ /* 0x000fe40003f26310 */
[----:B------:R-:W-:Y:S02]  /*0230*/  SHF.R.S32.HI R3, RZ, 0x1, R3 ;  /* 0x00000001ff037819 */ /* 0x000fe40000011403 */
[----:B------:R-:W-:Y:S02]  /*0240*/  SHF.L.U32 R86, R86, 0x1, RZ ;  /* 0x0000000156567819 */ /* 0x000fe400000006ff */
[----:B------:R-:W-:-:S02]  /*0250*/  IADD3 R83, R84, 0x20, RZ ;  /* 0x0000002054537810 */ /* 0x000fc40007ffe0ff */
[C---:B------:R-:W-:Y:S02]  /*0260*/  IADD3 R82, R84.reuse, 0x40, RZ ;  /* 0x0000004054527810 */ /* 0x040fe40007ffe0ff */
[C---:B------:R-:W-:Y:S02]  /*0270*/  IADD3 R81, R84.reuse, 0x60, RZ ;  /* 0x0000006054517810 */ /* 0x040fe40007ffe0ff */
[C---:B------:R-:W-:Y:S02]  /*0280*/  IADD3 R80, R84.reuse, 0x80, RZ ;  /* 0x0000008054507810 */ /* 0x040fe40007ffe0ff */
[C---:B------:R-:W-:Y:S02]  /*0290*/  IADD3 R79, R84.reuse, 0xa0, RZ ;  /* 0x000000a0544f7810 */ /* 0x040fe40007ffe0ff */
[----:B------:R-:W-:Y:S02]  /*02a0*/  ISETP.LT.U32.AND P1, PT, R87, 0x1e0, !P1 ;  /* 0x000001e05700780c */ /* 0x000fe40004f21070 */
[----:B------:R-:W-:-:S02]  /*02b0*/  IADD3 R78, R84, 0xc0, RZ ;  /* 0x000000c0544e7810 */ /* 0x000fc40007ffe0ff */
[----:B------:R-:W-:Y:S02]  /*02c0*/  IADD3 R77, R84, 0xe0, RZ ;  /* 0x000000e0544d7810 */ /* 0x000fe40007ffe0ff */
[----:B------:R-:W-:Y:S02]  /*02d0*/  SHF.L.U64.HI R63, R61, 0x2, R0 ;  /* 0x000000023d3f7819 */ /* 0x000fe40000010200 */
[----:B-1----:R-:W-:Y:S02]  /*02e0*/  SHF.L.U64.HI R64, R62, 0x2, R3 ;  /* 0x000000023e407819 */ /* 0x002fe40000010203 */
.L_x_1472:
[----:B------:R-:W-:Y:S01]  /*02f0*/  IABS R5, c[0x0][0x1f0] ;  /* 0x00007c0000057a13 */ /* 0x000fe20000000000 */
[----:B0-----:R-:W-:Y:S01]  /*0300*/  CS2R R16, SRZ ;  /* 0x0000000000107805 */ /* 0x001fe2000001ff00 */
[----:B------:R-:W-:Y:S02]  /*0310*/  ISETP.GE.AND P5, PT, R85, RZ, PT ;  /* 0x000000ff5500720c */ /* 0x000fe40003fa6270 */
[----:B------:R-:W0:Y:S01]  /*0320*/  I2F.RP R0, R5 ;  /* 0x0000000500007306 */ /* 0x000e220000209400 */
[----:B------:R-:W-:Y:S02]  /*0330*/  SHF.R.S32.HI R71, RZ, 0x1f, R83 ;  /* 0x0000001fff477819 */ /* 0x000fe40000011453 */
[----:B------:R-:W-:-:S05]  /*0340*/  SHF.R.S32.HI R70, RZ, 0x1f, R82 ;  /* 0x0000001fff467819 */ /* 0x000fca0000011452 */
[----:B0-----:R-:W0:Y:S02]  /*0350*/  MUFU.RCP R0, R0 ;  /* 0x0000000000007308 */ /* 0x001e240000001000 */
[----:B0-----:R-:W-:-:S06]  /*0360*/  IADD3 R2, R0, 0xffffffe, RZ ;  /* 0x0ffffffe00027810 */ /* 0x001fcc0007ffe0ff */
[----:B------:R0:W1:Y:S02]  /*0370*/  F2I.FTZ.U32.TRUNC.NTZ R3, R2 ;  /* 0x0000000200037305 */ /* 0x000064000021f000 */
[----:B0-----:R-:W-:Y:S02]  /*0380*/  MOV R2, RZ ;  /* 0x000000ff00027202 */ /* 0x001fe40000000f00 */
[----:B-1----:R-:W-:-:S05]  /*0390*/  IADD3 R4, RZ, -R3, RZ ;  /* 0x80000003ff047210 */ /* 0x002fca0007ffe0ff */
[----:B------:R-:W-:Y:S01]  /*03a0*/  IMAD R7, R4, R5, RZ ;  /* 0x0000000504077224 */ /* 0x000fe200078e02ff */
[----:B------:R-:W-:-:S03]  /*03b0*/  IABS R4, R85 ;  /* 0x0000005500047213 */ /* 0x000fc60000000000 */
[----:B------:R-:W-:Y:S01]  /*03c0*/  IMAD.HI.U32 R3, R3, R7, R2 ;  /* 0x0000000703037227 */ /* 0x000fe200078e0002 */
[----:B------:R-:W-:-:S04]  /*03d0*/  LOP3.LUT R2, R85, c[0x0][0x1f0], RZ, 0x3c, !PT ;  /* 0x00007c0055027a12 */ /* 0x000fc800078e3cff */
[----:B------:R-:W-:Y:S01]  /*03e0*/  ISETP.GE.AND P0, PT, R2, RZ, PT ;  /* 0x000000ff0200720c */ /* 0x000fe20003f06270 */
[----:B------:R-:W-:Y:S01]  /*03f0*/  IMAD.HI.U32 R3, R3, R4, RZ ;  /* 0x0000000403037227 */ /* 0x000fe200078e00ff */
[----:B------:R-:W-:-:S04]  /*0400*/  SHF.R.S32.HI R2, RZ, 0x1f, R86 ;  /* 0x0000001fff027819 */ /* 0x000fc80000011456 */
[----:B------:R-:W-:-:S05]  /*0410*/  IADD3 R0, -R3, RZ, RZ ;  /* 0x000000ff03007210 */ /* 0x000fca0007ffe1ff */
[----:B------:R-:W-:-:S05]  /*0420*/  IMAD R0, R5, R0, R4 ;  /* 0x0000000005007224 */ /* 0x000fca00078e0204 */
[----:B------:R-:W-:-:S13]  /*0430*/  ISETP.GT.U32.AND P3, PT, R5, R0, PT ;  /* 0x000000000500720c */ /* 0x000fda0003f64070 */
[-C--:B------:R-:W-:Y:S02]  /*0440*/  @!P3 IADD3 R0, R0, -R5.reuse, RZ ;  /* 0x800000050000b210 */ /* 0x080fe40007ffe0ff */
[----:B------:R-:W-:Y:S02]  /*0450*/  @!P3 IADD3 R3, R3, 0x1, RZ ;  /* 0x000000010303b810 */ /* 0x000fe40007ffe0ff */
[CC--:B------:R-:W-:Y:S02]  /*0460*/  ISETP.GE.U32.AND P2, PT, R0.reuse, R5.reuse, PT ;  /* 0x000000050000720c */ /* 0x0c0fe40003f46070 */
[----:B------:R-:W-:Y:S02]  /*0470*/  ISETP.GT.U32.AND P4, PT, R5, R0, PT ;  /* 0x000000000500720c */ /* 0x000fe40003f84070 */
[----:B------:R-:W-:Y:S02]  /*0480*/  IADD3 R5, R0, -R5, RZ ;  /* 0x8000000500057210 */ /* 0x000fe40007ffe0ff */
[----:B------:R-:W-:-:S02]  /*0490*/  ISETP.NE.AND P3, PT, RZ, c[0x0][0x1f0], PT ;  /* 0x00007c00ff007a0c */ /* 0x000fc40003f65270 */
[----:B------:R-:W-:Y:S02]  /*04a0*/  SEL R0, R5, R0, !P4 ;  /* 0x0000000005007207 */ /* 0x000fe40006000000 */
[----:B------:R-:W-:Y:S02]  /*04b0*/  LOP3.LUT R5, RZ, c[0x0][0x1f0], RZ, 0x33, !PT ;  /* 0x00007c00ff057a12 */ /* 0x000fe400078e33ff */
[----:B------:R-:W-:Y:S02]  /*04c0*/  @!P5 IADD3 R0, -R0, RZ, RZ ;  /* 0x000000ff0000d210 */ /* 0x000fe40007ffe1ff */
[----:B------:R-:W-:Y:S02]  /*04d0*/  @P2 IADD3 R3, R3, 0x1, RZ ;  /* 0x0000000103032810 */ /* 0x000fe40007ffe0ff */
[----:B------:R-:W-:Y:S02]  /*04e0*/  SEL R58, R5, R0, !P3 ;  /* 0x00000000053a7207 */ /* 0x000fe40005800000 */
[----:B------:R-:W-:-:S02]  /*04f0*/  @!P0 IADD3 R3, -R3, RZ, RZ ;  /* 0x000000ff03038210 */ /* 0x000fc40007ffe1ff */
[----:B------:R-:W-:Y:S01]  /*0500*/  ISETP.GE.U32.AND P2, PT, R83, c[0x0][0x1e0], PT ;  /* 0x0000780053007a0c */ /* 0x000fe20003f46070 */
[----:B------:R-:W-:Y:S01]  /*0510*/  IMAD R41, R58, 0x1e, RZ ;  /* 0x0000001e3a297824 */ /* 0x000fe200078e02ff */
[----:B------:R-:W-:Y:S02]  /*0520*/  SEL R3, R5, R3, !P3 ;  /* 0x0000000305037207 */ /* 0x000fe40005800000 */
[----:B------:R-:W-:Y:S02]  /*0530*/  ISETP.GE.AND.EX P2, PT, R71, c[0x0][0x1e4], PT, P2 ;  /* 0x0000790047007a0c */ /* 0x000fe40003f46320 */
[----:B------:R-:W-:Y:S02]  /*0540*/  IADD3 R90, P0, R86, R41, RZ ;  /* 0x00000029565a7210 */ /* 0x000fe40007f1e0ff */
[----:B------:R-:W-:Y:S02]  /*0550*/  SHF.R.S32.HI R0, RZ, 0x1f, R3 ;  /* 0x0000001fff007819 */ /* 0x000fe40000011403 */
[----:B------:R-:W-:-:S02]  /*0560*/  LEA.HI.X.SX32 R91, R41, R2, 0x1, P0 ;  /* 0x00000002295b7211 */ /* 0x000fc400000f0eff */
[----:B------:R-:W-:Y:S01]  /*0570*/  ISETP.GT.U32.OR P2, PT, R87, 0x1df, P2 ;  /* 0x000001df5700780c */ /* 0x000fe20001744470 */
[----:B------:R-:W-:Y:S01]  /*0580*/  IMAD R0, R0, c[0x0][0x1e8], RZ ;  /* 0x00007a0000007a24 */ /* 0x000fe200078e02ff */
[----:B------:R-:W-:Y:S01]  /*0590*/  ISETP.GE.U32.AND P0, PT, R82, c[0x0][0x1e0], PT ;  /* 0x0000780052007a0c */ /* 0x000fe20003f06070 */
[----:B------:R-:W-:-:S03]  /*05a0*/  IMAD.WIDE.U32 R90, R3, c[0x0][0x1e8], R90 ;  /* 0x00007a00035a7a25 */ /* 0x000fc600078e005a */
[----:B------:R-:W-:Y:S01]  /*05b0*/  ISETP.GE.AND.EX P0, PT, R70, c[0x0][0x1e4], PT, P0 ;  /* 0x0000790046007a0c */ /* 0x000fe20003f06300 */
[----:B------:R-:W-:Y:S01]  /*05c0*/  IMAD R93, R3, c[0x0][0x1ec], R0 ;  /* 0x00007b00035d7a24 */ /* 0x000fe200078e0200 */
[-C--:B------:R-:W-:Y:S01]  /*05d0*/  @P1 MOV R92, R90.reuse ;  /* 0x0000005a005c1202 */ /* 0x080fe20000000f00 */
[----:B------:R-:W-:Y:S01]  /*05e0*/  @P1 IMAD R3, R72, c[0x0][0x1d8], RZ ;  /* 0x0000760048031a24 */ /* 0x000fe200078e02ff */
[----:B------:R-:W-:Y:S02]  /*05f0*/  ISETP.GT.U32.OR P0, PT, R87, 0x1df, P0 ;  /* 0x000001df5700780c */ /* 0x000fe40000704470 */
[----:B------:R-:W-:Y:S01]  /*0600*/  IADD3 R93, R91, R93, RZ ;  /* 0x0000005d5b5d7210 */ /* 0x000fe20007ffe0ff */
[----:B------:R-:W-:Y:S01]  /*0610*/  @!P2 IMAD R0, R71, c[0x0][0x1d8], RZ ;  /* 0x000076004700aa24 */ /* 0x000fe200078e02ff */
[----:B------:R-:W-:Y:S01]  /*0620*/  @!P2 MOV R4, R90 ;  /* 0x0000005a0004a202 */ /* 0x000fe20000000f00 */
[C---:B------:R-:W-:Y:S01]  /*0630*/  @P1 IMAD R11, R84.reuse, c[0x0][0x1dc], R3 ;  /* 0x00007700540b1a24 */ /* 0x040fe200078e0203 */
[----:B------:R-:W-:Y:S01]  /*0640*/  @!P2 MOV R5, R93 ;  /* 0x0000005d0005a202 */ /* 0x000fe20000000f00 */
[----:B------:R-:W-:-:S04]  /*0650*/  @P1 IMAD.WIDE.U32 R2, R84, c[0x0][0x1d8], R92 ;  /* 0x0000760054021a25 */ /* 0x000fc800078e005c */
[----:B------:R-:W-:Y:S01]  /*0660*/  @!P2 IMAD R7, R83, c[0x0][0x1dc], R0 ;  /* 0x000077005307aa24 */ /* 0x000fe200078e0200 */
[----:B------:R-:W-:Y:S01]  /*0670*/  @P1 IADD3 R11, R3, R11, RZ ;  /* 0x0000000b030b1210 */ /* 0x000fe20007ffe0ff */
[----:B------:R-:W-:Y:S01]  /*0680*/  @!P2 IMAD.WIDE.U32 R4, R83, c[0x0][0x1d8], R4 ;  /* 0x000076005304aa25 */ /* 0x000fe200078e0004 */
[----:B------:R-:W-:Y:S02]  /*0690*/  @!P0 MOV R8, R90 ;  /* 0x0000005a00088202 */ /* 0x000fe40000000f00 */
[----:B------:R-:W-:Y:S02]  /*06a0*/  @!P0 MOV R9, R93 ;  /* 0x0000005d00098202 */ /* 0x000fe40000000f00 */
[----:B------:R-:W-:Y:S01]  /*06b0*/  @!P2 IADD3 R3, R5, R7, RZ ;  /* 0x000000070503a210 */ /* 0x000fe20007ffe0ff */
[----:B------:R-:W-:Y:S01]  /*06c0*/  @!P0 IMAD R5, R70, c[0x0][0x1d8], RZ ;  /* 0x0000760046058a24 */ /* 0x000fe200078e02ff */
[----:B------:R-:W-:Y:S01]  /*06d0*/  @!P2 SHF.L.U32 R6, R4, 0x2, RZ ;  /* 0x000000020406a819 */ /* 0x000fe200000006ff */
[----:B------:R-:W-:Y:S01]  /*06e0*/  @!P0 IMAD.WIDE.U32 R8, R82, c[0x0][0x1d8], R8 ;  /* 0x0000760052088a25 */ /* 0x000fe200078e0008 */
[----:B------:R-:W-:-:S02]  /*06f0*/  @!P2 SHF.L.U64.HI R0, R4, 0x2, R3 ;  /* 0x000000020400a819 */ /* 0x000fc40000010203 */
[----:B------:R-:W-:Y:S01]  /*0700*/  @!P2 IADD3 R4, P3, R6, c[0x0][0x180], RZ ;  /* 0x000060000604aa10 */ /* 0x000fe20007f7e0ff */
[----:B------:R-:W-:Y:S01]  /*0710*/  @!P0 IMAD R5, R82, c[0x0][0x1dc], R5 ;  /* 0x0000770052058a24 */ /* 0x000fe200078e0205 */
[----:B------:R-:W-:Y:S02]  /*0720*/  @!P2 IADD3 R6, P4, R6, c[0x0][0x178], RZ ;  /* 0x00005e000606aa10 */ /* 0x000fe40007f9e0ff */
[C---:B------:R-:W-:Y:S02]  /*0730*/  @P1 SHF.L.U32 R10, R2.reuse, 0x2, RZ ;  /* 0x00000002020a1819 */ /* 0x040fe400000006ff */
[----:B------:R-:W-:Y:S02]  /*0740*/  @P1 SHF.L.U64.HI R11, R2, 0x2, R11 ;  /* 0x00000002020b1819 */ /* 0x000fe4000001020b */
[----:B------:R-:W-:Y:S02]  /*0750*/  MOV R3, RZ ;  /* 0x000000ff00037202 */ /* 0x000fe40000000f00 */
[----:B------:R-:W-:-:S02]  /*0760*/  MOV R2, RZ ;  /* 0x000000ff00027202 */ /* 0x000fc40000000f00 */
[----:B------:R-:W-:Y:S02]  /*0770*/  @!P0 IADD3 R9, R9, R5, RZ ;  /* 0x0000000509098210 */ /* 0x000fe40007ffe0ff */
[C---:B------:R-:W-:Y:S02]  /*0780*/  @!P2 IADD3.X R5, R0.reuse, c[0x0][0x184], RZ, P3, !PT ;  /* 0x000061000005aa10 */ /* 0x040fe40001ffe4ff */
[----:B------:R-:W-:Y:S02]  /*0790*/  @!P2 IADD3.X R7, R0, c[0x0][0x17c], RZ, P4, !PT ;  /* 0x00005f000007aa10 */ /* 0x000fe400027fe4ff */
[----:B------:R-:W-:Y:S01]  /*07a0*/  ISETP.GE.U32.AND P4, PT, R81, c[0x0][0x1e0], PT ;  /* 0x0000780051007a0c */ /* 0x000fe20003f86070 */
[----:B------:R0:W5:Y:S01]  /*07b0*/  @!P2 LDG.E.64 R2, [R4.64] ;  /* 0x000000060402a981 */ /* 0x000162000c1e1b00 */
[----:B------:R-:W-:Y:S02]  /*07c0*/  SHF.R.S32.HI R69, RZ, 0x1f, R81 ;  /* 0x0000001fff457819 */ /* 0x000fe40000011451 */
[C---:B------:R-:W-:Y:S01]  /*07d0*/  @!P0 SHF.L.U32 R12, R8.reuse, 0x2, RZ ;  /* 0x00000002080c8819 */ /* 0x040fe200000006ff */
[----:B------:R1:W5:Y:S01]  /*07e0*/  @!P2 LDG.E.64 R16, [R6.64] ;  /* 0x000000060610a981 */ /* 0x000362000c1e1b00 */
[----:B------:R-:W-:-:S02]  /*07f0*/  @!P0 SHF.L.U64.HI R0, R8, 0x2, R9 ;  /* 0x0000000208008819 */ /* 0x000fc40000010209 */
[----:B------:R-:W-:Y:S02]  /*0800*/  @P1 IADD3 R8, P2, R10, c[0x0][0x180], RZ ;  /* 0x000060000a081a10 */ /* 0x000fe40007f5e0ff */
[----:B------:R-:W-:Y:S02]  /*0810*/  ISETP.GE.AND.EX P4, PT, R69, c[0x0][0x1e4], PT, P4 ;  /* 0x0000790045007a0c */ /* 0x000fe40003f86340 */
[----:B------:R-:W-:Y:S02]  /*0820*/  @P1 IADD3.X R9, R11, c[0x0][0x184], RZ, P2, !PT ;  /* 0x000061000b091a10 */ /* 0x000fe400017fe4ff */
[----:B------:R-:W-:Y:S02]  /*0830*/  ISETP.GT.U32.OR P4, PT, R87, 0x1df, P4 ;  /* 0x000001df5700780c */ /* 0x000fe40002784470 */
[C---:B------:R-:W-:Y:S02]  /*0840*/  @!P0 IADD3 R14, P2, R12.reuse, c[0x0][0x180], RZ ;  /* 0x000060000c0e8a10 */ /* 0x040fe40007f5e0ff */
[----:B------:R-:W-:-:S02]  /*0850*/  @!P0 IADD3 R12, P6, R12, c[0x0][0x178], RZ ;  /* 0x00005e000c0c8a10 */ /* 0x000fc40007fde0ff */
[----:B------:R-:W-:Y:S02]  /*0860*/  ISETP.GE.U32.AND P5, PT, R80, c[0x0][0x1e0], PT ;  /* 0x0000780050007a0c */ /* 0x000fe40003fa6070 */
[C---:B------:R-:W-:Y:S02]  /*0870*/  @!P0 IADD3.X R13, R0.reuse, c[0x0][0x17c], RZ, P6, !PT ;  /* 0x00005f00000d8a10 */ /* 0x040fe400037fe4ff */
[----:B------:R-:W-:Y:S02]  /*0880*/  ISETP.GE.U32.AND P6, PT, R77, c[0x0][0x1e0], PT ;  /* 0x000078004d007a0c */ /* 0x000fe40003fc6070 */
[----:B------:R-:W-:Y:S02]  /*0890*/  SHF.R.S32.HI R68, RZ, 0x1f, R80 ;  /* 0x0000001fff447819 */ /* 0x000fe40000011450 */
[----:B------:R-:W-:Y:S02]  /*08a0*/  SHF.R.S32.HI R65, RZ, 0x1f, R77 ;  /* 0x0000001fff417819 */ /* 0x000fe4000001144d */
[----:B------:R-:W-:-:S02]  /*08b0*/  @!P0 IADD3.X R15, R0, c[0x0][0x184], RZ, P2, !PT ;  /* 0x00006100000f8a10 */ /* 0x000fc400017fe4ff */
[----:B------:R-:W-:Y:S02]  /*08c0*/  @P1 IADD3 R10, P3, R10, c[0x0][0x178], RZ ;  /* 0x00005e000a0a1a10 */ /* 0x000fe40007f7e0ff */
[----:B------:R-:W-:Y:S02]  /*08d0*/  ISETP.GE.U32.AND P2, PT, R78, c[0x0][0x1e0], PT ;  /* 0x000078004e007a0c */ /* 0x000fe40003f46070 */
[----:B------:R-:W-:Y:S02]  /*08e0*/  SHF.R.S32.HI R66, RZ, 0x1f, R78 ;  /* 0x0000001fff427819 */ /* 0x000fe4000001144e */
[----:B------:R-:W-:Y:S02]  /*08f0*/  ISETP.GE.AND.EX P5, PT, R68, c[0x0][0x1e4], PT, P5 ;  /* 0x0000790044007a0c */ /* 0x000fe40003fa6350 */
[----:B------:R-:W-:Y:S01]  /*0900*/  ISETP.GE.AND.EX P6, PT, R65, c[0x0][0x1e4], PT, P6 ;  /* 0x0000790041007a0c */ /* 0x000fe20003fc6360 */
[----:B------:R-:W-:Y:S01]  /*0910*/  @!P4 IMAD R0, R69, c[0x0][0x1d8], RZ ;  /* 0x000076004500ca24 */ /* 0x000fe200078e02ff */
[----:B0-----:R-:W-:-:S02]  /*0920*/  @!P4 MOV R4, R90 ;  /* 0x0000005a0004c202 */ /* 0x001fc40000000f00 */
[----:B------:R-:W-:Y:S02]  /*0930*/  @!P4 MOV R5, R93 ;  /* 0x0000005d0005c202 */ /* 0x000fe40000000f00 */
[----:B------:R-:W-:Y:S02]  /*0940*/  @P1 IADD3.X R11, R11, c[0x0][0x17c], RZ, P3, !PT ;  /* 0x00005f000b0b1a10 */ /* 0x000fe40001ffe4ff */
[----:B------:R-:W-:Y:S02]  /*0950*/  ISETP.GE.AND.EX P2, PT, R66, c[0x0][0x1e4], PT, P2 ;  /* 0x0000790042007a0c */ /* 0x000fe40003f46320 */
[C---:B------:R-:W-:Y:S02]  /*0960*/  ISETP.GT.U32.OR P5, PT, R87.reuse, 0x1df, P5 ;  /* 0x000001df5700780c */ /* 0x040fe40002fa4470 */
[----:B------:R-:W-:Y:S02]  /*0970*/  ISETP.GT.U32.OR P6, PT, R87, 0x1df, P6 ;  /* 0x000001df5700780c */ /* 0x000fe400037c4470 */
[----:B------:R-:W-:-:S02]  /*0980*/  ISETP.GE.U32.AND P3, PT, R79, c[0x0][0x1e0], PT ;  /* 0x000078004f007a0c */ /* 0x000fc40003f66070 */
[----:B------:R-:W-:Y:S01]  /*0990*/  SHF.R.S32.HI R67, RZ, 0x1f, R79 ;  /* 0x0000001fff437819 */ /* 0x000fe2000001144f */
[----:B------:R-:W-:Y:S01]  /*09a0*/  @!P4 IMAD R25, R81, c[0x0][0x1dc], R0 ;  /* 0x000077005119ca24 */ /* 0x000fe200078e0200 */
[----:B------:R-:W-:Y:S01]  /*09b0*/  ISETP.GT.U32.OR P2, PT, R87, 0x1df, P2 ;  /* 0x000001df5700780c */ /* 0x000fe20001744470 */
[----:B------:R-:W-:Y:S01]  /*09c0*/  @!P4 IMAD.WIDE.U32 R4, R81, c[0x0][0x1d8], R4 ;  /* 0x000076005104ca25 */ /* 0x000fe200078e0004 */
[----:B------:R-:W-:-:S04]  /*09d0*/  ISETP.GE.AND.EX P3, PT, R67, c[0x0][0x1e4], PT, P3 ;  /* 0x0000790043007a0c */ /* 0x000fc80003f66330 */
[----:B------:R-:W-:Y:S02]  /*09e0*/  @!P4 IADD3 R25, R5, R25, RZ ;  /* 0x000000190519c210 */ /* 0x000fe40007ffe0ff */
[----:B------:R-:W-:Y:S01]  /*09f0*/  ISETP.GT.U32.OR P3, PT, R87, 0x1df, P3 ;  /* 0x000001df5700780c */ /* 0x000fe20001f64470 */
[----:B------:R-:W-:Y:S01]  /*0a00*/  @!P5 IMAD R5, R68, c[0x0][0x1d8], RZ ;  /* 0x000076004405da24 */ /* 0x000fe200078e02ff */
[C---:B------:R-:W-:Y:S02]  /*0a10*/  @!P4 SHF.L.U32 R28, R4.reuse, 0x2, RZ ;  /* 0x00000002041cc819 */ /* 0x040fe400000006ff */
[----:B------:R-:W-:Y:S01]  /*0a20*/  @!P4 SHF.L.U64.HI R25, R4, 0x2, R25 ;  /* 0x000000020419c819 */ /* 0x000fe20000010219 */
[----:B------:R-:W-:Y:S02]  /*0a30*/  @!P6 IMAD R4, R65, c[0x0][0x1d8], RZ ;  /* 0x000076004104ea24 */ /* 0x000fe400078e02ff */
[----:B-1----:R-:W-:Y:S02]  /*0a40*/  @!P2 IMAD R7, R66, c[0x0][0x1d8], RZ ;  /* 0x000076004207aa24 */ /* 0x002fe400078e02ff */
[----:B------:R-:W-:Y:S01]  /*0a50*/  @!P5 IMAD R23, R80, c[0x0][0x1dc], R5 ;  /* 0x000077005017da24 */ /* 0x000fe200078e0205 */
[-C--:B------:R-:W-:Y:S01]  /*0a60*/  @!P5 MOV R5, R93.reuse ;  /* 0x0000005d0005d202 */ /* 0x080fe20000000f00 */
[----:B------:R-:W-:Y:S01]  /*0a70*/  @!P6 IMAD R29, R77, c[0x0][0x1dc], R4 ;  /* 0x000077004d1dea24 */ /* 0x000fe200078e0204 */
[-C--:B------:R-:W-:Y:S01]  /*0a80*/  @!P5 MOV R4, R90.reuse ;  /* 0x0000005a0004d202 */ /* 0x080fe20000000f00 */
[----:B------:R-:W-:Y:S01]  /*0a90*/  @!P2 IMAD R27, R78, c[0x0][0x1dc], R7 ;  /* 0x000077004e1baa24 */ /* 0x000fe200078e0207 */
[-C--:B------:R-:W-:Y:S01]  /*0aa0*/  @!P3 MOV R6, R90.reuse ;  /* 0x0000005a0006b202 */ /* 0x080fe20000000f00 */
[----:B------:R-:W-:Y:S01]  /*0ab0*/  @!P3 IMAD R0, R67, c[0x0][0x1d8], RZ ;  /* 0x000076004300ba24 */ /* 0x000fe200078e02ff */
[----:B------:R-:W-:Y:S01]  /*0ac0*/  @!P3 MOV R7, R93 ;  /* 0x0000005d0007b202 */ /* 0x000fe20000000f00 */
[----:B------:R-:W-:Y:S01]  /*0ad0*/  @!P5 IMAD.WIDE.U32 R4, R80, c[0x0][0x1d8], R4 ;  /* 0x000076005004da25 */ /* 0x000fe200078e0004 */
[----:B------:R-:W-:-:S02]  /*0ae0*/  @!P2 MOV R18, R90 ;  /* 0x0000005a0012a202 */ /* 0x000fc40000000f00 */
[-C--:B------:R-:W-:Y:S02]  /*0af0*/  @!P2 MOV R19, R93.reuse ;  /* 0x0000005d0013a202 */ /* 0x080fe40000000f00 */
[----:B------:R-:W-:Y:S02]  /*0b00*/  @!P6 MOV R20, R90 ;  /* 0x0000005a0014e202 */ /* 0x000fe40000000f00 */
[----:B------:R-:W-:Y:S01]  /*0b10*/  @!P6 MOV R21, R93 ;  /* 0x0000005d0015e202 */ /* 0x000fe20000000f00 */
[----:B------:R-:W-:Y:S01]  /*0b20*/  @!P3 IMAD R33, R79, c[0x0][0x1dc], R0 ;  /* 0x000077004f21ba24 */ /* 0x000fe200078e0200 */
[----:B------:R-:W-:Y:S01]  /*0b30*/  @!P5 IADD3 R5, R5, R23, RZ ;  /* 0x000000170505d210 */ /* 0x000fe20007ffe0ff */
[----:B------:R-:W-:-:S04]  /*0b40*/  @!P3 IMAD.WIDE.U32 R6, R79, c[0x0][0x1d8], R6 ;  /* 0x000076004f06ba25 */ /* 0x000fc800078e0006 */
[----:B------:R-:W-:-:S04]  /*0b50*/  @!P2 IMAD.WIDE.U32 R18, R78, c[0x0][0x1d8], R18 ;  /* 0x000076004e12aa25 */ /* 0x000fc800078e0012 */
[----:B------:R-:W-:Y:S01]  /*0b60*/  @!P6 IMAD.WIDE.U32 R20, R77, c[0x0][0x1d8], R20 ;  /* 0x000076004d14ea25 */ /* 0x000fe200078e0014 */
[----:B------:R-:W-:Y:S02]  /*0b70*/  @!P3 IADD3 R33, R7, R33, RZ ;  /* 0x000000210721b210 */ /* 0x000fe40007ffe0ff */
[C---:B------:R-:W-:Y:S02]  /*0b80*/  @!P5 SHF.L.U64.HI R30, R4.reuse, 0x2, R5 ;  /* 0x00000002041ed819 */ /* 0x040fe40000010205 */
[----:B------:R-:W-:Y:S02]  /*0b90*/  @!P2 IADD3 R7, R19, R27, RZ ;  /* 0x0000001b1307a210 */ /* 0x000fe40007ffe0ff */
[----:B------:R-:W-:Y:S02]  /*0ba0*/  @!P6 IADD3 R5, R21, R29, RZ ;  /* 0x0000001d1505e210 */ /* 0x000fe40007ffe0ff */
[----:B------:R-:W-:Y:S02]  /*0bb0*/  MOV R36, 0x8 ;  /* 0x0000000800247802 */ /* 0x000fe40000000f00 */
[----:B------:R-:W-:-:S02]  /*0bc0*/  @!P5 SHF.L.U32 R24, R4, 0x2, RZ ;  /* 0x000000020418d819 */ /* 0x000fc400000006ff */
[C---:B------:R-:W-:Y:S01]  /*0bd0*/  @!P2 SHF.L.U32 R42, R18.reuse, 0x2, RZ ;  /* 0x00000002122aa819 */ /* 0x040fe200000006ff */
[----:B------:R-:W-:Y:S01]  /*0be0*/  IMAD.WIDE R36, R85, R36, c[0x0][0x198] ;  /* 0x0000660055247625 */ /* 0x000fe200078e0224 */
[----:B------:R-:W-:Y:S02]  /*0bf0*/  @!P2 SHF.L.U64.HI R40, R18, 0x2, R7 ;  /* 0x000000021228a819 */ /* 0x000fe40000010207 */
[----:B------:R-:W-:Y:S01]  /*0c00*/  @!P6 SHF.L.U64.HI R0, R20, 0x2, R5 ;  /* 0x000000021400e819 */ /* 0x000fe20000010205 */
[----:B------:R-:W-:Y:S01]  /*0c10*/  CS2R R18, SRZ ;  /* 0x0000000000127805 */ /* 0x000fe2000001ff00 */
[----:B------:R-:W-:Y:S01]  /*0c20*/  CS2R R4, SRZ ;  /* 0x0000000000047805 */ /* 0x000fe2000001ff00 */
[----:B------:R-:W2:Y:S04]  /*0c30*/  LDG.E.64 R36, [R36.64] ;  /* 0x0000000624247981 */ /* 0x000ea8000c1e1b00 */
[----:B------:R0:W5:Y:S04]  /*0c40*/  @!P0 LDG.E.64 R18, [R12.64] ;  /* 0x000000060c128981 */ /* 0x000168000c1e1b00 */
[----:B------:R1:W5:Y:S01]  /*0c50*/  @!P0 LDG.E.64 R4, [R14.64] ;  /* 0x000000060e048981 */ /* 0x000362000c1e1b00 */
[----:B------:R-:W-:-:S04]  /*0c60*/  @!P4 IADD3 R26, P0, R28, c[0x0][0x180], RZ ;  /* 0x000060001c1aca10 */ /* 0x000fc80007f1e0ff */
[C---:B------:R-:W-:Y:S02]  /*0c70*/  @!P4 IADD3.X R27, R25.reuse, c[0x0][0x184], RZ, P0, !PT ;  /* 0x00006100191bca10 */ /* 0x040fe400007fe4ff */
[----:B------:R-:W-:Y:S01]  /*0c80*/  @!P4 IADD3 R28, P0, R28, c[0x0][0x178], RZ ;  /* 0x00005e001c1cca10 */ /* 0x000fe20007f1e0ff */
[----:B------:R-:W-:Y:S01]  /*0c90*/  CS2R R22, SRZ ;  /* 0x0000000000167805 */ /* 0x000fe2000001ff00 */
[C---:B------:R-:W-:Y:S02]  /*0ca0*/  @!P3 SHF.L.U32 R32, R6.reuse, 0x2, RZ ;  /* 0x000000020620b819 */ /* 0x040fe400000006ff */
[----:B------:R-:W-:Y:S02]  /*0cb0*/  @!P3 SHF.L.U64.HI R33, R6, 0x2, R33 ;  /* 0x000000020621b819 */ /* 0x000fe40000010221 */
[----:B------:R-:W-:Y:S01]  /*0cc0*/  CS2R R6, SRZ ;  /* 0x0000000000067805 */ /* 0x000fe2000001ff00 */
[----:B------:R-:W-:Y:S02]  /*0cd0*/  @!P4 IADD3.X R29, R25, c[0x0][0x17c], RZ, P0, !PT ;  /* 0x00005f00191dca10 */ /* 0x000fe400007fe4ff */
[----:B0-----:R-:W-:-:S03]  /*0ce0*/  @!P5 IADD3 R12, P0, R24, c[0x0][0x180], RZ ;  /* 0x00006000180cda10 */ /* 0x001fc60007f1e0ff */
[----:B------:R0:W5:Y:S01]  /*0cf0*/  @!P4 LDG.E.64 R6, [R26.64] ;  /* 0x000000061a06c981 */ /* 0x000162000c1e1b00 */
[----:B------:R-:W-:-:S03]  /*0d00*/  @!P6 SHF.L.U32 R46, R20, 0x2, RZ ;  /* 0x00000002142ee819 */ /* 0x000fc600000006ff */
[----:B------:R3:W5:Y:S01]  /*0d10*/  @!P4 LDG.E.64 R22, [R28.64] ;  /* 0x000000061c16c981 */ /* 0x000762000c1e1b00 */
[----:B-1----:R-:W-:Y:S01]  /*0d20*/  @!P5 IADD3 R14, P4, R24, c[0x0][0x178], RZ ;  /* 0x00005e00180eda10 */ /* 0x002fe20007f9e0ff */
[----:B------:R-:W-:Y:S01]  /*0d30*/  CS2R R38, SRZ ;  /* 0x0000000000267805 */ /* 0x000fe2000001ff00 */
[----:B------:R-:W-:Y:S01]  /*0d40*/  CS2R R20, SRZ ;  /* 0x0000000000147805 */ /* 0x000fe2000001ff00 */
[C---:B------:R-:W-:Y:S02]  /*0d50*/  @!P5 IADD3.X R13, R30.reuse, c[0x0][0x184], RZ, P0, !PT ;  /* 0x000061001e0dda10 */ /* 0x040fe400007fe4ff */
[----:B------:R-:W-:Y:S02]  /*0d60*/  @!P5 IADD3.X R15, R30, c[0x0][0x17c], RZ, P4, !PT ;  /* 0x00005f001e0fda10 */ /* 0x000fe400027fe4ff */
[C---:B------:R-:W-:Y:S01]  /*0d70*/  @!P3 IADD3 R30, P0, R32.reuse, c[0x0][0x180], RZ ;  /* 0x00006000201eba10 */ /* 0x040fe20007f1e0ff */
[----:B------:R1:W5:Y:S01]  /*0d80*/  @P1 LDG.E.64 R38, [R8.64] ;  /* 0x0000000608261981 */ /* 0x000362000c1e1b00 */
[----:B------:R-:W-:Y:S01]  /*0d90*/  @!P3 IADD3 R32, P4, R32, c[0x0][0x178], RZ ;  /* 0x00005e002020ba10 */ /* 0x000fe20007f9e0ff */
[----:B------:R-:W-:Y:S01]  /*0da0*/  CS2R R24, SRZ ;  /* 0x0000000000187805 */ /* 0x000fe2000001ff00 */
[----:B0-----:R-:W-:Y:S01]  /*0db0*/  CS2R R26, SRZ ;  /* 0x00000000001a7805 */ /* 0x001fe2000001ff00 */
[----:B------:R0:W5:Y:S01]  /*0dc0*/  @P1 LDG.E.64 R20, [R10.64] ;  /* 0x000000060a141981 */ /* 0x000162000c1e1b00 */
[----:B------:R-:W-:-:S02]  /*0dd0*/  @!P3 IADD3.X R31, R33, c[0x0][0x184], RZ, P0, !PT ;  /* 0x00006100211fba10 */ /* 0x000fc400007fe4ff */
[----:B------:R-:W-:Y:S01]  /*0de0*/  @!P3 IADD3.X R33, R33, c[0x0][0x17c], RZ, P4, !PT ;  /* 0x00005f002121ba10 */ /* 0x000fe200027fe4ff */
[----:B------:R4:W5:Y:S01]  /*0df0*/  @!P5 LDG.E.64 R24, [R14.64] ;  /* 0x000000060e18d981 */ /* 0x000962000c1e1b00 */
[----:B-1----:R-:W-:-:S03]  /*0e00*/  CS2R R8, SRZ ;  /* 0x0000000000087805 */ /* 0x002fc6000001ff00 */
[----:B------:R1:W5:Y:S01]  /*0e10*/  @!P3 LDG.E.64 R26, [R32.64] ;  /* 0x00000006201ab981 */ /* 0x000362000c1e1b00 */
[----:B0-----:R-:W-:-:S03]  /*0e20*/  CS2R R10, SRZ ;  /* 0x00000000000a7805 */ /* 0x001fc6000001ff00 */
[----:B------:R0:W5:Y:S01]  /*0e30*/  @!P5 LDG.E.64 R8, [R12.64] ;  /* 0x000000060c08d981 */ /* 0x000162000c1e1b00 */
[----:B------:R-:W-:-:S03]  /*0e40*/  @!P2 IADD3 R34, P5, R42, c[0x0][0x180], RZ ;  /* 0x000060002a22aa10 */ /* 0x000fc60007fbe0ff */
[----:B------:R0:W5:Y:S01]  /*0e50*/  @!P3 LDG.E.64 R10, [R30.64] ;  /* 0x000000061e0ab981 */ /* 0x000162000c1e1b00 */
[----:B------:R-:W-:Y:S02]  /*0e60*/  @!P6 IADD3 R44, P3, R46, c[0x0][0x180], RZ ;  /* 0x000060002e2cea10 */ /* 0x000fe40007f7e0ff */
[----:B------:R-:W-:Y:S02]  /*0e70*/  @!P2 IADD3 R42, P0, R42, c[0x0][0x178], RZ ;  /* 0x00005e002a2aaa10 */ /* 0x000fe40007f1e0ff */
[----:B------:R-:W-:Y:S01]  /*0e80*/  @!P6 IADD3 R46, P4, R46, c[0x0][0x178], RZ ;  /* 0x00005e002e2eea10 */ /* 0x000fe20007f9e0ff */
[----:B---3--:R-:W-:Y:S01]  /*0e90*/  CS2R R28, SRZ ;  /* 0x00000000001c7805 */ /* 0x008fe2000001ff00 */
[----:B----4-:R-:W-:Y:S01]  /*0ea0*/  CS2R R14, SRZ ;  /* 0x00000000000e7805 */ /* 0x010fe2000001ff00 */
[----:B------:R-:W-:Y:S01]  /*0eb0*/  @!P2 IADD3.X R43, R40, c[0x0][0x17c], RZ, P0, !PT ;  /* 0x00005f00282baa10 */ /* 0x000fe200007fe4ff */
[----:B0-----:R-:W-:Y:S01]  /*0ec0*/  CS2R R30, SRZ ;  /* 0x00000000001e7805 */ /* 0x001fe2000001ff00 */
[----:B------:R-:W-:-:S02]  /*0ed0*/  @!P6 IADD3.X R45, R0, c[0x0][0x184], RZ, P3, !PT ;  /* 0x00006100002dea10 */ /* 0x000fc40001ffe4ff */
[----:B------:R-:W-:Y:S01]  /*0ee0*/  @!P6 IADD3.X R47, R0, c[0x0][0x17c], RZ, P4, !PT ;  /* 0x00005f00002fea10 */ /* 0x000fe200027fe4ff */
[----:B------:R0:W5:Y:S04]  /*0ef0*/  @!P2 LDG.E.64 R28, [R42.64] ;  /* 0x000000062a1ca981 */ /* 0x000168000c1e1b00 */
[----:B------:R0:W5:Y:S04]  /*0f00*/  @!P6 LDG.E.64 R14, [R44.64] ;  /* 0x000000062c0ee981 */ /* 0x000168000c1e1b00 */
[----:B------:R0:W5:Y:S01]  /*0f10*/  @!P6 LDG.E.64 R30, [R46.64] ;  /* 0x000000062e1ee981 */ /* 0x000162000c1e1b00 */
[----:B------:R-:W-:Y:S01]  /*0f20*/  MOV R75, 0x3f800000 ;  /* 0x3f800000004b7802 */ /* 0x000fe20000000f00 */
[----:B------:R-:W-:Y:S01]  /*0f30*/  CS2R R12, SRZ ;  /* 0x00000000000c7805 */ /* 0x000fe2000001ff00 */
[----:B------:R-:W-:Y:S01]  /*0f40*/  @!P2 IADD3.X R35, R40, c[0x0][0x184], RZ, P5, !PT ;  /* 0x000061002823aa10 */ /* 0x000fe20002ffe4ff */
[----:B------:R-:W-:Y:S01]  /*0f50*/  BSSY B0, `(.L_x_1422) ;  /* 0x0000013000007945 */ /* 0x000fe20003800000 */
[----:B-1----:R-:W-:-:S03]  /*0f60*/  CS2R R32, SRZ ;  /* 0x0000000000207805 */ /* 0x002fc6000001ff00 */
[----:B------:R1:W5:Y:S02]  /*0f70*/  @!P2 LDG.E.64 R12, [R34.64] ;  /* 0x00000006220ca981 */ /* 0x000364000c1e1b00 */
[----:B-1----:R-:W-:Y:S01]  /*0f80*/  CS2R R34, SRZ ;  /* 0x0000000000227805 */ /* 0x002fe2000001ff00 */
[----:B--2---:R-:W-:-:S05]  /*0f90*/  FFMA.FTZ R37, -R36, R36, R37 ;  /* 0x0000002424257223 */ /* 0x004fca0000010125 */
[----:B------:R-:W-:-:S13]  /*0fa0*/  FSETP.GTU.FTZ.AND P0, PT, R37, RZ, PT ;  /* 0x000000ff2500720b */ /* 0x000fda0003f1c000 */
        /* <DEDUP_REMOVED lines=13> */
.L_x_1423:
[----:B0-----:R-:W-:Y:S05]  /*1080*/  BSYNC B0 ;  /* 0x0000000000007941 */ /* 0x001fea0003800000 */
.L_x_1422:
[----:B------:R-:W-:Y:S01]  /*1090*/  ISETP.NE.AND P5, PT, RZ, UR9, PT ;  /* 0x00000009ff007c0c */ /* 0x000fe2000bfa5270 */
[C---:B-----5:R-:W-:Y:S01]  /*10a0*/  FADD.FTZ R0, -R36.reuse, R38 ;  /* 0x0000002624007221 */ /* 0x060fe20000010100 */
[----:B------:R-:W-:Y:S01]  /*10b0*/  MOV R38, R20 ;  /* 0x0000001400267202 */ /* 0x000fe20000000f00 */
[----:B------:R-:W-:Y:S01]  /*10c0*/  FADD.FTZ R40, -R36, R39 ;  /* 0x0000002724287221 */ /* 0x000fe20000010100 */
[----:B------:R-:W-:Y:S01]  /*10d0*/  MOV R39, R21 ;  /* 0x0000001500277202 */ /* 0x000fe20000000f00 */
[----:B-1----:R-:W-:Y:S01]  /*10e0*/  FMUL.FTZ R59, R0, R75 ;  /* 0x0000004b003b7220 */ /* 0x002fe20000410000 */
[----:B------:R-:W-:Y:S01]  /*10f0*/  MOV R37, R16 ;  /* 0x0000001000257202 */ /* 0x000fe20000000f00 */
[----:B------:R-:W-:-:S02]  /*1100*/  FADD.FTZ R46, -R36, R2 ;  /* 0x00000002242e7221 */ /* 0x000fc40000010100 */
[----:B------:R-:W-:Y:S02]  /*1110*/  FADD.FTZ R48, -R36, R3 ;  /* 0x0000000324307221 */ /* 0x000fe40000010100 */
        /* <DEDUP_REMOVED lines=17> */
[----:B------:R-:W-:-:S04]  /*1230*/  FFMA.FTZ R2, R2, R43, 1 ;  /* 0x3f80000002027423 */ /* 0x000fc8000001002b */
[----:B------:R-:W-:Y:S02]  /*1240*/  FMUL.FTZ R38, R39, R2 ;  /* 0x0000000227267220 */ /* 0x000fe40000410000 */
[----:B------:R-:W-:Y:S02]  /*1250*/  FMUL.FTZ R39, R3, R44 ;  /* 0x0000002c03277220 */ /* 0x000fe40000410000 */
.L_x_1424:
[----:B------:R-:W-:Y:S01]  /*1260*/  FMUL.FTZ R42, R38, R32 ;  /* 0x00000020262a7220 */ /* 0x000fe20000410000 */
[----:B------:R-:W-:Y:S01]  /*1270*/  MOV R40, R17 ;  /* 0x0000001100287202 */ /* 0x000fe20000000f00 */
[----:B------:R-:W-:Y:S02]  /*1280*/  FMUL.FTZ R2, R46, R75 ;  /* 0x0000004b2e027220 */ /* 0x000fe40000410000 */
[----:B------:R-:W-:Y:S02]  /*1290*/  FFMA.FTZ R41, R59, R42, RZ ;  /* 0x0000002a3b297223 */ /* 0x000fe400000100ff */
[----:B------:R-:W-:Y:S02]  /*12a0*/  FMUL.FTZ R43, R39, R33 ;  /* 0x00000021272b7220 */ /* 0x000fe40000410000 */
[----:B------:R-:W-:-:S02]  /*12b0*/  FADD.FTZ R42, RZ, R42 ;  /* 0x0000002aff2a7221 */ /* 0x000fc40000010000 */
        /* <DEDUP_REMOVED lines=20> */
.L_x_1425:
[----:B------:R-:W-:Y:S02]  /*1400*/  FFMA.FTZ R44, R0, R43, R41 ;  /* 0x0000002b002c7223 */ /* 0x000fe40000010029 */
[----:B------:R-:W-:Y:S02]  /*1410*/  FMUL.FTZ R41, R37, R32 ;  /* 0x0000002025297220 */ /* 0x000fe40000410000 */
[----:B------:R-:W-:Y:S02]  /*1420*/  FADD.FTZ R42, R43, R42 ;  /* 0x0000002a2b2a7221 */ /* 0x000fe40000010000 */
[C---:B------:R-:W-:Y:S02]  /*1430*/  FADD.FTZ R4, -R36.reuse, R4 ;  /* 0x0000000424047221 */ /* 0x040fe40000010100 */
[----:B------:R-:W-:Y:S02]  /*1440*/  FADD.FTZ R48, -R36, R5 ;  /* 0x0000000524307221 */ /* 0x000fe40000010100 */
[----:B------:R-:W-:-:S02]  /*1450*/  FFMA.FTZ R44, R2, R41, R44 ;  /* 0x00000029022c7223 */ /* 0x000fc4000001002c */
[----:B------:R-:W-:Y:S01]  /*1460*/  FADD.FTZ R46, R42, R41 ;  /* 0x000000292a2e7221 */ /* 0x000fe20000010000 */
[----:B------:R-:W-:Y:S01]  /*1470*/  MOV R41, R18 ;  /* 0x0000001200297202 */ /* 0x000fe20000000f00 */
[----:B------:R-:W-:Y:S01]  /*1480*/  FMUL.FTZ R4, R4, R75 ;  /* 0x0000004b04047220 */ /* 0x000fe20000410000 */
[----:B------:R-:W-:Y:S01]  /*1490*/  MOV R42, R19 ;  /* 0x00000013002a7202 */ /* 0x000fe20000000f00 */
        /* <DEDUP_REMOVED lines=21> */
.L_x_1426:
[----:B------:R-:W-:Y:S02]  /*15f0*/  FFMA.FTZ R44, R3, R43, R44 ;  /* 0x0000002b032c7223 */ /* 0x000fe4000001002c */
[----:B------:R-:W-:Y:S02]  /*1600*/  FMUL.FTZ R45, R41, R32 ;  /* 0x00000020292d7220 */ /* 0x000fe40000410000 */
[----:B------:R-:W-:Y:S01]  /*1610*/  FADD.FTZ R48, R43, R46 ;  /* 0x0000002e2b307221 */ /* 0x000fe20000010000 */
[----:B------:R-:W-:Y:S01]  /*1620*/  MOV R43, R22 ;  /* 0x00000016002b7202 */ /* 0x000fe20000000f00 */
[C---:B------:R-:W-:Y:S02]  /*1630*/  FADD.FTZ R6, -R36.reuse, R6 ;  /* 0x0000000624067221 */ /* 0x040fe40000010100 */
[----:B------:R-:W-:Y:S02]  /*1640*/  FADD.FTZ R50, -R36, R7 ;  /* 0x0000000724327221 */ /* 0x000fe40000010100 */
[----:B------:R-:W-:Y:S01]  /*1650*/  FFMA.FTZ R46, R4, R45, R44 ;  /* 0x0000002d042e7223 */ /* 0x000fe2000001002c */
[----:B------:R-:W-:Y:S01]  /*1660*/  MOV R44, R23 ;  /* 0x00000017002c7202 */ /* 0x000fe20000000f00 */
[----:B------:R-:W-:-:S02]  /*1670*/  FADD.FTZ R48, R48, R45 ;  /* 0x0000002d30307221 */ /* 0x000fc40000010000 */
        /* <DEDUP_REMOVED lines=20> */
[----:B------:R-:W-:-:S04]  /*17c0*/  FMUL.FTZ R44, R23, R52 ;  /* 0x00000034172c7220 */ /* 0x000fc80000410000 */
[----:B------:R-:W-:Y:S02]  /*17d0*/  FMUL.FTZ R44, R44, R53 ;  /* 0x000000352c2c7220 */ /* 0x000fe40000410000 */
.L_x_1427:
        /* <DEDUP_REMOVED lines=25> */
[----:B-1----:R-:W-:-:S04]  /*1970*/  FADD.FTZ R45, -R54, 1 ;  /* 0x3f800000362d7421 */ /* 0x002fc80000010100 */
[----:B------:R-:W-:Y:S02]  /*1980*/  FFMA.FTZ R55, R46, R45, 1 ;  /* 0x3f8000002e377423 */ /* 0x000fe4000001002d */
[----:B------:R-:W-:Y:S02]  /*1990*/  FMUL.FTZ R45, R24, R51 ;  /* 0x00000033182d7220 */ /* 0x000fe40000410000 */
[----:B------:R-:W-:Y:S02]  /*19a0*/  FMUL.FTZ R46, R25, R54 ;  /* 0x00000036192e7220 */ /* 0x000fe40000410000 */
[----:B------:R-:W-:Y:S02]  /*19b0*/  FMUL.FTZ R45, R45, R56 ;  /* 0x000000382d2d7220 */ /* 0x000fe40000410000 */
[----:B------:R-:W-:Y:S02]  /*19c0*/  FMUL.FTZ R46, R46, R55 ;  /* 0x000000372e2e7220 */ /* 0x000fe40000410000 */
.L_x_1428:
[----:B------:R-:W-:Y:S02]  /*19d0*/  FMUL.FTZ R49, R45, R32 ;  /* 0x000000202d317220 */ /* 0x000fe40000410000 */
[----:B------:R-:W-:-:S02]  /*19e0*/  FADD.FTZ R50, R47, R50 ;  /* 0x000000322f327221 */ /* 0x000fc40000010000 */
[----:B------:R-:W-:Y:S02]  /*19f0*/  FFMA.FTZ R48, R7, R47, R48 ;  /* 0x0000002f07307223 */ /* 0x000fe40000010030 */
[----:B------:R-:W-:Y:S02]  /*1a00*/  FMUL.FTZ R47, R46, R33 ;  /* 0x000000212e2f7220 */ /* 0x000fe40000410000 */
[----:B------:R-:W-:Y:S02]  /*1a10*/  FADD.FTZ R50, R50, R49 ;  /* 0x0000003132327221 */ /* 0x000fe40000010000 */
[----:B------:R-:W-:Y:S02]  /*1a20*/  FFMA.FTZ R48, R8, R49, R48 ;  /* 0x0000003108307223 */ /* 0x000fe40000010030 */
[----:B------:R-:W-:Y:S02]  /*1a30*/  FADD.FTZ R88, R47, R50 ;  /* 0x000000322f587221 */ /* 0x000fe40000010000 */
[----:B------:R-:W-:-:S02]  /*1a40*/  FADD.FTZ R10, -R36, R10 ;  /* 0x0000000a240a7221 */ /* 0x000fc40000010100 */
[----:B------:R-:W-:Y:S02]  /*1a50*/  FADD.FTZ R50, -R36, R11 ;  /* 0x0000000b24327221 */ /* 0x000fe40000010100 */
[----:B------:R-:W-:Y:S01]  /*1a60*/  FFMA.FTZ R55, R9, R47, R48 ;  /* 0x0000002f09377223 */ /* 0x000fe20000010030 */
[----:B------:R-:W-:Y:S01]  /*1a70*/  MOV R47, R26 ;  /* 0x0000001a002f7202 */ /* 0x000fe20000000f00 */
[----:B------:R-:W-:Y:S01]  /*1a80*/  FMUL.FTZ R10, R10, R75 ;  /* 0x0000004b0a0a7220 */ /* 0x000fe20000410000 */
[----:B------:R-:W-:Y:S01]  /*1a90*/  MOV R48, R27 ;  /* 0x0000001b00307202 */ /* 0x000fe20000000f00 */
        /* <DEDUP_REMOVED lines=20> */
.L_x_1429:
[----:B------:R-:W-:Y:S02]  /*1be0*/  FMUL.FTZ R49, R47, R32 ;  /* 0x000000202f317220 */ /* 0x000fe40000410000 */
[----:B------:R-:W-:-:S02]  /*1bf0*/  FADD.FTZ R52, -R36, R12 ;  /* 0x0000000c24347221 */ /* 0x000fc40000010100 */
[----:B------:R-:W-:Y:S02]  /*1c00*/  FFMA.FTZ R50, R10, R49, R55 ;  /* 0x000000310a327223 */ /* 0x000fe40000010037 */
[----:B------:R-:W-:Y:S02]  /*1c10*/  FADD.FTZ R49, R88, R49 ;  /* 0x0000003158317221 */ /* 0x000fe40000010000 */
[----:B------:R-:W-:Y:S02]  /*1c20*/  FMUL.FTZ R12, R48, R33 ;  /* 0x00000021300c7220 */ /* 0x000fe40000410000 */
[C---:B------:R-:W-:Y:S02]  /*1c30*/  FADD.FTZ R54, -R36.reuse, R13 ;  /* 0x0000000d24367221 */ /* 0x040fe40000010100 */
[C---:B------:R-:W-:Y:S02]  /*1c40*/  FADD.FTZ R56, -R36.reuse, R14 ;  /* 0x0000000e24387221 */ /* 0x040fe40000010100 */
[----:B------:R-:W-:Y:S01]  /*1c50*/  FADD.FTZ R88, -R36, R15 ;  /* 0x0000000f24587221 */ /* 0x000fe20000010100 */
[----:B------:R-:W-:Y:S01]  /*1c60*/  MOV R36, R29 ;  /* 0x0000001d00247202 */ /* 0x000fe20000000f00 */
[----:B------:R-:W-:-:S02]  /*1c70*/  FFMA.FTZ R55, R11, R12, R50 ;  /* 0x0000000c0b377223 */ /* 0x000fc40000010032 */
[----:B------:R-:W-:Y:S01]  /*1c80*/  FADD.FTZ R94, R12, R49 ;  /* 0x000000310c5e7221 */ /* 0x000fe20000010000 */
[----:B------:R-:W-:Y:S01]  /*1c90*/  MOV R49, R28 ;  /* 0x0000001c00317202 */ /* 0x000fe20000000f00 */
        /* <DEDUP_REMOVED lines=21> */
.L_x_1430:
[----:B------:R-:W-:Y:S01]  /*1df0*/  FMUL.FTZ R15, R49, R32 ;  /* 0x00000020310f7220 */ /* 0x000fe20000410000 */
[----:B------:R-:W-:-:S03]  /*1e00*/  MOV R51, R30 ;  /* 0x0000001e00337202 */ /* 0x000fc60000000f00 */
[----:B------:R-:W-:Y:S02]  /*1e10*/  FFMA.FTZ R14, R12, R15, R55 ;  /* 0x0000000f0c0e7223 */ /* 0x000fe40000010037 */
[----:B------:R-:W-:Y:S02]  /*1e20*/  FADD.FTZ R50, R94, R15 ;  /* 0x0000000f5e327221 */ /* 0x000fe40000010000 */
[----:B------:R-:W-:-:S04]  /*1e30*/  FMUL.FTZ R15, R36, R33 ;  /* 0x00000021240f7220 */ /* 0x000fc80000410000 */
[----:B------:R-:W-:Y:S02]  /*1e40*/  FFMA.FTZ R89, R13, R15, R14 ;  /* 0x0000000f0d597223 */ /* 0x000fe4000001000e */
[----:B------:R-:W-:Y:S01]  /*1e50*/  FADD.FTZ R94, R15, R50 ;  /* 0x000000320f5e7221 */ /* 0x000fe20000010000 */
[----:B------:R-:W-:Y:S01]  /*1e60*/  MOV R50, R31 ;  /* 0x0000001f00327202 */ /* 0x000fe20000000f00 */
        /* <DEDUP_REMOVED lines=15> */
[----:B-1----:R-:W-:Y:S02]  /*1f60*/  FADD.FTZ R88, -R56, 1 ;  /* 0x3f80000038587421 */ /* 0x002fe40000010100 */
[----:B------:R-:W-:Y:S02]  /*1f70*/  FMUL.FTZ R56, R31, R56 ;  /* 0x000000381f387220 */ /* 0x000fe40000410000 */
[----:B------:R-:W-:Y:S02]  /*1f80*/  FFMA.FTZ R57, R51, R88, 1 ;  /* 0x3f80000033397423 */ /* 0x000fe40000010058 */
[----:B------:R-:W-:-:S04]  /*1f90*/  FMUL.FTZ R51, R30, R53 ;  /* 0x000000351e337220 */ /* 0x000fc80000410000 */
[----:B------:R-:W-:Y:S02]  /*1fa0*/  FMUL.FTZ R51, R51, R50 ;  /* 0x0000003233337220 */ /* 0x000fe40000410000 */
[----:B------:R-:W-:Y:S02]  /*1fb0*/  FMUL.FTZ R50, R56, R57 ;  /* 0x0000003938327220 */ /* 0x000fe40000410000 */
.L_x_1431:
[----:B------:R-:W-:Y:S01]  /*1fc0*/  FMUL.FTZ R53, R51, R32 ;  /* 0x0000002033357220 */ /* 0x000fe20000410000 */
[----:B------:R-:W-:Y:S01]  /*1fd0*/  ISETP.GT.AND P0, PT, R73, 0x1e, PT ;  /* 0x0000001e4900780c */ /* 0x000fe20003f04270 */
[----:B------:R-:W-:Y:S01]  /*1fe0*/  FMUL.FTZ R52, R50, R33 ;  /* 0x0000002132347220 */ /* 0x000fe20000410000 */
[C---:B------:R-:W-:Y:S01]  /*1ff0*/  ISETP.NE.AND P2, PT, R87.reuse, RZ, PT ;  /* 0x000000ff5700720c */ /* 0x040fe20003f45270 */
[----:B------:R-:W-:Y:S01]  /*2000*/  FFMA.FTZ R56, R14, R53, R89 ;  /* 0x000000350e387223 */ /* 0x000fe20000010059 */
[----:B------:R-:W-:Y:S01]  /*2010*/  BSSY B0, `(.L_x_1432) ;  /* 0x0000067000007945 */ /* 0x000fe20003800000 */
[----:B------:R-:W-:Y:S01]  /*2020*/  FADD.FTZ R53, R94, R53 ;  /* 0x000000355e357221 */ /* 0x000fe20000010000 */
[----:B------:R-:W-:Y:S01]  /*2030*/  ISETP.GT.U32.AND P3, PT, R87, 0xe, PT ;  /* 0x0000000e5700780c */ /* 0x000fe20003f64070 */
[----:B------:R-:W-:Y:S01]  /*2040*/  FFMA.FTZ R56, R15, R52, R56 ;  /* 0x000000340f387223 */ /* 0x000fe20000010038 */
[----:B------:R-:W-:Y:S01]  /*2050*/  SHF.L.U32 R88, R87, 0x4, RZ ;  /* 0x0000000457587819 */ /* 0x000fe200000006ff */
[----:B------:R-:W-:-:S02]  /*2060*/  FADD.FTZ R57, R52, R53 ;  /* 0x0000003534397221 */ /* 0x000fc40000010000 */
[----:B------:R-:W-:Y:S01]  /*2070*/  FFMA.FTZ R54, R59, R38, RZ ;  /* 0x000000263b367223 */ /* 0x000fe200000100ff */
[----:B------:R-:W0:Y:S01]  /*2080*/  SHFL.DOWN PT, R53, R56, 0x1, 0x1f ;  /* 0x08201f0038357f89 */ /* 0x000e2200000e0000 */
[----:B------:R-:W-:Y:S02]  /*2090*/  FADD.FTZ R38, RZ, R38 ;  /* 0x00000026ff267221 */ /* 0x000fe40000010000 */
[----:B------:R-:W-:Y:S01]  /*20a0*/  FFMA.FTZ R55, R2, R37, R54 ;  /* 0x0000002502377223 */ /* 0x000fe20000010036 */
[----:B------:R-:W1:Y:S01]  /*20b0*/  SHFL.DOWN PT, R52, R57, 0x1, 0x1f ;  /* 0x08201f0039347f89 */ /* 0x000e6200000e0000 */
[----:B------:R-:W-:Y:S02]  /*20c0*/  FADD.FTZ R54, R38, R37 ;  /* 0x0000002526367221 */ /* 0x000fe40000010000 */
[----:B------:R-:W-:Y:S02]  /*20d0*/  FFMA.FTZ R38, R0, R39, RZ ;  /* 0x0000002700267223 */ /* 0x000fe400000100ff */
[----:B------:R-:W-:-:S02]  /*20e0*/  FADD.FTZ R37, RZ, R39 ;  /* 0x00000027ff257221 */ /* 0x000fc40000010000 */
[----:B------:R-:W-:Y:S02]  /*20f0*/  FADD.FTZ R54, R54, R41 ;  /* 0x0000002936367221 */ /* 0x000fe40000010000 */
[----:B------:R-:W-:Y:S02]  /*2100*/  FADD.FTZ R39, R37, R40 ;  /* 0x0000002825277221 */ /* 0x000fe40000010000 */
[----:B------:R-:W-:Y:S02]  /*2110*/  FFMA.FTZ R55, R4, R41, R55 ;  /* 0x0000002904377223 */ /* 0x000fe40000010037 */
[----:B------:R-:W-:Y:S02]  /*2120*/  FADD.FTZ R39, R39, R42 ;  /* 0x0000002a27277221 */ /* 0x000fe40000010000 */
[----:B------:R-:W-:Y:S02]  /*2130*/  FADD.FTZ R54, R54, R43 ;  /* 0x0000002b36367221 */ /* 0x000fe40000010000 */
        /* <DEDUP_REMOVED lines=9> */
[----:B------:R-:W-:-:S02]  /*21d0*/  FADD.FTZ R39, R39, R46 ;  /* 0x0000002e27277221 */ /* 0x000fc40000010000 */
[----:B------:R-:W-:Y:S02]  /*21e0*/  FADD.FTZ R54, R54, R47 ;  /* 0x0000002f36367221 */ /* 0x000fe40000010000 */
[----:B------:R-:W-:Y:S02]  /*21f0*/  FFMA.FTZ R55, R10, R47, R55 ;  /* 0x0000002f0a377223 */ /* 0x000fe40000010037 */
[----:B------:R-:W-:Y:S02]  /*2200*/  FADD.FTZ R39, R39, R48 ;  /* 0x0000003027277221 */ /* 0x000fe40000010000 */
[----:B------:R-:W-:Y:S02]  /*2210*/  FADD.FTZ R54, R54, R49 ;  /* 0x0000003136367221 */ /* 0x000fe40000010000 */
[----:B------:R-:W-:Y:S02]  /*2220*/  FFMA.FTZ R55, R12, R49, R55 ;  /* 0x000000310c377223 */ /* 0x000fe40000010037 */
[----:B------:R-:W-:-:S04]  /*2230*/  FADD.FTZ R39, R39, R36 ;  /* 0x0000002427277221 */ /* 0x000fc80000010000 */
        /* <DEDUP_REMOVED lines=14> */
[----:B------:R-:W-:Y:S01]  /*2320*/  FFMA.FTZ R52, R3, R40, R38 ;  /* 0x0000002803347223 */ /* 0x000fe20000010026 */
[----:B------:R-:W-:Y:S02]  /*2330*/  ISETP.GT.AND P0, PT, R73, 0xf, PT ;  /* 0x0000000f4900780c */ /* 0x000fe40003f04270 */
[----:B------:R-:W1:Y:S01]  /*2340*/  SHFL.DOWN PT, R38, R57, 0x10, 0x1f ;  /* 0x0a001f0039267f89 */ /* 0x000e6200000e0000 */
[----:B------:R-:W-:-:S04]  /*2350*/  FFMA.FTZ R52, R5, R42, R52 ;  /* 0x0000002a05347223 */ /* 0x000fc80000010034 */
[----:B------:R-:W-:-:S04]  /*2360*/  FFMA.FTZ R52, R7, R44, R52 ;  /* 0x0000002c07347223 */ /* 0x000fc80000010034 */
[----:B------:R-:W-:-:S04]  /*2370*/  FFMA.FTZ R52, R9, R46, R52 ;  /* 0x0000002e09347223 */ /* 0x000fc80000010034 */
[----:B------:R-:W-:-:S04]  /*2380*/  FFMA.FTZ R52, R11, R48, R52 ;  /* 0x000000300b347223 */ /* 0x000fc80000010034 */
[----:B------:R-:W-:Y:S02]  /*2390*/  FFMA.FTZ R52, R13, R36, R52 ;  /* 0x000000240d347223 */ /* 0x000fe40000010034 */
[----:B------:R-:W-:Y:S02]  /*23a0*/  FFMA.FTZ R36, R14, R51, R55 ;  /* 0x000000330e247223 */ /* 0x000fe40000010037 */
[----:B0-----:R-:W-:Y:S02]  /*23b0*/  @!P0 FADD.FTZ R56, R56, R37 ;  /* 0x0000002538388221 */ /* 0x001fe40000010000 */
[----:B------:R-:W-:Y:S02]  /*23c0*/  FFMA.FTZ R37, R15, R50, R52 ;  /* 0x000000320f257223 */ /* 0x000fe40000010034 */
[----:B-1----:R-:W-:Y:S01]  /*23d0*/  @!P0 FADD.FTZ R57, R57, R38 ;  /* 0x0000002639398221 */ /* 0x002fe20000010000 */
[----:B------:R-:W-:Y:S01]  /*23e0*/  ISETP.NE.AND P0, PT, R73, RZ, PT ;  /* 0x000000ff4900720c */ /* 0x000fe20003f05270 */
[----:B------:R-:W-:-:S05]  /*23f0*/  FADD.FTZ R38, R54, R51 ;  /* 0x0000003336267221 */ /* 0x000fca0000010000 */
[----:B------:R0:W-:Y:S07]  /*2400*/  STS.128 [R87.X16+0xa0], R36 ;  /* 0x0000a02457007388 */ /* 0x0001ee000000cc00 */
[----:B------:R0:W-:Y:S04]  /*2410*/  @!P0 STS.64 [R60.X8+0x10], R56 ;  /* 0x000010383c008388 */ /* 0x0001e80000008a00 */
[----:B------:R-:W-:Y:S06]  /*2420*/  BAR.SYNC.DEFER_BLOCKING 0x0 ;  /* 0x0000000000007b1d */ /* 0x000fec0000010000 */
[----:B------:R-:W-:Y:S05]  /*2430*/  @P2 BRA `(.L_x_1433) ;  /* 0x0000024000002947 */ /* 0x000fea0003800000 */
[----:B------:R-:W1:Y:S04]  /*2440*/  LDS.64 R52, [0x18] ;  /* 0x00001800ff347984 */ /* 0x000e680000000a00 */
[----:B------:R-:W2:Y:S04]  /*2450*/  LDS.128 R40, [0x20] ;  /* 0x00002000ff287984 */ /* 0x000ea80000000c00 */
[----:B------:R-:W3:Y:S04]  /*2460*/  LDS.128 R44, [0x30] ;  /* 0x00003000ff2c7984 */ /* 0x000ee80000000c00 */
[----:B------:R-:W4:Y:S01]  /*2470*/  LDS.128 R48, [0x40] ;  /* 0x00004000ff307984 */ /* 0x000f220000000c00 */
[----:B-1----:R-:W-:-:S02]  /*2480*/  FADD.FTZ R55, R56, R52 ;  /* 0x0000003438377221 */ /* 0x002fc40000010000 */
[----:B------:R-:W-:Y:S02]  /*2490*/  FADD.FTZ R52, R57, R53 ;  /* 0x0000003539347221 */ /* 0x000fe40000010000 */
[----:B--2---:R-:W-:Y:S01]  /*24a0*/  FADD.FTZ R55, R55, R40 ;  /* 0x0000002837377221 */ /* 0x004fe20000010000 */
[----:B0-----:R-:W-:Y:S01]  /*24b0*/  LDS.64 R56, [0x80] ;  /* 0x00008000ff387984 */ /* 0x001fe20000000a00 */
[----:B------:R-:W-:Y:S02]  /*24c0*/  FADD.FTZ R52, R52, R41 ;  /* 0x0000002934347221 */ /* 0x000fe40000010000 */
[----:B------:R-:W-:Y:S02]  /*24d0*/  FADD.FTZ R55, R55, R42 ;  /* 0x0000002a37377221 */ /* 0x000fe40000010000 */
[----:B------:R-:W-:Y:S02]  /*24e0*/  FADD.FTZ R52, R52, R43 ;  /* 0x0000002b34347221 */ /* 0x000fe40000010000 */
[----:B------:R-:W0:Y:S01]  /*24f0*/  LDS.128 R40, [0x50] ;  /* 0x00005000ff287984 */ /* 0x000e220000000c00 */
[----:B---3--:R-:W-:-:S02]  /*2500*/  FADD.FTZ R55, R55, R44 ;  /* 0x0000002c37377221 */ /* 0x008fc40000010000 */
[----:B------:R-:W-:Y:S02]  /*2510*/  FADD.FTZ R52, R52, R45 ;  /* 0x0000002d34347221 */ /* 0x000fe40000010000 */
[----:B------:R-:W-:Y:S02]  /*2520*/  FADD.FTZ R55, R55, R46 ;  /* 0x0000002e37377221 */ /* 0x000fe40000010000 */
[----:B------:R-:W-:Y:S02]  /*2530*/  FADD.FTZ R52, R52, R47 ;  /* 0x0000002f34347221 */ /* 0x000fe40000010000 */
[----:B------:R-:W1:Y:S01]  /*2540*/  LDS.128 R44, [0x60] ;  /* 0x00006000ff2c7984 */ /* 0x000e620000000c00 */
[----:B----4-:R-:W-:Y:S02]  /*2550*/  FADD.FTZ R55, R55, R48 ;  /* 0x0000003037377221 */ /* 0x010fe40000010000 */
[----:B------:R-:W-:Y:S02]  /*2560*/  FADD.FTZ R52, R52, R49 ;  /* 0x0000003134347221 */ /* 0x000fe40000010000 */
[----:B------:R-:W-:-:S02]  /*2570*/  FADD.FTZ R55, R55, R50 ;  /* 0x0000003237377221 */ /* 0x000fc40000010000 */
[----:B------:R-:W-:Y:S02]  /*2580*/  FADD.FTZ R52, R52, R51 ;  /* 0x0000003334347221 */ /* 0x000fe40000010000 */
[----:B------:R-:W2:Y:S01]  /*2590*/  LDS.128 R48, [0x70] ;  /* 0x00007000ff307984 */ /* 0x000ea20000000c00 */
[----:B0-----:R-:W-:Y:S02]  /*25a0*/  FADD.FTZ R55, R55, R40 ;  /* 0x0000002837377221 */ /* 0x001fe40000010000 */
[----:B------:R-:W-:Y:S02]  /*25b0*/  FADD.FTZ R52, R52, R41 ;  /* 0x0000002934347221 */ /* 0x000fe40000010000 */
[----:B------:R-:W-:Y:S02]  /*25c0*/  FADD.FTZ R55, R55, R42 ;  /* 0x0000002a37377221 */ /* 0x000fe40000010000 */
[----:B------:R-:W-:Y:S02]  /*25d0*/  FADD.FTZ R52, R52, R43 ;  /* 0x0000002b34347221 */ /* 0x000fe40000010000 */
        /* <DEDUP_REMOVED lines=8> */
[----:B------:R-:W-:Y:S02]  /*2660*/  FADD.FTZ R56, R55, R56 ;  /* 0x0000003837387221 */ /* 0x000fe40000010000 */
[----:B------:R-:W-:Y:S02]  /*2670*/  FADD.FTZ R57, R52, R57 ;  /* 0x0000003934397221 */ /* 0x000fe40000010000 */
.L_x_1433:
[----:B------:R-:W-:Y:S05]  /*2680*/  BSYNC B0 ;  /* 0x0000000000007941 */ /* 0x000fea0003800000 */
.L_x_1432:
[----:B------:R-:W-:Y:S06]  /*2690*/  BAR.SYNC.DEFER_BLOCKING 0x0 ;  /* 0x0000000000007b1d */ /* 0x000fec0000010000 */
[----:B------:R-:W-:Y:S01]  /*26a0*/  BSSY B0, `(.L_x_1434) ;  /* 0x000009d000007945 */ /* 0x000fe20003800000 */
[----:B------:R-:W-:Y:S05]  /*26b0*/  @P3 BRA `(.L_x_1435) ;  /* 0x000009b000003947 */ /* 0x000fea0003800000 */
[----:B------:R-:W1:Y:S04]  /*26c0*/  LDS.128 R40, [R88+0x190] ;  /* 0x0001900058287984 */ /* 0x000e680000000c00 */
[----:B------:R-:W2:Y:S04]  /*26d0*/  LDS.128 R44, [R88+0x280] ;  /* 0x00028000582c7984 */ /* 0x000ea80000000c00 */
[----:B------:R-:W3:Y:S04]  /*26e0*/  LDS.128 R48, [R88+0x370] ;  /* 0x0003700058307984 */ /* 0x000ee80000000c00 */
[----:B------:R-:W4:Y:S01]  /*26f0*/  LDS.128 R52, [R88+0x460] ;  /* 0x0004600058347984 */ /* 0x000f220000000c00 */
[----:B-1----:R-:W-:-:S02]  /*2700*/  FADD.FTZ R89, R36, R40 ;  /* 0x0000002824597221 */ /* 0x002fc40000010000 */
[----:B0-----:R-:W-:Y:S02]  /*2710*/  FADD.FTZ R36, R37, R41 ;  /* 0x0000002925247221 */ /* 0x001fe40000010000 */
[----:B------:R-:W-:Y:S02]  /*2720*/  FADD.FTZ R37, R38, R42 ;  /* 0x0000002a26257221 */ /* 0x000fe40000010000 */
[----:B------:R-:W-:Y:S02]  /*2730*/  FADD.FTZ R38, R39, R43 ;  /* 0x0000002b27267221 */ /* 0x000fe40000010000 */
[----:B--2---:R-:W-:Y:S01]  /*2740*/  FADD.FTZ R36, R36, R45 ;  /* 0x0000002d24247221 */ /* 0x004fe20000010000 */
[----:B------:R-:W0:Y:S01]  /*2750*/  LDS.128 R40, [R88+0x550] ;  /* 0x0005500058287984 */ /* 0x000e220000000c00 */
        /* <DEDUP_REMOVED lines=8> */
[----:B----4-:R-:W-:-:S02]  /*27e0*/  FADD.FTZ R50, R36, R53 ;  /* 0x0000003524327221 */ /* 0x010fc40000010000 */
[----:B------:R-:W2:Y:S01]  /*27f0*/  LDS.128 R36, [R88+0x730] ;  /* 0x0007300058247984 */ /* 0x000ea20000000c00 */
[----:B------:R-:W-:Y:S02]  /*2800*/  FADD.FTZ R89, R89, R52 ;  /* 0x0000003459597221 */ /* 0x000fe40000010000 */
[----:B------:R-:W-:Y:S02]  /*2810*/  FADD.FTZ R49, R49, R54 ;  /* 0x0000003631317221 */ /* 0x000fe40000010000 */
[----:B------:R-:W-:Y:S02]  /*2820*/  FADD.FTZ R48, R48, R55 ;  /* 0x0000003730307221 */ /* 0x000fe40000010000 */
[----:B0-----:R-:W-:Y:S02]  /*2830*/  FADD.FTZ R89, R89, R40 ;  /* 0x0000002859597221 */ /* 0x001fe40000010000 */
[----:B------:R-:W-:Y:S02]  /*2840*/  FADD.FTZ R50, R50, R41 ;  /* 0x0000002932327221 */ /* 0x000fe40000010000 */
[----:B------:R-:W-:-:S02]  /*2850*/  FADD.FTZ R49, R49, R42 ;  /* 0x0000002a31317221 */ /* 0x000fc40000010000 */
[----:B------:R-:W-:Y:S02]  /*2860*/  FADD.FTZ R48, R48, R43 ;  /* 0x0000002b30307221 */ /* 0x000fe40000010000 */
[----:B-1----:R-:W-:Y:S01]  /*2870*/  FADD.FTZ R89, R89, R44 ;  /* 0x0000002c59597221 */ /* 0x002fe20000010000 */
[----:B------:R-:W-:Y:S01]  /*2880*/  LDS.128 R40, [R88+0xa00] ;  /* 0x000a000058287984 */ /* 0x000fe20000000c00 */
[----:B------:R-:W-:Y:S02]  /*2890*/  FADD.FTZ R50, R50, R45 ;  /* 0x0000002d32327221 */ /* 0x000fe40000010000 */
[----:B------:R-:W-:Y:S02]  /*28a0*/  FADD.FTZ R53, R49, R46 ;  /* 0x0000002e31357221 */ /* 0x000fe40000010000 */
[----:B------:R-:W-:Y:S02]  /*28b0*/  FADD.FTZ R52, R48, R47 ;  /* 0x0000002f30347221 */ /* 0x000fe40000010000 */
[----:B------:R-:W0:Y:S01]  /*28c0*/  LDS.128 R44, [R88+0x820] ;  /* 0x00082000582c7984 */ /* 0x000e220000000c00 */
[----:B--2---:R-:W-:-:S02]  /*28d0*/  FADD.FTZ R89, R89, R36 ;  /* 0x0000002459597221 */ /* 0x004fc40000010000 */
[----:B------:R-:W-:Y:S02]  /*28e0*/  FADD.FTZ R36, R50, R37 ;  /* 0x0000002532247221 */ /* 0x000fe40000010000 */
[----:B------:R-:W1:Y:S01]  /*28f0*/  LDS.128 R48, [R88+0x910] ;  /* 0x0009100058307984 */ /* 0x000e620000000c00 */
[----:B------:R-:W-:Y:S02]  /*2900*/  FADD.FTZ R53, R53, R38 ;  /* 0x0000002635357221 */ /* 0x000fe40000010000 */
        /* <DEDUP_REMOVED lines=11> */
[----:B------:R-:W-:-:S02]  /*29c0*/  FADD.FTZ R89, R89, R40 ;  /* 0x0000002859597221 */ /* 0x000fc40000010000 */
[----:B------:R-:W-:Y:S02]  /*29d0*/  FADD.FTZ R40, R36, R41 ;  /* 0x0000002924287221 */ /* 0x000fe40000010000 */
[----:B------:R-:W2:Y:S01]  /*29e0*/  LDS.128 R36, [R88+0xcd0] ;  /* 0x000cd00058247984 */ /* 0x000ea20000000c00 */
        /* <DEDUP_REMOVED lines=66> */
[----:B------:R-:W-:Y:S01]  /*2e10*/  LDS.128 R44, [R88+0x1ae0] ;  /* 0x001ae000582c7984 */ /* 0x000fe20000000c00 */
[----:B-1----:R-:W-:Y:S02]  /*2e20*/  FADD.FTZ R89, R89, R48 ;  /* 0x0000003059597221 */ /* 0x002fe40000010000 */
        /* <DEDUP_REMOVED lines=16> */
[----:B------:R-:W-:Y:S01]  /*2f30*/  FADD.FTZ R53, R53, R42 ;  /* 0x0000002a35357221 */ /* 0x000fe20000010000 */
[----:B------:R-:W0:Y:S01]  /*2f40*/  LDS.128 R36, [R88+0x1bd0] ;  /* 0x001bd00058247984 */ /* 0x000e220000000c00 */
[----:B------:R-:W-:Y:S02]  /*2f50*/  FADD.FTZ R52, R52, R43 ;  /* 0x0000002b34347221 */ /* 0x000fe40000010000 */
[----:B------:R-:W-:Y:S01]  /*2f60*/  FADD.FTZ R89, R89, R44 ;  /* 0x0000002c59597221 */ /* 0x000fe20000010000 */
[----:B------:R-:W1:Y:S01]  /*2f70*/  LDS.128 R40, [R88+0x1cc0] ;  /* 0x001cc00058287984 */ /* 0x000e620000000c00 */
[----:B------:R-:W-:-:S02]  /*2f80*/  FADD.FTZ R54, R54, R45 ;  /* 0x0000002d36367221 */ /* 0x000fc40000010000 */
[----:B------:R-:W-:Y:S02]  /*2f90*/  FADD.FTZ R53, R53, R46 ;  /* 0x0000002e35357221 */ /* 0x000fe40000010000 */
        /* <DEDUP_REMOVED lines=9> */
[----:B------:R-:W-:Y:S02]  /*3030*/  FADD.FTZ R36, R89, R48 ;  /* 0x0000003059247221 */ /* 0x000fe40000010000 */
[----:B------:R-:W-:-:S02]  /*3040*/  FADD.FTZ R37, R54, R49 ;  /* 0x0000003136257221 */ /* 0x000fc40000010000 */
[----:B------:R-:W-:Y:S02]  /*3050*/  FADD.FTZ R38, R53, R50 ;  /* 0x0000003235267221 */ /* 0x000fe40000010000 */
[----:B------:R-:W-:Y:S02]  /*3060*/  FADD.FTZ R39, R52, R51 ;  /* 0x0000003334277221 */ /* 0x000fe40000010000 */
.L_x_1435:
[----:B------:R-:W-:Y:S05]  /*3070*/  BSYNC B0 ;  /* 0x0000000000007941 */ /* 0x000fea0003800000 */
.L_x_1434:
[----:B------:R-:W-:Y:S01]  /*3080*/  MOV R49, c[0x0][0xc] ;  /* 0x0000030000317a02 */ /* 0x000fe20000000f00 */
[----:B------:R-:W-:Y:S01]  /*3090*/  BSSY B0, `(.L_x_1436) ;  /* 0x0000012000007945 */ /* 0x000fe20003800000 */
[----:B------:R-:W-:Y:S02]  /*30a0*/  HFMA2.MMA R51, -RZ, RZ, 0, 2.384185791015625e-07 ;  /* 0x00000004ff337435 */ /* 0x000fe400000001ff */
[----:B------:R-:W-:Y:S01]  /*30b0*/  ISETP.GE.U32.AND P0, PT, R49, 0x2, PT ;  /* 0x000000023100780c */ /* 0x000fe20003f06070 */
[----:B------:R-:W-:Y:S07]  /*30c0*/  @P3 BRA `(.L_x_1437) ;  /* 0x000000e000003947 */ /* 0x000fee0003800000 */
[----:B------:R-:W-:Y:S01]  /*30d0*/  IMAD R40, R58, 0xf, R87 ;  /* 0x0000000f3a287824 */ /* 0x000fe200078e0257 */
[----:B------:R-:W-:Y:S02]  /*30e0*/  MOV R43, c[0x0][0x1d8] ;  /* 0x00007600002b7a02 */ /* 0x000fe40000000f00 */
[----:B------:R-:W-:Y:S01]  /*30f0*/  MOV R45, c[0x0][0x1dc] ;  /* 0x00007700002d7a02 */ /* 0x000fe20000000f00 */
[----:B------:R-:W-:-:S05]  /*3100*/  IMAD.WIDE R40, R40, R51, c[0x0][0x1b8] ;  /* 0x00006e0028287625 */ /* 0x000fca00078e0233 */
[-C--:B------:R-:W-:Y:S01]  /*3110*/  LEA R46, P3, R61, R40.reuse, 0x2 ;  /* 0x000000283d2e7211 */ /* 0x080fe200078610ff */
[----:B------:R1:W-:Y:S01]  /*3120*/  RED.E.ADD.F32.FTZ.RN.STRONG.GPU [R40.64], R36 ;  /* 0x000000242800798e */ /* 0x0003e2000c10e786 */
[-C--:B------:R-:W-:Y:S02]  /*3130*/  LEA R42, P4, R43, R40.reuse, 0x2 ;  /* 0x000000282b2a7211 */ /* 0x080fe400078810ff */
[----:B------:R-:W-:Y:S02]  /*3140*/  LEA R44, P6, R62, R40, 0x2 ;  /* 0x000000283e2c7211 */ /* 0x000fe400078c10ff */
[----:B------:R-:W-:Y:S02]  /*3150*/  IADD3.X R47, R41, R63, RZ, P3, !PT ;  /* 0x0000003f292f7210 */ /* 0x000fe40001ffe4ff */
[----:B------:R-:W-:Y:S02]  /*3160*/  LEA.HI.X R43, R43, R41, R45, 0x2, P4 ;  /* 0x000000292b2b7211 */ /* 0x000fe400020f142d */
[----:B------:R-:W-:Y:S01]  /*3170*/  IADD3.X R45, R41, R64, RZ, P6, !PT ;  /* 0x00000040292d7210 */ /* 0x000fe200037fe4ff */
[----:B------:R1:W-:Y:S04]  /*3180*/  RED.E.ADD.F32.FTZ.RN.STRONG.GPU [R46.64], R37 ;  /* 0x000000252e00798e */ /* 0x0003e8000c10e786 */
[----:B------:R1:W-:Y:S04]  /*3190*/  RED.E.ADD.F32.FTZ.RN.STRONG.GPU [R42.64], R38 ;  /* 0x000000262a00798e */ /* 0x0003e8000c10e786 */
[----:B------:R1:W-:Y:S02]  /*31a0*/  RED.E.ADD.F32.FTZ.RN.STRONG.GPU [R44.64], R39 ;  /* 0x000000272c00798e */ /* 0x0003e4000c10e786 */
.L_x_1437:
[----:B------:R-:W-:Y:S05]  /*31b0*/  BSYNC B0 ;  /* 0x0000000000007941 */ /* 0x000fea0003800000 */
.L_x_1436:
[----:B------:R-:W-:Y:S05]  /*31c0*/  @!P0 BRA `(.L_x_1438) ;  /* 0x000011f000008947 */ /* 0x000fea0003800000 */
[----:B01----:R-:W0:Y:S01]  /*31d0*/  S2R R37, SR_CTAID.Y ;  /* 0x0000000000257919 */ /* 0x003e220000002600 */
[----:B------:R-:W-:-:S05]  /*31e0*/  LOP3.LUT R36, R76, 0x1, RZ, 0xc0, !PT ;  /* 0x000000014c247812 */ /* 0x000fca00078ec0ff */
[----:B------:R-:W-:-:S04]  /*31f0*/  IMAD R36, R36, c[0x0][0x10], RZ ;  /* 0x0000040024247a24 */ /* 0x000fc800078e02ff */
[----:B------:R-:W-:-:S05]  /*3200*/  IMAD R39, R36, c[0x0][0xc], RZ ;  /* 0x0000030024277a24 */ /* 0x000fca00078e02ff */
[----:B------:R-:W-:-:S05]  /*3210*/  SHF.L.U32 R46, R39, 0x1, RZ ;  /* 0x00000001272e7819 */ /* 0x000fca00000006ff */
[----:B------:R-:W-:Y:S01]  /*3220*/  IMAD.WIDE R46, R46, R51, c[0x0][0x1b0] ;  /* 0x00006c002e2e7625 */ /* 0x000fe200078e0233 */
[----:B0-----:R-:W-:-:S05]  /*3230*/  IADD3 R38, R36, R37, RZ ;  /* 0x0000002524267210 */ /* 0x001fca0007ffe0ff */
        /* <DEDUP_REMOVED lines=15> */
[----:B0-----:R-:W-:-:S02]  /*3330*/  ISETP.EQ.U32.AND P3, PT, R73, UR8, PT ;  /* 0x0000000849007c0c */ /* 0x001fc4000bf62070 */
[----:B------:R-:W-:Y:S01]  /*3340*/  ISETP.NE.AND P0, PT, R43, -0x1, PT ;  /* 0xffffffff2b00780c */ /* 0x000fe20003f05270 */
[----:B-1----:R-:W-:-:S10]  /*3350*/  IMAD R41, R36, UR5, RZ ;  /* 0x0000000524297c24 */ /* 0x002fd4000f8e02ff */
[----:B------:R0:W-:Y:S02]  /*3360*/  @P3 RED.E.ADD.S32.STRONG.GPU [R38.64], R41 ;  /* 0x000000292600398e */ /* 0x0001e4000c10e386 */
[----:B------:R-:W-:Y:S05]  /*3370*/  @!P0 BRA `(.L_x_1439) ;  /* 0x0000005000008947 */ /* 0x000fea0003800000 */
.L_x_1440:
[----:B------:R-:W2:Y:S01]  /*3380*/  LDG.E.STRONG.GPU R36, [R38.64] ;  /* 0x0000000626247981 */ /* 0x000ea2000c1ef900 */
[----:B------:R-:W-:Y:S01]  /*3390*/  YIELD ;  /* 0x0000000000007946 */ /* 0x000fe20003800000 */
[----:B--2---:R-:W-:Y:S01]  /*33a0*/  ISETP.NE.AND P0, PT, R36, R43, PT ;  /* 0x0000002b2400720c */ /* 0x004fe20003f05270 */
[----:B------:R-:W-:-:S12]  /*33b0*/  CCTL.IVALL ;  /* 0x00000000ff00798f */ /* 0x000fd80002000000 */
[----:B------:R-:W-:Y:S05]  /*33c0*/  @P0 BRA `(.L_x_1440) ;  /* 0xffffffb000000947 */ /* 0x000fea000383ffff */
.L_x_1439:
        /* <DEDUP_REMOVED lines=8> */
[----:B------:R-:W-:Y:S02]  /*3450*/  LOP3.LUT R36, R49, 0x3, RZ, 0xc0, !PT ;  /* 0x0000000331247812 */ /* 0x000fe400078ec0ff */
[----:B------:R-:W-:Y:S02]  /*3460*/  MOV R48, RZ ;  /* 0x000000ff00307202 */ /* 0x000fe40000000f00 */
[----:B------:R-:W-:-:S04]  /*3470*/  IADD3 R36, -R36, c[0x0][0xc], RZ ;  /* 0x0000030024247a10 */ /* 0x000fc80007ffe1ff */
[----:B------:R-:W-:-:S13]  /*3480*/  ISETP.GT.AND P0, PT, R36, RZ, PT ;  /* 0x000000ff2400720c */ /* 0x000fda0003f04270 */
[----:B------:R-:W-:Y:S05]  /*3490*/  @!P0 BRA `(.L_x_1442) ;  /* 0x00000b6000008947 */ /* 0x000fea0003800000 */
[----:B------:R-:W-:Y:S02]  /*34a0*/  ISETP.GT.AND P3, PT, R36, 0xc, PT ;  /* 0x0000000c2400780c */ /* 0x000fe40003f64270 */
[----:B------:R-:W-:-:S11]  /*34b0*/  PLOP3.LUT P0, PT, PT, PT, PT, 0x80, 0x0 ;  /* 0x000000000000781c */ /* 0x000fd60003f0f070 */
[----:B------:R-:W-:Y:S05]  /*34c0*/  @!P3 BRA `(.L_x_1443) ;  /* 0x000007400000b947 */ /* 0x000fea0003800000 */
[----:B------:R-:W-:Y:S02]  /*34d0*/  PLOP3.LUT P0, PT, PT, PT, PT, 0x8, 0x0 ;  /* 0x000000000000781c */ /* 0x000fe40003f0e170 */
.L_x_1444:
[----:B------:R-:W-:-:S13]  /*34e0*/  ISETP.EQ.OR P6, PT, R48, R74, P2 ;  /* 0x0000004a3000720c */ /* 0x000fda00017c2670 */
[----:B0-----:R-:W-:-:S04]  /*34f0*/  @!P6 IMAD R39, R48, c[0x0][0x10], R37 ;  /* 0x000004003027ea24 */ /* 0x001fc800078e0225 */
        /* <DEDUP_REMOVED lines=103> */
[----:B------:R-:W-:Y:S02]  /*3b70*/  IADD3 R36, R36, -0x10, RZ ;  /* 0xfffffff024247810 */ /* 0x000fe40007ffe0ff */
[----:B------:R-:W-:Y:S01]  /*3b80*/  IADD3 R48, R48, 0x10, RZ ;  /* 0x0000001030307810 */ /* 0x000fe20007ffe0ff */
[----:B--2---:R-:W-:Y:S02]  /*3b90*/  @!P3 FADD.FTZ R56, R56, R38 ;  /* 0x000000263838b221 */ /* 0x004fe40000010000 */
[----:B------:R-:W-:Y:S01]  /*3ba0*/  @!P3 FADD.FTZ R57, R57, R39 ;  /* 0x000000273939b221 */ /* 0x000fe20000010000 */
[----:B------:R-:W-:Y:S01]  /*3bb0*/  ISETP.GT.AND P3, PT, R36, 0xc, PT ;  /* 0x0000000c2400780c */ /* 0x000fe20003f64270 */
[----:B---3--:R-:W-:Y:S02]  /*3bc0*/  @!P4 FADD.FTZ R56, R56, R40 ;  /* 0x000000283838c221 */ /* 0x008fe40000010000 */
[----:B------:R-:W-:-:S02]  /*3bd0*/  @!P4 FADD.FTZ R57, R57, R41 ;  /* 0x000000293939c221 */ /* 0x000fc40000010000 */
[----:B----4-:R-:W-:Y:S02]  /*3be0*/  @!P6 FADD.FTZ R56, R56, R42 ;  /* 0x0000002a3838e221 */ /* 0x010fe40000010000 */
[----:B------:R-:W-:-:S06]  /*3bf0*/  @!P6 FADD.FTZ R57, R57, R43 ;  /* 0x0000002b3939e221 */ /* 0x000fcc0000010000 */
[----:B------:R-:W-:Y:S05]  /*3c00*/  @P3 BRA `(.L_x_1444) ;  /* 0xfffff8d000003947 */ /* 0x000fea000383ffff */
.L_x_1443:
[----:B------:R-:W-:-:S13]  /*3c10*/  ISETP.GT.AND P3, PT, R36, 0x4, PT ;  /* 0x000000042400780c */ /* 0x000fda0003f64270 */
[----:B------:R-:W-:Y:S05]  /*3c20*/  @!P3 BRA `(.L_x_1445) ;  /* 0x000003b00000b947 */ /* 0x000fea0003800000 */
[C---:B0-----:R-:W-:Y:S02]  /*3c30*/  IADD3 R41, R48.reuse, 0x1, RZ ;  /* 0x0000000130297810 */ /* 0x041fe40007ffe0ff */
        /* <DEDUP_REMOVED lines=19> */
[----:B--2---:R-:W-:-:S03]  /*3d70*/  @!P0 FADD.FTZ R56, R56, R38 ;  /* 0x0000002638388221 */ /* 0x004fc60000010000 */
[C---:B------:R-:W-:Y:S01]  /*3d80*/  IADD3 R38, R48.reuse, 0x1, RZ ;  /* 0x0000000130267810 */ /* 0x040fe20007ffe0ff */
[----:B------:R-:W-:Y:S01]  /*3d90*/  @!P0 FADD.FTZ R57, R57, R39 ;  /* 0x0000002739398221 */ /* 0x000fe20000010000 */
[-C--:B------:R-:W-:Y:S01]  /*3da0*/  ISETP.EQ.OR P0, PT, R48, R74.reuse, P2 ;  /* 0x0000004a3000720c */ /* 0x080fe20001702670 */
[----:B---3--:R-:W-:Y:S01]  /*3db0*/  @!P4 FADD.FTZ R56, R56, R40 ;  /* 0x000000283838c221 */ /* 0x008fe20000010000 */
[----:B------:R-:W-:Y:S01]  /*3dc0*/  IADD3 R40, R48, 0x2, RZ ;  /* 0x0000000230287810 */ /* 0x000fe20007ffe0ff */
[----:B------:R-:W-:Y:S01]  /*3dd0*/  @!P4 FADD.FTZ R57, R57, R41 ;  /* 0x000000293939c221 */ /* 0x000fe20000010000 */
[-C--:B------:R-:W-:Y:S01]  /*3de0*/  ISETP.EQ.OR P4, PT, R38, R74.reuse, P2 ;  /* 0x0000004a2600720c */ /* 0x080fe20001782670 */
[----:B----4-:R-:W-:Y:S01]  /*3df0*/  @!P6 FADD.FTZ R56, R56, R42 ;  /* 0x0000002a3838e221 */ /* 0x010fe20000010000 */
[----:B------:R-:W-:Y:S01]  /*3e00*/  IADD3 R42, R48, 0x3, RZ ;  /* 0x00000003302a7810 */ /* 0x000fe20007ffe0ff */
        /* <DEDUP_REMOVED lines=9> */
[----:B------:R-:W-:Y:S01]  /*3ea0*/  @!P4 IMAD.WIDE.U32 R40, R41, 0x8, R46 ;  /* 0x000000082928c825 */ /* 0x000fe200078e002e */
[----:B------:R-:W2:Y:S03]  /*3eb0*/  @!P0 LDG.E.64 R38, [R38.64] ;  /* 0x0000000626268981 */ /* 0x000ea6000c1e1b00 */
[----:B------:R-:W-:Y:S02]  /*3ec0*/  @!P3 IMAD R45, R42, c[0x0][0x10], R37 ;  /* 0x000004002a2dba24 */ /* 0x000fe400078e0225 */
[--C-:B------:R-:W-:Y:S01]  /*3ed0*/  @!P6 IMAD.WIDE.U32 R42, R43, 0x8, R46.reuse ;  /* 0x000000082b2ae825 */ /* 0x100fe200078e002e */
[----:B------:R-:W3:Y:S03]  /*3ee0*/  @!P4 LDG.E.64 R40, [R40.64] ;  /* 0x000000062828c981 */ /* 0x000ee6000c1e1b00 */
[----:B------:R-:W-:-:S02]  /*3ef0*/  @!P3 IMAD.WIDE.U32 R44, R45, 0x8, R46 ;  /* 0x000000082d2cb825 */ /* 0x000fc400078e002e */
[----:B------:R-:W4:Y:S04]  /*3f00*/  @!P6 LDG.E.64 R42, [R42.64] ;  /* 0x000000062a2ae981 */ /* 0x000f28000c1e1b00 */
[----:B------:R-:W5:Y:S01]  /*3f10*/  @!P3 LDG.E.64 R44, [R44.64] ;  /* 0x000000062c2cb981 */ /* 0x000f62000c1e1b00 */
[----:B------:R-:W-:Y:S02]  /*3f20*/  IADD3 R36, R36, -0x4, RZ ;  /* 0xfffffffc24247810 */ /* 0x000fe40007ffe0ff */
[----:B------:R-:W-:Y:S02]  /*3f30*/  IADD3 R48, R48, 0x4, RZ ;  /* 0x0000000430307810 */ /* 0x000fe40007ffe0ff */
[----:B------:R-:W-:Y:S01]  /*3f40*/  IADD3 R36, R36, -0x4, RZ ;  /* 0xfffffffc24247810 */ /* 0x000fe20007ffe0ff */
[----:B--2---:R-:W-:-:S02]  /*3f50*/  @!P0 FADD.FTZ R56, R56, R38 ;  /* 0x0000002638388221 */ /* 0x004fc40000010000 */
[----:B------:R-:W-:Y:S01]  /*3f60*/  @!P0 FADD.FTZ R57, R57, R39 ;  /* 0x0000002739398221 */ /* 0x000fe20000010000 */
[----:B------:R-:W-:Y:S01]  /*3f70*/  PLOP3.LUT P0, PT, PT, PT, PT, 0x8, 0x0 ;  /* 0x000000000000781c */ /* 0x000fe20003f0e170 */
[----:B---3--:R-:W-:Y:S02]  /*3f80*/  @!P4 FADD.FTZ R56, R56, R40 ;  /* 0x000000283838c221 */ /* 0x008fe40000010000 */
[----:B------:R-:W-:Y:S02]  /*3f90*/  @!P4 FADD.FTZ R57, R57, R41 ;  /* 0x000000293939c221 */ /* 0x000fe40000010000 */
[----:B----4-:R-:W-:Y:S02]  /*3fa0*/  @!P6 FADD.FTZ R56, R56, R42 ;  /* 0x0000002a3838e221 */ /* 0x010fe40000010000 */
[----:B------:R-:W-:Y:S02]  /*3fb0*/  @!P6 FADD.FTZ R57, R57, R43 ;  /* 0x0000002b3939e221 */ /* 0x000fe40000010000 */
[----:B-----5:R-:W-:-:S02]  /*3fc0*/  @!P3 FADD.FTZ R56, R56, R44 ;  /* 0x0000002c3838b221 */ /* 0x020fc40000010000 */
[----:B------:R-:W-:Y:S02]  /*3fd0*/  @!P3 FADD.FTZ R57, R57, R45 ;  /* 0x0000002d3939b221 */ /* 0x000fe40000010000 */
.L_x_1445:
[----:B------:R-:W-:-:S13]  /*3fe0*/  ISETP.NE.OR P0, PT, R36, RZ, P0 ;  /* 0x000000ff2400720c */ /* 0x000fda0000705670 */
[----:B------:R-:W-:Y:S05]  /*3ff0*/  @!P0 BRA `(.L_x_1441) ;  /* 0x000001f000008947 */ /* 0x000fea0003800000 */
.L_x_1442:
[CC--:B------:R-:W-:Y:S02]  /*4000*/  ISETP.EQ.OR P4, PT, R48.reuse, R74.reuse, P2 ;  /* 0x0000004a3000720c */ /* 0x0c0fe40001782670 */
[C---:B0-----:R-:W-:Y:S02]  /*4010*/  IADD3 R41, R48.reuse, 0x1, RZ ;  /* 0x0000000130297810 */ /* 0x041fe40007ffe0ff */
        /* <DEDUP_REMOVED lines=17> */
[----:B------:R-:W-:-:S02]  /*4130*/  IADD3 R36, R36, -0x4, RZ ;  /* 0xfffffffc24247810 */ /* 0x000fc40007ffe0ff */
[----:B------:R-:W-:Y:S01]  /*4140*/  IADD3 R48, R48, 0x4, RZ ;  /* 0x0000000430307810 */ /* 0x000fe20007ffe0ff */
[----:B--2---:R-:W-:Y:S02]  /*4150*/  @!P4 FADD.FTZ R56, R56, R38 ;  /* 0x000000263838c221 */ /* 0x004fe40000010000 */
[----:B------:R-:W-:Y:S01]  /*4160*/  @!P4 FADD.FTZ R57, R57, R39 ;  /* 0x000000273939c221 */ /* 0x000fe20000010000 */
[----:B------:R-:W-:Y:S01]  /*4170*/  ISETP.NE.AND P4, PT, R36, RZ, PT ;  /* 0x000000ff2400720c */ /* 0x000fe20003f85270 */
[----:B---3--:R-:W-:Y:S02]  /*4180*/  @!P6 FADD.FTZ R56, R56, R40 ;  /* 0x000000283838e221 */ /* 0x008fe40000010000 */
[----:B------:R-:W-:Y:S02]  /*4190*/  @!P6 FADD.FTZ R57, R57, R41 ;  /* 0x000000293939e221 */ /* 0x000fe40000010000 */
[----:B----4-:R-:W-:Y:S02]  /*41a0*/  @!P3 FADD.FTZ R56, R56, R42 ;  /* 0x0000002a3838b221 */ /* 0x010fe40000010000 */
[----:B------:R-:W-:-:S02]  /*41b0*/  @!P3 FADD.FTZ R57, R57, R43 ;  /* 0x0000002b3939b221 */ /* 0x000fc40000010000 */
[----:B-----5:R-:W-:Y:S02]  /*41c0*/  @!P0 FADD.FTZ R56, R56, R44 ;  /* 0x0000002c38388221 */ /* 0x020fe40000010000 */
[----:B------:R-:W-:Y:S02]  /*41d0*/  @!P0 FADD.FTZ R57, R57, R45 ;  /* 0x0000002d39398221 */ /* 0x000fe40000010000 */
[----:B------:R-:W-:Y:S05]  /*41e0*/  @P4 BRA `(.L_x_1442) ;  /* 0xfffffe1000004947 */ /* 0x000fea000383ffff */
.L_x_1441:
        /* <DEDUP_REMOVED lines=12> */
.L_x_1447:
[----:B------:R-:W-:Y:S05]  /*42b0*/  BSYNC B0 ;  /* 0x0000000000007941 */ /* 0x000fea0003800000 */
.L_x_1446:
        /* <DEDUP_REMOVED lines=16> */
.L_x_1438:
[----:B------:R-:W-:Y:S04]  /*43c0*/  @!P2 STS.64 [0x90], R56 ;  /* 0x00009038ff00a388 */ /* 0x000fe80000000a00 */
[----:B------:R-:W-:Y:S01]  /*43d0*/  BAR.SYNC.DEFER_BLOCKING 0x0 ;  /* 0x0000000000007b1d */ /* 0x000fe20000010000 */
[----:B------:R-:W-:Y:S02]  /*43e0*/  ISETP.GE.U32.AND P0, PT, R83, c[0x0][0x1e0], PT ;  /* 0x0000780053007a0c */ /* 0x000fe40003f06070 */
[----:B------:R-:W-:Y:S02]  /*43f0*/  ISETP.GE.U32.AND P3, PT, R82, c[0x0][0x1e0], PT ;  /* 0x0000780052007a0c */ /* 0x000fe40003f66070 */
[----:B------:R-:W-:Y:S02]  /*4400*/  ISETP.GE.AND.EX P2, PT, R71, c[0x0][0x1e4], PT, P0 ;  /* 0x0000790047007a0c */ /* 0x000fe40003f46300 */
[----:B------:R-:W-:-:S02]  /*4410*/  ISETP.GE.AND.EX P3, PT, R70, c[0x0][0x1e4], PT, P3 ;  /* 0x0000790046007a0c */ /* 0x000fc40003f66330 */
[----:B------:R-:W-:Y:S02]  /*4420*/  ISETP.GE.U32.AND P4, PT, R81, c[0x0][0x1e0], PT ;  /* 0x0000780051007a0c */ /* 0x000fe40003f86070 */
[----:B------:R-:W-:Y:S02]  /*4430*/  ISETP.GE.U32.AND P0, PT, R80, c[0x0][0x1e0], PT ;  /* 0x0000780050007a0c */ /* 0x000fe40003f06070 */
[C---:B------:R-:W-:Y:S02]  /*4440*/  ISETP.GT.U32.OR P2, PT, R87.reuse, 0x1df, P2 ;  /* 0x000001df5700780c */ /* 0x040fe40001744470 */
[----:B------:R-:W-:Y:S01]  /*4450*/  ISETP.GT.U32.OR P3, PT, R87, 0x1df, P3 ;  /* 0x000001df5700780c */ /* 0x000fe20001f64470 */
[----:B01----:R-:W0:Y:S02]  /*4460*/  LDS.64 R36, [0x90] ;  /* 0x00009000ff247984 */ /* 0x003e240000000a00 */
        /* <DEDUP_REMOVED lines=21> */
.L_x_1448:
        /* <DEDUP_REMOVED lines=13> */
[-C--:B------:R-:W-:Y:S01]  /*4690*/  FMUL.FTZ R40, R0, R75.reuse ;  /* 0x0000004b00287220 */ /* 0x080fe20000410000 */
[----:B------:R-:W-:Y:S01]  /*46a0*/  LEA.HI.X R21, R38, c[0x0][0x164], R41, 0x2, P6 ;  /* 0x0000590026157a11 */ /* 0x000fe200030f1429 */
[----:B------:R-:W-:-:S05]  /*46b0*/  FMUL.FTZ R41, R42, R75 ;  /* 0x0000004b2a297220 */ /* 0x000fca0000410000 */
[----:B------:R0:W-:Y:S03]  /*46c0*/  STG.E.64 [R20.64], R40 ;  /* 0x0000002814007986 */ /* 0x0001e6000c101b06 */
.L_x_1450:
[----:B------:R-:W-:Y:S05]  /*46d0*/  BSYNC B0 ;  /* 0x0000000000007941 */ /* 0x000fea0003800000 */
.L_x_1449:
        /* <DEDUP_REMOVED lines=19> */
.L_x_1451:
[----:B------:R-:W-:Y:S01]  /*4810*/  BSSY B0, `(.L_x_1452) ;  /* 0x0000011000007945 */ /* 0x000fe20003800000 */
[----:B------:R-:W-:Y:S05]  /*4820*/  @P2 BRA `(.L_x_1453) ;  /* 0x000000f000002947 */ /* 0x000fea0003800000 */
        /* <DEDUP_REMOVED lines=15> */
.L_x_1453:
[----:B------:R-:W-:Y:S05]  /*4920*/  BSYNC B0 ;  /* 0x0000000000007941 */ /* 0x000fea0003800000 */
.L_x_1452:
        /* <DEDUP_REMOVED lines=19> */
.L_x_1454:
[----:B------:R-:W-:Y:S01]  /*4a60*/  BSSY B0, `(.L_x_1455) ;  /* 0x0000011000007945 */ /* 0x000fe20003800000 */
[----:B------:R-:W-:Y:S05]  /*4a70*/  @P3 BRA `(.L_x_1456) ;  /* 0x000000f000003947 */ /* 0x000fea0003800000 */
[----:B0-----:R-:W-:Y:S01]  /*4a80*/  IMAD R17, R70, c[0x0][0x1d8], RZ ;  /* 0x0000760046117a24 */ /* 0x001fe200078e02ff */
[----:B------:R-:W-:Y:S01]  /*4a90*/  MOV R2, R90 ;  /* 0x0000005a00027202 */ /* 0x000fe20000000f00 */
[-C--:B------:R-:W-:Y:S01]  /*4aa0*/  FFMA.FTZ R21, R4, R36.reuse, R37 ;  /* 0x0000002404157223 */ /* 0x080fe20000010025 */
[----:B------:R-:W-:Y:S01]  /*4ab0*/  MOV R3, R93 ;  /* 0x0000005d00037202 */ /* 0x000fe20000000f00 */
[C---:B------:R-:W-:Y:S02]  /*4ac0*/  IMAD R39, R82.reuse, c[0x0][0x1dc], R17 ;  /* 0x0000770052277a24 */ /* 0x040fe400078e0211 */
[----:B------:R-:W-:Y:S02]  /*4ad0*/  FFMA.FTZ R0, R5, R36, R37 ;  /* 0x0000002405007223 */ /* 0x000fe40000010025 */
[----:B------:R-:W-:-:S04]  /*4ae0*/  IMAD.WIDE.U32 R16, R82, c[0x0][0x1d8], R2 ;  /* 0x0000760052107a25 */ /* 0x000fc800078e0002 */
[----:B------:R-:W-:Y:S01]  /*4af0*/  FFMA.FTZ R18, R32, R18, -R21 ;  /* 0x0000001220127223 */ /* 0x000fe20000010815 */
[----:B------:R-:W-:Y:S01]  /*4b00*/  IADD3 R39, R17, R39, RZ ;  /* 0x0000002711277210 */ /* 0x000fe20007ffe0ff */
[----:B------:R-:W-:Y:S01]  /*4b10*/  FFMA.FTZ R0, R33, R19, -R0 ;  /* 0x0000001321007223 */ /* 0x000fe20000010800 */
[----:B------:R-:W-:Y:S01]  /*4b20*/  LEA R2, P2, R16, c[0x0][0x160], 0x2 ;  /* 0x0000580010027a11 */ /* 0x000fe200078410ff */
[-C--:B------:R-:W-:Y:S02]  /*4b30*/  FMUL.FTZ R18, R18, R75.reuse ;  /* 0x0000004b12127220 */ /* 0x080fe40000410000 */
[----:B------:R-:W-:Y:S01]  /*4b40*/  FMUL.FTZ R19, R0, R75 ;  /* 0x0000004b00137220 */ /* 0x000fe20000410000 */
[----:B------:R-:W-:-:S05]  /*4b50*/  LEA.HI.X R3, R16, c[0x0][0x164], R39, 0x2, P2 ;  /* 0x0000590010037a11 */ /* 0x000fca00010f1427 */
[----:B------:R0:W-:Y:S04]  /*4b60*/  STG.E.64 [R2.64], R18 ;  /* 0x0000001202007986 */ /* 0x0001e8000c101b06 */
.L_x_1456:
[----:B------:R-:W-:Y:S05]  /*4b70*/  BSYNC B0 ;  /* 0x0000000000007941 */ /* 0x000fea0003800000 */
.L_x_1455:
[----:B------:R-:W-:Y:S02]  /*4b80*/  ISETP.GE.U32.AND P2, PT, R79, c[0x0][0x1e0], PT ;  /* 0x000078004f007a0c */ /* 0x000fe40003f46070 */
[----:B------:R-:W-:Y:S02]  /*4b90*/  ISETP.GE.U32.AND P3, PT, R78, c[0x0][0x1e0], PT ;  /* 0x000078004e007a0c */ /* 0x000fe40003f66070 */
[----:B------:R-:W-:Y:S02]  /*4ba0*/  ISETP.GE.U32.AND P6, PT, R77, c[0x0][0x1e0], PT ;  /* 0x000078004d007a0c */ /* 0x000fe40003fc6070 */
[----:B------:R-:W-:Y:S02]  /*4bb0*/  ISETP.GE.AND.EX P4, PT, R69, c[0x0][0x1e4], PT, P4 ;  /* 0x0000790045007a0c */ /* 0x000fe40003f86340 */
[----:B------:R-:W-:Y:S02]  /*4bc0*/  ISETP.GE.AND.EX P0, PT, R68, c[0x0][0x1e4], PT, P0 ;  /* 0x0000790044007a0c */ /* 0x000fe40003f06300 */
[----:B------:R-:W-:-:S02]  /*4bd0*/  ISETP.GE.AND.EX P2, PT, R67, c[0x0][0x1e4], PT, P2 ;  /* 0x0000790043007a0c */ /* 0x000fc40003f46320 */
[----:B------:R-:W-:Y:S02]  /*4be0*/  ISETP.GE.AND.EX P3, PT, R66, c[0x0][0x1e4], PT, P3 ;  /* 0x0000790042007a0c */ /* 0x000fe40003f66330 */
[----:B------:R-:W-:Y:S02]  /*4bf0*/  ISETP.GE.AND.EX P6, PT, R65, c[0x0][0x1e4], PT, P6 ;  /* 0x0000790041007a0c */ /* 0x000fe40003fc6360 */
[C---:B------:R-:W-:Y:S02]  /*4c00*/  ISETP.GT.U32.OR P4, PT, R87.reuse, 0x1df, P4 ;  /* 0x000001df5700780c */ /* 0x040fe40002784470 */
[C---:B------:R-:W-:Y:S02]  /*4c10*/  ISETP.GT.U32.OR P0, PT, R87.reuse, 0x1df, P0 ;  /* 0x000001df5700780c */ /* 0x040fe40000704470 */
[C---:B------:R-:W-:Y:S02]  /*4c20*/  ISETP.GT.U32.OR P2, PT, R87.reuse, 0x1df, P2 ;  /* 0x000001df5700780c */ /* 0x040fe40001744470 */
[----:B------:R-:W-:-:S02]  /*4c30*/  ISETP.GT.U32.OR P3, PT, R87, 0x1df, P3 ;  /* 0x000001df5700780c */ /* 0x000fc40001f64470 */
[----:B------:R-:W-:Y:S01]  /*4c40*/  ISETP.GT.U32.OR P6, PT, R87, 0x1df, P6 ;  /* 0x000001df5700780c */ /* 0x000fe200037c4470 */
[----:B------:R-:W-:Y:S06]  /*4c50*/  @!P5 BRA `(.L_x_1457) ;  /* 0x000001200000d947 */ /* 0x000fec0003800000 */
        /* <DEDUP_REMOVED lines=18> */
.L_x_1457:
        /* <DEDUP_REMOVED lines=17> */
.L_x_1459:
[----:B------:R-:W-:Y:S05]  /*4e90*/  BSYNC B0 ;  /* 0x0000000000007941 */ /* 0x000fea0003800000 */
.L_x_1458:
        /* <DEDUP_REMOVED lines=19> */
.L_x_1460:
[----:B------:R-:W-:Y:S01]  /*4fd0*/  BSSY B0, `(.L_x_1461) ;  /* 0x0000011000007945 */ /* 0x000fe20003800000 */
[----:B------:R-:W-:Y:S05]  /*4fe0*/  @P0 BRA `(.L_x_1462) ;  /* 0x000000f000000947 */ /* 0x000fea0003800000 */
[----:B------:R-:W-:Y:S01]  /*4ff0*/  IMAD R5, R68, c[0x0][0x1d8], RZ ;  /* 0x0000760044057a24 */ /* 0x000fe200078e02ff */
[----:B0-----:R-:W-:Y:S01]  /*5000*/  MOV R2, R90 ;  /* 0x0000005a00027202 */ /* 0x001fe20000000f00 */
        /* <DEDUP_REMOVED lines=13> */
.L_x_1462:
[----:B------:R-:W-:Y:S05]  /*50e0*/  BSYNC B0 ;  /* 0x0000000000007941 */ /* 0x000fea0003800000 */
.L_x_1461:
        /* <DEDUP_REMOVED lines=19> */
.L_x_1463:
        /* <DEDUP_REMOVED lines=17> */
.L_x_1465:
[----:B------:R-:W-:Y:S05]  /*5330*/  BSYNC B0 ;  /* 0x0000000000007941 */ /* 0x000fea0003800000 */
.L_x_1464:
        /* <DEDUP_REMOVED lines=19> */
.L_x_1466:
        /* <DEDUP_REMOVED lines=17> */
.L_x_1468:
[----:B------:R-:W-:Y:S05]  /*5580*/  BSYNC B0 ;  /* 0x0000000000007941 */ /* 0x000fea0003800000 */
.L_x_1467:
[----:B------:R-:W-:Y:S05]  /*5590*/  @!P5 BRA `(.L_x_1469) ;  /* 0x000001200000d947 */ /* 0x000fea0003800000 */
[----:B------:R-:W-:Y:S02]  /*55a0*/  FFMA.FTZ R34, R14, R32, R34 ;  /* 0x000000200e227223 */ /* 0x000fe40000010022 */
[----:B------:R-:W-:Y:S02]  /*55b0*/  FFMA.FTZ R35, R15, R33, R35 ;  /* 0x000000210f237223 */ /* 0x000fe40000010023 */
[----:B------:R-:W-:Y:S02]  /*55c0*/  FMUL.FTZ R0, R34, -1.4426950216293334961 ;  /* 0xbfb8aa3b22007820 */ /* 0x000fe40000410000 */
[----:B------:R-:W-:-:S04]  /*55d0*/  FMUL.FTZ R4, R35, -1.4426950216293334961 ;  /* 0xbfb8aa3b23047820 */ /* 0x000fc80000410000 */
[----:B------:R-:W1:Y:S08]  /*55e0*/  MUFU.EX2 R0, R0 ;  /* 0x0000000000007308 */ /* 0x000e700000000800 */
[----:B------:R-:W2:Y:S01]  /*55f0*/  MUFU.EX2 R4, R4 ;  /* 0x0000000400047308 */ /* 0x000ea20000000800 */
[----:B01----:R-:W-:-:S07]  /*5600*/  FADD.FTZ R2, R0, 1 ;  /* 0x3f80000000027421 */ /* 0x003fce0000010000 */
[----:B------:R-:W0:Y:S01]  /*5610*/  MUFU.RCP R3, R2 ;  /* 0x0000000200037308 */ /* 0x000e220000001000 */
[----:B--2---:R-:W-:-:S07]  /*5620*/  FADD.FTZ R5, R4, 1 ;  /* 0x3f80000004057421 */ /* 0x004fce0000010000 */
        /* <DEDUP_REMOVED lines=9> */
.L_x_1469:
[----:B------:R-:W-:Y:S01]  /*56c0*/  BSSY B0, `(.L_x_1470) ;  /* 0x0000010000007945 */ /* 0x000fe20003800000 */
[----:B------:R-:W-:Y:S05]  /*56d0*/  @P6 BRA `(.L_x_1471) ;  /* 0x000000e000006947 */ /* 0x000fea0003800000 */
        /* <DEDUP_REMOVED lines=10> */
[-C--:B------:R-:W-:Y:S01]  /*5780*/  FMUL.FTZ R30, R30, R75.reuse ;  /* 0x0000004b1e1e7220 */ /* 0x080fe20000410000 */
[----:B------:R-:W-:Y:S01]  /*5790*/  LEA.HI.X R3, R90, c[0x0][0x164], R5, 0x2, P0 ;  /* 0x000059005a037a11 */ /* 0x000fe200000f1405 */
[----:B------:R-:W-:-:S05]  /*57a0*/  FMUL.FTZ R31, R36, R75 ;  /* 0x0000004b241f7220 */ /* 0x000fca0000410000 */
[----:B------:R0:W-:Y:S02]  /*57b0*/  STG.E.64 [R2.64], R30 ;  /* 0x0000001e02007986 */ /* 0x0001e4000c101b06 */
.L_x_1471:
[----:B------:R-:W-:Y:S05]  /*57c0*/  BSYNC B0 ;  /* 0x0000000000007941 */ /* 0x000fea0003800000 */
.L_x_1470:
[----:B------:R-:W-:Y:S02]  /*57d0*/  IADD3 R85, R85, c[0x0][0x10], RZ ;  /* 0x0000040055557a10 */ /* 0x000fe40007ffe0ff */
[----:B------:R-:W-:Y:S02]  /*57e0*/  IADD3 R76, R76, 0x1, RZ ;  /* 0x000000014c4c7810 */ /* 0x000fe40007ffe0ff */
[----:B------:R-:W-:-:S13]  /*57f0*/  ISETP.GE.AND P0, PT, R85, UR4, PT ;  /* 0x0000000455007c0c */ /* 0x000fda000bf06270 */
[----:B------:R-:W-:Y:S01]  /*5800*/  @P0 CALL.REL.NOINC `(.L_x_1421) ;  /* 0x0000001000000944 */ /* 0x000fe20003c00000 */
[----:B------:R-:W-:Y:S05]  /*5810*/  BRA `(.L_x_1472) ;  /* 0xffffaad000007947 */ /* 0x000fea000383ffff */
.L_x_1421:
[----:B-1----:R-:W-:Y:S01]  /*5820*/  ISETP.NE.AND P1, PT, R87, RZ, PT ;  /* 0x000000ff5700720c */ /* 0x002fe20003f25270 */
[----:B0-----:R-:W-:Y:S01]  /*5830*/  HFMA2.MMA R25, -RZ, RZ, 0, 2.384185791015625e-07 ;  /* 0x00000004ff197435 */ /* 0x001fe200000001ff */
[----:B------:R-:W-:Y:S01]  /*5840*/  MOV R6, c[0x0][0xc] ;  /* 0x0000030000067a02 */ /* 0x000fe20000000f00 */
        /* <DEDUP_REMOVED lines=15> */
.L_x_1474:
[----:B------:R-:W-:Y:S05]  /*5940*/  BSYNC B0 ;  /* 0x0000000000007941 */ /* 0x000fea0003800000 */
.L_x_1473:
        /* <DEDUP_REMOVED lines=11> */
.L_x_1476:
[----:B------:R-:W2:Y:S01]  /*5a00*/  LDG.E.STRONG.GPU R5, [R2.64] ;  /* 0x0000000602057981 */ /* 0x000ea2000c1ef900 */
[----:B------:R-:W-:Y:S01]  /*5a10*/  YIELD ;  /* 0x0000000000007946 */ /* 0x000fe20003800000 */
[----:B--2---:R-:W-:Y:S01]  /*5a20*/  ISETP.NE.AND P0, PT, R5, R0, PT ;  /* 0x000000000500720c */ /* 0x004fe20003f05270 */
[----:B------:R-:W-:-:S12]  /*5a30*/  CCTL.IVALL ;  /* 0x00000000ff00798f */ /* 0x000fd80002000000 */
[----:B------:R-:W-:Y:S05]  /*5a40*/  @P0 BRA `(.L_x_1476) ;  /* 0xffffffb000000947 */ /* 0x000fea000383ffff */
.L_x_1475:
        /* <DEDUP_REMOVED lines=25> */
.L_x_1477:
        /* <DEDUP_REMOVED lines=23> */
.L_x_1478:
        /* <DEDUP_REMOVED lines=11> */
.L_x_3313:


//--------------------- .text._Z35group_norm_nhwc_bwd_one_pass_kernelI11Fp32IOFp32WLi512ELi30ELi480EEv26Group_norm_nhwc_bwd_params --------------------------
	.section	.text._Z35group_norm_nhwc_bwd_one_pass_kernelI11Fp32IOFp32WLi512ELi30ELi480EEv26Group_norm_nhwc_bwd_params,"ax",@progbits
	.sectioninfo	@"SHI_REGISTERS=128"
	.align	128
        .global         _Z35group_norm_nhwc_bwd_one_pass_kernelI11Fp32IOFp32WLi512ELi30ELi480EEv26Group_norm_nhwc_bwd_params
        .type           _Z35group_norm_nhwc_bwd_one_pass_kernelI11Fp32IOFp32WLi512ELi30ELi480EEv26Group_norm_nhwc_bwd_params,@function
        .size           _Z35group_norm_nhwc_bwd_one_pass_kernelI11Fp32IOFp32WLi512ELi30ELi480EEv26Group_norm_nhwc_bwd_params,(.L_x_3314 - _Z35group_norm_nhwc_bwd_one_pass_kernelI11Fp32IOFp32WLi512ELi30ELi480EEv26Group_norm_nhwc_bwd_params)
        .other          _Z35group_norm_nhwc_bwd_one_pass_kernelI11Fp32IOFp32WLi512ELi30ELi480EEv26Group_norm_nhwc_bwd_params,@"STO_CUDA_ENTRY STV_DEFAULT"
_Z35group_norm_nhwc_bwd_one_pass_kernelI11Fp32IOFp32WLi512ELi30ELi480EEv26Group_norm_nhwc_bwd_params:
.text._Z35group_norm_nhwc_bwd_one_pass_kernelI11Fp32IOFp32WLi512ELi30ELi480EEv26Group_norm_nhwc_bwd_params:
        /* <DEDUP_REMOVED lines=11> */
[----:B------:R-:W-:Y:S01]  /*00b0*/  ISETP.GE.U32.AND P1, PT, R3, 0x1e0, PT ;  /* 0x000001e00300780c */ /* 0x000fe20003f26070 */
[----:B------:R-:W-:Y:S01]  /*00c0*/  UMOV UR7, 0x3 ;  /* 0x0000000300077882 */ /* 0x000fe20000000000 */
[----:B------:R-:W-:Y:S01]  /*00d0*/  LOP3.LUT R6, R6, 0xffffff7f, RZ, 0xc0, !PT ;  /* 0xffffff7f06067812 */ /* 0x000fe200078ec0ff */
[----:B------:R-:W-:Y:S01]  /*00e0*/  ULDC.64 UR8, c[0x0][0x1d8] ;  /* 0x0000760000087ab9 */ /* 0x000fe20000000a00 */
[----:B------:R-:W-:Y:S01]  /*00f0*/  SHF.R.U32.HI R5, RZ, 0x3, R5 ;  /* 0x00000003ff057819 */ /* 0x000fe20000011605 */
[----:B------:R-:W0:Y:S01]  /*0100*/  S2R R125, SR_LANEID ;  /* 0x00000000007d7919 */ /* 0x000e220000000000 */
[----:B------:R-:W-:Y:S01]  /*0110*/  ULEA.HI UR11, UP0, UR9, UR8, URZ, 0x1 ;  /* 0x00000008090b7291 */ /* 0x000fe2000f81083f */
[----:B------:R-:W-:Y:S01]  /*0120*/  SHF.R.S32.HI R8, RZ, 0x1f, R3 ;  /* 0x0000001fff087819 */ /* 0x000fe20000011403 */
[----:B------:R-:W-:Y:S01]  /*0130*/  UIMAD.WIDE.U32 UR4, UR7, UR8, URZ ;  /* 0x00000008070472a5 */ /* 0x000fe2000f8e003f */
[----:B------:R-:W-:Y:S01]  /*0140*/  IMAD R4, R2, c[0x0][0x1fc], R5 ;  /* 0x00007f0002047a24 */ /* 0x000fe200078e0205 */
[----:B------:R-:W-:Y:S01]  /*0150*/  UIMAD UR8, UR7, UR9, URZ ;  /* 0x00000009070872a4 */ /* 0x000fe2000f8e023f */
[----:B------:R-:W-:Y:S01]  /*0160*/  IMAD R92, R5, -0xf, R3 ;  /* 0xfffffff1055c7824 */ /* 0x000fe200078e0203 */
[----:B------:R-:W-:Y:S01]  /*0170*/  ULDC UR10, c[0x0][0xc] ;  /* 0x00000300000a7ab9 */ /* 0x000fe20000000800 */
[----:B------:R-:W-:Y:S01]  /*0180*/  LEA.HI R8, R8, R3, RZ, 0x5 ;  /* 0x0000000308087211 */ /* 0x000fe200078f28ff */
[----:B------:R-:W-:Y:S01]  /*0190*/  ULOP3.LUT UR7, UR7, UR10, URZ, 0xc0, !UPT ;  /* 0x0000000a07077292 */ /* 0x000fe2000f8ec03f */
[C---:B------:R-:W-:Y:S01]  /*01a0*/  ISETP.LT.U32.AND P0, PT, R4.reuse, c[0x0][0x1e0], PT ;  /* 0x0000780004007a0c */ /* 0x040fe20003f01070 */
[----:B------:R-:W-:Y:S01]  /*01b0*/  UIADD3 UR8, UR5, UR8, URZ ;  /* 0x0000000805087290 */ /* 0x000fe2000fffe03f */
[----:B------:R-:W-:Y:S01]  /*01c0*/  SHF.R.S32.HI R124, RZ, 0x1f, R4 ;  /* 0x0000001fff7c7819 */ /* 0x000fe20000011404 */
[----:B------:R-:W-:Y:S01]  /*01d0*/  UIADD3.X UR9, URZ, UR9, URZ, UP0, !UPT ;  /* 0x000000093f097290 */ /* 0x000fe200087fe43f */
[----:B------:R-:W-:Y:S01]  /*01e0*/  IADD3 R108, R4, 0x20, RZ ;  /* 0x00000020046c7810 */ /* 0x000fe20007ffe0ff */
[----:B------:R-:W-:Y:S01]  /*01f0*/  UIADD3 UR5, -UR7, UR10, URZ ;  /* 0x0000000a07057290 */ /* 0x000fe2000fffe13f */
[----:B------:R-:W-:Y:S01]  /*0200*/  ISETP.LT.AND.EX P0, PT, R124, c[0x0][0x1e4], !P1, P0 ;  /* 0x000079007c007a0c */ /* 0x000fe20004f01300 */
[----:B------:R-:W-:Y:S01]  /*0210*/  ULEA.HI UR10, UP0, UR8, UR4, URZ, 0x1 ;  /* 0x00000004080a7291 */ /* 0x000fe2000f81083f */
[----:B------:R-:W-:Y:S01]  /*0220*/  ISETP.LT.U32.AND P5, PT, R108, c[0x0][0x1e0], PT ;  /* 0x000078006c007a0c */ /* 0x000fe20003fa1070 */
[----:B------:R-:W-:Y:S01]  /*0230*/  HFMA2.MMA R91, -RZ, RZ, 0, 0 ;  /* 0x00000000ff5b7435 */ /* 0x000fe200000001ff */
[----:B------:R-:W-:Y:S01]  /*0240*/  SHF.R.S32.HI R119, RZ, 0x1f, R108 ;  /* 0x0000001fff777819 */ /* 0x000fe2000001146c */
[----:B------:R-:W-:Y:S01]  /*0250*/  UIADD3.X UR8, URZ, UR8, URZ, UP0, !UPT ;  /* 0x000000083f087290 */ /* 0x000fe200087fe43f */
[----:B------:R-:W-:Y:S01]  /*0260*/  IADD3 R107, R4, 0x40, RZ ;  /* 0x00000040046b7810 */ /* 0x000fe20007ffe0ff */
[----:B------:R-:W-:Y:S01]  /*0270*/  USHF.R.S64 UR11, UR11, 0x1, UR9 ;  /* 0x000000010b0b7899 */ /* 0x000fe20008001009 */
[----:B------:R-:W-:Y:S01]  /*0280*/  ISETP.LT.AND.EX P6, PT, R119, c[0x0][0x1e4], !P1, P5 ;  /* 0x0000790077007a0c */ /* 0x000fe20004fc1350 */
[----:B------:R-:W-:Y:S01]  /*0290*/  USHF.R.S64 UR10, UR10, 0x1, UR8 ;  /* 0x000000010a0a7899 */ /* 0x000fe20008001008 */
[----:B------:R-:W-:Y:S01]  /*02a0*/  ISETP.LT.U32.AND P4, PT, R107, c[0x0][0x1e0], PT ;  /* 0x000078006b007a0c */ /* 0x000fe20003f81070 */
[----:B------:R-:W-:Y:S01]  /*02b0*/  IMAD R5, R2, c[0x0][0x10], R0 ;  /* 0x0000040002057a24 */ /* 0x000fe200078e0200 */
[----:B------:R-:W-:Y:S01]  /*02c0*/  SHF.R.S32.HI R118, RZ, 0x1f, R107 ;  /* 0x0000001fff767819 */ /* 0x000fe2000001146b */
[----:B------:R-:W-:Y:S01]  /*02d0*/  USHF.R.S32.HI UR9, URZ, 0x1, UR9 ;  /* 0x000000013f097899 */ /* 0x000fe20008011409 */
[----:B------:R-:W-:Y:S01]  /*02e0*/  @P0 LOP3.LUT R6, R6, 0x80, RZ, 0xfc, !PT ;  /* 0x0000008006060812 */ /* 0x000fe200078efcff */
[----:B------:R-:W-:Y:S01]  /*02f0*/  USHF.R.S32.HI UR8, URZ, 0x1, UR8 ;  /* 0x000000013f087899 */ /* 0x000fe20008011408 */
[----:B------:R-:W-:Y:S01]  /*0300*/  IADD3 R106, R4, 0x60, RZ ;  /* 0x00000060046a7810 */ /* 0x000fe20007ffe0ff */
[----:B------:R-:W-:Y:S01]  /*0310*/  USHF.L.U64.HI UR9, UR11, 0x2, UR9 ;  /* 0x000000020b097899 */ /* 0x000fe20008010209 */
[----:B------:R-:W-:Y:S01]  /*0320*/  ISETP.LT.AND.EX P5, PT, R118, c[0x0][0x1e4], !P1, P4 ;  /* 0x0000790076007a0c */ /* 0x000fe20004fa1340 */
[----:B------:R-:W-:Y:S01]  /*0330*/  USHF.L.U64.HI UR8, UR10, 0x2, UR8 ;  /* 0x000000020a087899 */ /* 0x000fe20008010208 */
[----:B------:R-:W-:Y:S01]  /*0340*/  LOP3.LUT R6, R6, 0xffffffbf, RZ, 0xc0, !PT ;  /* 0xffffffbf06067812 */ /* 0x000fe200078ec0ff */
[----:B------:R-:W-:Y:S01]  /*0350*/  ULDC.U8 UR16, c[0x0][0x1f4] ;  /* 0x00007d0000107ab9 */ /* 0x000fe20000000000 */
        /* <DEDUP_REMOVED lines=34> */
[----:B------:R-:W-:Y:S02]  /*0580*/  ISETP.LT.U32.AND P5, PT, R102, c[0x0][0x1e0], PT ;  /* 0x0000780066007a0c */ /* 0x000fe40003fa1070 */
[----:B------:R-:W-:Y:S02]  /*0590*/  @P0 LOP3.LUT R6, R6, 0x2, RZ, 0xfc, !PT ;  /* 0x0000000206060812 */ /* 0x000fe400078efcff */
[----:B------:R-:W-:-:S02]  /*05a0*/  ISETP.LT.U32.AND P4, PT, R101, c[0x0][0x1e0], PT ;  /* 0x0000780065007a0c */ /* 0x000fc40003f81070 */
[----:B------:R-:W-:Y:S02]  /*05b0*/  ISETP.LT.U32.AND P3, PT, R100, c[0x0][0x1e0], PT ;  /* 0x0000780064007a0c */ /* 0x000fe40003f61070 */
[----:B------:R-:W-:Y:S02]  /*05c0*/  ISETP.LT.U32.AND P2, PT, R99, c[0x0][0x1e0], PT ;  /* 0x0000780063007a0c */ /* 0x000fe40003f41070 */
[----:B------:R-:W-:Y:S02]  /*05d0*/  SHF.R.S32.HI R109, RZ, 0x1f, R98 ;  /* 0x0000001fff6d7819 */ /* 0x000fe40000011462 */
[----:B------:R-:W-:Y:S02]  /*05e0*/  ISETP.LT.U32.AND P0, PT, R98, c[0x0][0x1e0], PT ;  /* 0x0000780062007a0c */ /* 0x000fe40003f01070 */
[C---:B------:R-:W-:Y:S02]  /*05f0*/  IADD3 R97, R4.reuse, 0x180, RZ ;  /* 0x0000018004617810 */ /* 0x040fe40007ffe0ff */
[----:B------:R-:W-:-:S02]  /*0600*/  IADD3 R96, R4, 0x1a0, RZ ;  /* 0x000001a004607810 */ /* 0x000fc40007ffe0ff */
[C---:B------:R-:W-:Y:S02]  /*0610*/  IADD3 R95, R4.reuse, 0x1c0, RZ ;  /* 0x000001c0045f7810 */ /* 0x040fe40007ffe0ff */
[----:B------:R-:W-:Y:S02]  /*0620*/  IADD3 R94, R4, 0x1e0, RZ ;  /* 0x000001e0045e7810 */ /* 0x000fe40007ffe0ff */
[----:B------:R-:W-:Y:S02]  /*0630*/  ISETP.LT.AND.EX P5, PT, R113, c[0x0][0x1e4], !P1, P5 ;  /* 0x0000790071007a0c */ /* 0x000fe40004fa1350 */
[----:B------:R-:W-:Y:S02]  /*0640*/  ISETP.LT.AND.EX P4, PT, R112, c[0x0][0x1e4], !P1, P4 ;  /* 0x0000790070007a0c */ /* 0x000fe40004f81340 */
[----:B------:R-:W-:Y:S02]  /*0650*/  ISETP.LT.AND.EX P3, PT, R111, c[0x0][0x1e4], !P1, P3 ;  /* 0x000079006f007a0c */ /* 0x000fe40004f61330 */
[----:B------:R-:W-:-:S02]  /*0660*/  ISETP.LT.AND.EX P2, PT, R110, c[0x0][0x1e4], !P1, P2 ;  /* 0x000079006e007a0c */ /* 0x000fc40004f41320 */
[----:B------:R-:W-:Y:S02]  /*0670*/  ISETP.LT.AND.EX P1, PT, R109, c[0x0][0x1e4], !P1, P0 ;  /* 0x000079006d007a0c */ /* 0x000fe40004f21300 */
[----:B------:R-:W-:Y:S02]  /*0680*/  MOV R5, R0 ;  /* 0x0000000000057202 */ /* 0x000fe40000000f00 */
[----:B------:R-:W-:Y:S02]  /*0690*/  SHF.R.S32.HI R93, RZ, 0x5, R8 ;  /* 0x00000005ff5d7819 */ /* 0x000fe40000011408 */
[----:B------:R-:W-:Y:S02]  /*06a0*/  SHF.L.U32 R92, R92, 0x1, RZ ;  /* 0x000000015c5c7819 */ /* 0x000fe400000006ff */
[----:B------:R-:W-:Y:S02]  /*06b0*/  SHF.R.S32.HI R123, RZ, 0x1f, R97 ;  /* 0x0000001fff7b7819 */ /* 0x000fe40000011461 */
[----:B------:R-:W-:-:S02]  /*06c0*/  SHF.R.S32.HI R122, RZ, 0x1f, R96 ;  /* 0x0000001fff7a7819 */ /* 0x000fc40000011460 */
[----:B------:R-:W-:Y:S02]  /*06d0*/  SHF.R.S32.HI R121, RZ, 0x1f, R95 ;  /* 0x0000001fff797819 */ /* 0x000fe4000001145f */
[----:B0-----:R-:W-:Y:S02]  /*06e0*/  SHF.R.S32.HI R120, RZ, 0x1f, R94 ;  /* 0x0000001fff787819 */ /* 0x001fe4000001145e */
.L_x_1562:
[----:B-1----:R-:W-:Y:S02]  /*06f0*/  MOV R8, 0x8 ;  /* 0x0000000800087802 */ /* 0x002fe40000000f00 */
[----:B------:R-:W-:Y:S02]  /*0700*/  P2R R32, PR, RZ, 0x8 ;  /* 0x00000008ff207803 */ /* 0x000fe40000000000 */
[----:B------:R-:W-:Y:S01]  /*0710*/  IABS R12, c[0x0][0x1f0] ;  /* 0x00007c00000c7a13 */ /* 0x000fe20000000000 */
[----:B------:R-:W-:Y:S01]  /*0720*/  IMAD.WIDE R8, R5, R8, c[0x0][0x198] ;  /* 0x0000660005087625 */ /* 0x000fe200078e0208 */
[----:B------:R-:W-:Y:S01]  /*0730*/  UMOV UR14, 0x3f800000 ;  /* 0x3f800000000e7882 */ /* 0x000fe20000000000 */
[----:B------:R-:W-:Y:S01]  /*0740*/  CS2R R54, SRZ ;  /* 0x0000000000367805 */ /* 0x000fe2000001ff00 */
[----:B------:R-:W-:Y:S01]  /*0750*/  CS2R R52, SRZ ;  /* 0x0000000000347805 */ /* 0x000fe2000001ff00 */
[----:B------:R-:W-:-:S02]  /*0760*/  LOP3.LUT P3, RZ, R6, 0x80, RZ, 0xc0, !PT ;  /* 0x0000008006ff7812 */ /* 0x000fc4000786c0ff */
[----:B------:R-:W2:Y:S01]  /*0770*/  LDG.E.64 R8, [R8.64] ;  /* 0x0000000c08087981 */ /* 0x000ea2000c1e1b00 */
[----:B0-----:R-:W0:Y:S01]  /*0780*/  I2F.RP R7, R12 ;  /* 0x0000000c00077306 */ /* 0x001e220000209400 */
[----:B------:R-:W-:Y:S01]  /*0790*/  P2R R34, PR, RZ, 0x4 ;  /* 0x00000004ff227803 */ /* 0x000fe20000000000 */
[----:B------:R-:W-:Y:S01]  /*07a0*/  CS2R R50, SRZ ;  /* 0x0000000000327805 */ /* 0x000fe2000001ff00 */
[C---:B------:R-:W-:Y:S02]  /*07b0*/  LOP3.LUT P2, RZ, R6.reuse, 0x40, RZ, 0xc0, !PT ;  /* 0x0000004006ff7812 */ /* 0x040fe4000784c0ff */
[----:B------:R-:W-:Y:S02]  /*07c0*/  P2R R36, PR, RZ, 0x2 ;  /* 0x00000002ff247803 */ /* 0x000fe40000000000 */
[----:B------:R-:W-:Y:S01]  /*07d0*/  LOP3.LUT P1, RZ, R6, 0x20, RZ, 0xc0, !PT ;  /* 0x0000002006ff7812 */ /* 0x000fe2000782c0ff */
[----:B0-----:R-:W0:Y:S01]  /*07e0*/  MUFU.RCP R7, R7 ;  /* 0x0000000700077308 */ /* 0x001e220000001000 */
[----:B--2---:R-:W1:Y:S02]  /*07f0*/  R2UR UR4, R8 ;  /* 0x00000000080473c2 */ /* 0x004e6400000e0000 */
[----:B-1----:R-:W-:-:S05]  /*0800*/  MOV R10, UR4 ;  /* 0x00000004000a7c02 */ /* 0x002fca0008000f00 */
[----:B------:R-:W-:-:S05]  /*0810*/  FFMA.FTZ R10, -R10, UR4, R9 ;  /* 0x000000040a0a7c23 */ /* 0x000fca0008010109 */
[----:B------:R-:W-:Y:S02]  /*0820*/  FSETP.GTU.FTZ.AND P0, PT, R10, RZ, PT ;  /* 0x000000ff0a00720b */ /* 0x000fe40003f1c000 */
[----:B0-----:R-:W-:-:S04]  /*0830*/  IADD3 R8, R7, 0xffffffe, RZ ;  /* 0x0ffffffe07087810 */ /* 0x001fc80007ffe0ff */
[----:B------:R0:W1:Y:S07]  /*0840*/  F2I.FTZ.U32.TRUNC.NTZ R9, R8 ;  /* 0x0000000800097305 */ /* 0x00006e000021f000 */
[----:B------:R-:W-:Y:S01]  /*0850*/  VOTEU.ANY UP0, P0 ;  /* 0x00000000003f7886 */ /* 0x000fe20000000100 */
[----:B------:R-:W-:Y:S02]  /*0860*/  PLOP3.LUT P0, PT, PT, PT, UP0, 0x80, 0x0 ;  /* 0x000000000000781c */ /* 0x000fe40003f0f008 */
[----:B0-----:R-:W-:-:S02]  /*0870*/  MOV R8, RZ ;  /* 0x000000ff00087202 */ /* 0x001fc40000000f00 */
[----:B-1----:R-:W-:-:S09]  /*0880*/  IADD3 R11, RZ, -R9, RZ ;  /* 0x80000009ff0b7210 */ /* 0x002fd20007ffe0ff */
[----:B------:R-:W-:Y:S01]  /*0890*/  @P0 FADD.FTZ R10, R10, c[0x0][0x1a0] ;  /* 0x000068000a0a0621 */ /* 0x000fe20000010000 */
[----:B------:R-:W-:Y:S01]  /*08a0*/  PLOP3.LUT P0, PT, PT, PT, UP0, 0x80, 0x0 ;  /* 0x000000000000781c */ /* 0x000fe20003f0f008 */
[----:B------:R-:W-:-:S04]  /*08b0*/  IMAD R11, R11, R12, RZ ;  /* 0x0000000c0b0b7224 */ /* 0x000fc800078e02ff */
[----:B------:R-:W-:-:S08]  /*08c0*/  IMAD.HI.U32 R9, R9, R11, R8 ;  /* 0x0000000b09097227 */ /* 0x000fd000078e0008 */
[----:B------:R0:W1:Y:S01]  /*08d0*/  @P0 MUFU.RSQ R13, R10 ;  /* 0x0000000a000d0308 */ /* 0x0000620000001400 */
[----:B------:R-:W-:Y:S02]  /*08e0*/  PLOP3.LUT P0, PT, PT, PT, UP0, 0x80, 0x0 ;  /* 0x000000000000781c */ /* 0x000fe40003f0f008 */
[----:B0-----:R-:W-:-:S05]  /*08f0*/  IABS R10, R5 ;  /* 0x00000005000a7213 */ /* 0x001fca0000000000 */
[----:B------:R-:W-:-:S05]  /*0900*/  IMAD.HI.U32 R9, R9, R10, RZ ;  /* 0x0000000a09097227 */ /* 0x000fca00078e00ff */
[----:B------:R-:W-:Y:S01]  /*0910*/  IADD3 R7, -R9, RZ, RZ ;  /* 0x000000ff09077210 */ /* 0x000fe20007ffe1ff */
[----:B-1----:R0:W1:Y:S04]  /*0920*/  @P0 R2UR UR14, R13 ;  /* 0x000000000d0e03c2 */ /* 0x00206800000e0000 */
        /* <DEDUP_REMOVED lines=17> */
[----:B0-----:R-:W-:-:S03]  /*0a40*/  SEL R13, R7, R9, !P0 ;  /* 0x00000009070d7207 */ /* 0x001fc60004000000 */
[----:B------:R-:W-:-:S05]  /*0a50*/  IMAD R7, R90, 0x1e, RZ ;  /* 0x0000001e5a077824 */ /* 0x000fca00078e02ff */
[----:B------:R-:W-:Y:S02]  /*0a60*/  SHF.R.S32.HI R9, RZ, 0x1f, R7 ;  /* 0x0000001fff097819 */ /* 0x000fe40000011407 */
[----:B------:R-:W-:-:S04]  /*0a70*/  IADD3 R10, P0, R92, R7, RZ ;  /* 0x000000075c0a7210 */ /* 0x000fc80007f1e0ff */
[----:B------:R-:W-:Y:S01]  /*0a80*/  LEA.HI.X.SX32 R11, R92, R9, 0x1, P0 ;  /* 0x000000095c0b7211 */ /* 0x000fe200000f0eff */
[----:B------:R-:W-:-:S05]  /*0a90*/  IMAD.WIDE.U32 R8, R3, -0x77777777, RZ ;  /* 0x8888888903087825 */ /* 0x000fca00078e00ff */
[----:B------:R-:W-:-:S05]  /*0aa0*/  SHF.R.U32.HI R9, RZ, 0x3, R9 ;  /* 0x00000003ff097819 */ /* 0x000fca0000011609 */
[----:B------:R-:W-:-:S05]  /*0ab0*/  IMAD R24, R2, c[0x0][0x1fc], R9 ;  /* 0x00007f0002187a24 */ /* 0x000fca00078e0209 */
[----:B------:R-:W-:-:S04]  /*0ac0*/  IADD3 R8, R24, 0x180, RZ ;  /* 0x0000018018087810 */ /* 0x000fc80007ffe0ff */
[----:B------:R-:W-:Y:S02]  /*0ad0*/  SHF.R.S32.HI R9, RZ, 0x1f, R8 ;  /* 0x0000001fff097819 */ /* 0x000fe40000011408 */
[----:B------:R-:W-:-:S04]  /*0ae0*/  ISETP.GE.U32.AND P0, PT, R8, c[0x0][0x1e0], PT ;  /* 0x0000780008007a0c */ /* 0x000fc80003f06070 */
[----:B------:R-:W-:Y:S02]  /*0af0*/  ISETP.GE.AND.EX P0, PT, R9, c[0x0][0x1e4], PT, P0 ;  /* 0x0000790009007a0c */ /* 0x000fe40003f06300 */
[----:B------:R-:W-:Y:S02]  /*0b00*/  SHF.R.S32.HI R8, RZ, 0x1f, R13 ;  /* 0x0000001fff087819 */ /* 0x000fe4000001140d */
[----:B------:R-:W-:-:S03]  /*0b10*/  ISETP.LT.U32.AND P0, PT, R3, 0x1e0, !P0 ;  /* 0x000001e00300780c */ /* 0x000fc60004701070 */
[----:B------:R-:W-:Y:S02]  /*0b20*/  IMAD R8, R8, c[0x0][0x1e8], RZ ;  /* 0x00007a0008087a24 */ /* 0x000fe400078e02ff */
[----:B------:R-:W-:-:S04]  /*0b30*/  IMAD.WIDE.U32 R10, R13, c[0x0][0x1e8], R10 ;  /* 0x00007a000d0a7a25 */ /* 0x000fc800078e000a */
[----:B------:R-:W-:-:S04]  /*0b40*/  IMAD R9, R13, c[0x0][0x1ec], R8 ;  /* 0x00007b000d097a24 */ /* 0x000fc800078e0208 */
[----:B------:R-:W-:Y:S01]  /*0b50*/  @P0 IMAD R8, R123, c[0x0][0x1d8], RZ ;  /* 0x000076007b080a24 */ /* 0x000fe200078e02ff */
[----:B------:R-:W-:Y:S02]  /*0b60*/  IADD3 R13, R11, R9, RZ ;  /* 0x000000090b0d7210 */ /* 0x000fe40007ffe0ff */
[----:B------:R-:W-:Y:S01]  /*0b70*/  @P0 MOV R12, R10 ;  /* 0x0000000a000c0202 */ /* 0x000fe20000000f00 */
[----:B------:R-:W-:-:S04]  /*0b80*/  @P0 IMAD R15, R97, c[0x0][0x1dc], R8 ;  /* 0x00007700610f0a24 */ /* 0x000fc800078e0208 */
[----:B------:R-:W-:-:S05]  /*0b90*/  @P0 IMAD.WIDE.U32 R8, R97, c[0x0][0x1d8], R12 ;  /* 0x0000760061080a25 */ /* 0x000fca00078e000c */
[----:B------:R-:W-:Y:S02]  /*0ba0*/  @P0 IADD3 R9, R9, R15, RZ ;  /* 0x0000000f09090210 */ /* 0x000fe40007ffe0ff */
[C---:B------:R-:W-:Y:S02]  /*0bb0*/  @P0 SHF.L.U32 R16, R8.reuse, 0x2, RZ ;  /* 0x0000000208100819 */ /* 0x040fe400000006ff */
[----:B------:R-:W-:Y:S02]  /*0bc0*/  @P0 SHF.L.U64.HI R14, R8, 0x2, R9 ;  /* 0x00000002080e0819 */ /* 0x000fe40000010209 */
[----:B------:R-:W-:-:S04]  /*0bd0*/  @P0 IADD3 R8, P6, R16, c[0x0][0x180], RZ ;  /* 0x0000600010080a10 */ /* 0x000fc80007fde0ff */
[----:B------:R-:W-:Y:S02]  /*0be0*/  @P0 IADD3.X R9, R14, c[0x0][0x184], RZ, P6, !PT ;  /* 0x000061000e090a10 */ /* 0x000fe400037fe4ff */
[----:B------:R-:W-:Y:S02]  /*0bf0*/  @P0 IADD3 R16, P6, R16, c[0x0][0x178], RZ ;  /* 0x00005e0010100a10 */ /* 0x000fe40007fde0ff */
[----:B------:R-:W-:Y:S01]  /*0c00*/  IADD3 R18, R24, 0x1a0, RZ ;  /* 0x000001a018127810 */ /* 0x000fe20007ffe0ff */
[----:B------:R0:W5:Y:S01]  /*0c10*/  @P0 LDG.E.64 R54, [R8.64] ;  /* 0x0000000c08360981 */ /* 0x000162000c1e1b00 */
[----:B------:R-:W-:Y:S02]  /*0c20*/  @P0 IADD3.X R17, R14, c[0x0][0x17c], RZ, P6, !PT ;  /* 0x00005f000e110a10 */ /* 0x000fe400037fe4ff */
[----:B------:R-:W-:Y:S01]  /*0c30*/  CS2R R14, SRZ ;  /* 0x00000000000e7805 */ /* 0x000fe2000001ff00 */
[----:B------:R-:W-:-:S05]  /*0c40*/  SHF.R.S32.HI R19, RZ, 0x1f, R18 ;  /* 0x0000001fff137819 */ /* 0x000fca0000011412 */
[----:B------:R2:W5:Y:S01]  /*0c50*/  @P0 LDG.E.64 R14, [R16.64] ;  /* 0x0000000c100e0981 */ /* 0x000562000c1e1b00 */
[----:B------:R-:W-:-:S04]  /*0c60*/  ISETP.GE.U32.AND P0, PT, R18, c[0x0][0x1e0], PT ;  /* 0x0000780012007a0c */ /* 0x000fc80003f06070 */
[----:B------:R-:W-:-:S04]  /*0c70*/  ISETP.GE.AND.EX P0, PT, R19, c[0x0][0x1e4], PT, P0 ;  /* 0x0000790013007a0c */ /* 0x000fc80003f06300 */
[----:B------:R-:W-:-:S13]  /*0c80*/  ISETP.LT.U32.AND P0, PT, R3, 0x1e0, !P0 ;  /* 0x000001e00300780c */ /* 0x000fda0004701070 */
[----:B------:R-:W-:Y:S01]  /*0c90*/  @P0 IMAD R19, R122, c[0x0][0x1d8], RZ ;  /* 0x000076007a130a24 */ /* 0x000fe200078e02ff */
[----:B------:R-:W-:-:S03]  /*0ca0*/  @P0 MOV R18, R10 ;  /* 0x0000000a00120202 */ /* 0x000fc60000000f00 */
[----:B------:R-:W-:Y:S01]  /*0cb0*/  @P0 IMAD R21, R96, c[0x0][0x1dc], R19 ;  /* 0x0000770060150a24 */ /* 0x000fe200078e0213 */
[----:B------:R-:W-:-:S05]  /*0cc0*/  @P0 MOV R19, R13 ;  /* 0x0000000d00130202 */ /* 0x000fca0000000f00 */
[----:B------:R-:W-:-:S05]  /*0cd0*/  @P0 IMAD.WIDE.U32 R18, R96, c[0x0][0x1d8], R18 ;  /* 0x0000760060120a25 */ /* 0x000fca00078e0012 */
[----:B0-----:R-:W-:Y:S02]  /*0ce0*/  @P0 IADD3 R9, R19, R21, RZ ;  /* 0x0000001513090210 */ /* 0x001fe40007ffe0ff */
[C---:B------:R-:W-:Y:S02]  /*0cf0*/  @P0 SHF.L.U32 R20, R18.reuse, 0x2, RZ ;  /* 0x0000000212140819 */ /* 0x040fe400000006ff */
[----:B------:R-:W-:Y:S02]  /*0d00*/  @P0 SHF.L.U64.HI R8, R18, 0x2, R9 ;  /* 0x0000000212080819 */ /* 0x000fe40000010209 */
[----:B------:R-:W-:-:S04]  /*0d10*/  @P0 IADD3 R18, P6, R20, c[0x0][0x180], RZ ;  /* 0x0000600014120a10 */ /* 0x000fc80007fde0ff */
[----:B------:R-:W-:Y:S02]  /*0d20*/  @P0 IADD3.X R19, R8, c[0x0][0x184], RZ, P6, !PT ;  /* 0x0000610008130a10 */ /* 0x000fe400037fe4ff */
[----:B------:R-:W-:Y:S01]  /*0d30*/  @P0 IADD3 R20, P6, R20, c[0x0][0x178], RZ ;  /* 0x00005e0014140a10 */ /* 0x000fe20007fde0ff */
[----:B--2---:R-:W-:Y:S01]  /*0d40*/  CS2R R16, SRZ ;  /* 0x0000000000107805 */ /* 0x004fe2000001ff00 */
[----:B------:R-:W-:Y:S02]  /*0d50*/  MOV R9, RZ ;  /* 0x000000ff00097202 */ /* 0x000fe40000000f00 */
[----:B------:R-:W-:Y:S02]  /*0d60*/  @P0 IADD3.X R21, R8, c[0x0][0x17c], RZ, P6, !PT ;  /* 0x00005f0008150a10 */ /* 0x000fe400037fe4ff */
[----:B------:R-:W-:Y:S02]  /*0d70*/  MOV R8, RZ ;  /* 0x000000ff00087202 */ /* 0x000fe40000000f00 */
[----:B------:R-:W-:Y:S01]  /*0d80*/  IADD3 R22, R24, 0x1c0, RZ ;  /* 0x000001c018167810 */ /* 0x000fe20007ffe0ff */
[----:B------:R0:W5:Y:S03]  /*0d90*/  @P0 LDG.E.64 R16, [R20.64] ;  /* 0x0000000c14100981 */ /* 0x000166000c1e1b00 */
[----:B------:R-:W-:Y:S01]  /*0da0*/  SHF.R.S32.HI R23, RZ, 0x1f, R22 ;  /* 0x0000001fff177819 */ /* 0x000fe20000011416 */
        /* <DEDUP_REMOVED lines=9> */
[----:B--2---:R-:W-:Y:S02]  /*0e40*/  @P0 IADD3 R19, R23, R25, RZ ;  /* 0x0000001917130210 */ /* 0x004fe40007ffe0ff */
[C---:B------:R-:W-:Y:S02]  /*0e50*/  @P0 SHF.L.U32 R23, R22.reuse, 0x2, RZ ;  /* 0x0000000216170819 */ /* 0x040fe400000006ff */
[----:B------:R-:W-:Y:S02]  /*0e60*/  @P0 SHF.L.U64.HI R18, R22, 0x2, R19 ;  /* 0x0000000216120819 */ /* 0x000fe40000010213 */
[----:B0-----:R-:W-:-:S04]  /*0e70*/  @P0 IADD3 R20, P6, R23, c[0x0][0x180], RZ ;  /* 0x0000600017140a10 */ /* 0x001fc80007fde0ff */
        /* <DEDUP_REMOVED lines=15> */
[----:B------:R-:W-:-:S04]  /*0f70*/  @P0 IMAD.WIDE.U32 R24, R94, c[0x0][0x1d8], R24 ;  /* 0x000076005e180a25 */ /* 0x000fc800078e0018 */
[----:B--2---:R-:W-:Y:S01]  /*0f80*/  @P3 IMAD R23, R124, c[0x0][0x1d8], RZ ;  /* 0x000076007c173a24 */ /* 0x004fe200078e02ff */
[----:B0-----:R-:W-:Y:S02]  /*0f90*/  @P0 IADD3 R21, R25, R27, RZ ;  /* 0x0000001b19150210 */ /* 0x001fe40007ffe0ff */
[----:B------:R-:W-:Y:S01]  /*0fa0*/  @P0 SHF.L.U32 R28, R24, 0x2, RZ ;  /* 0x00000002181c0819 */ /* 0x000fe200000006ff */
[----:B------:R-:W-:Y:S01]  /*0fb0*/  @P3 IMAD R25, R4, c[0x0][0x1dc], R23 ;  /* 0x0000770004193a24 */ /* 0x000fe200078e0217 */
[----:B------:R-:W-:Y:S02]  /*0fc0*/  @P0 SHF.L.U64.HI R24, R24, 0x2, R21 ;  /* 0x0000000218180819 */ /* 0x000fe40000010215 */
[----:B------:R-:W-:Y:S02]  /*0fd0*/  @P0 IADD3 R26, P6, R28, c[0x0][0x180], RZ ;  /* 0x000060001c1a0a10 */ /* 0x000fe40007fde0ff */
[----:B------:R-:W-:Y:S02]  /*0fe0*/  @P3 MOV R22, R10 ;  /* 0x0000000a00163202 */ /* 0x000fe40000000f00 */
[----:B------:R-:W-:-:S02]  /*0ff0*/  @P3 MOV R23, R13 ;  /* 0x0000000d00173202 */ /* 0x000fc40000000f00 */
[----:B------:R-:W-:Y:S02]  /*1000*/  @P0 IADD3.X R27, R24, c[0x0][0x184], RZ, P6, !PT ;  /* 0x00006100181b0a10 */ /* 0x000fe400037fe4ff */
[----:B------:R-:W-:Y:S01]  /*1010*/  @P0 IADD3 R28, P6, R28, c[0x0][0x178], RZ ;  /* 0x00005e001c1c0a10 */ /* 0x000fe20007fde0ff */
[----:B------:R-:W-:Y:S01]  /*1020*/  @P3 IMAD.WIDE.U32 R22, R4, c[0x0][0x1d8], R22 ;  /* 0x0000760004163a25 */ /* 0x000fe200078e0016 */
[----:B------:R-:W-:Y:S01]  /*1030*/  CS2R R20, SRZ ;  /* 0x0000000000147805 */ /* 0x000fe2000001ff00 */
[----:B------:R0:W5:Y:S01]  /*1040*/  @P0 LDG.E.64 R50, [R26.64] ;  /* 0x0000000c1a320981 */ /* 0x000162000c1e1b00 */
[----:B------:R-:W-:Y:S02]  /*1050*/  @P0 IADD3.X R29, R24, c[0x0][0x17c], RZ, P6, !PT ;  /* 0x00005f00181d0a10 */ /* 0x000fe400037fe4ff */
[----:B------:R-:W-:Y:S02]  /*1060*/  @P3 IADD3 R23, R23, R25, RZ ;  /* 0x0000001917173210 */ /* 0x000fe40007ffe0ff */
[C---:B------:R-:W-:Y:S01]  /*1070*/  @P3 SHF.L.U32 R76, R22.reuse, 0x2, RZ ;  /* 0x00000002164c3819 */ /* 0x040fe200000006ff */
[----:B------:R2:W5:Y:S01]  /*1080*/  @P0 LDG.E.64 R20, [R28.64] ;  /* 0x0000000c1c140981 */ /* 0x000562000c1e1b00 */
[----:B------:R-:W-:-:S02]  /*1090*/  @P3 SHF.L.U64.HI R22, R22, 0x2, R23 ;  /* 0x0000000216163819 */ /* 0x000fc40000010217 */
[----:B------:R-:W-:Y:S01]  /*10a0*/  @P3 IADD3 R24, P0, R76, c[0x0][0x180], RZ ;  /* 0x000060004c183a10 */ /* 0x000fe20007f1e0ff */
[----:B------:R-:W-:-:S03]  /*10b0*/  @P2 IMAD R23, R119, c[0x0][0x1d8], RZ ;  /* 0x0000760077172a24 */ /* 0x000fc600078e02ff */
[----:B------:R-:W-:Y:S02]  /*10c0*/  @P3 IADD3.X R25, R22, c[0x0][0x184], RZ, P0, !PT ;  /* 0x0000610016193a10 */ /* 0x000fe400007fe4ff */
[----:B------:R-:W-:Y:S01]  /*10d0*/  @P3 IADD3 R76, P0, R76, c[0x0][0x178], RZ ;  /* 0x00005e004c4c3a10 */ /* 0x000fe20007f1e0ff */
[----:B0-----:R-:W-:Y:S01]  /*10e0*/  @P2 IMAD R27, R108, c[0x0][0x1dc], R23 ;  /* 0x000077006c1b2a24 */ /* 0x001fe200078e0217 */
        /* <DEDUP_REMOVED lines=13> */
[----:B--2---:R-:W-:Y:S01]  /*11c0*/  @P1 IMAD R29, R107, c[0x0][0x1dc], R22 ;  /* 0x000077006b1d1a24 */ /* 0x004fe200078e0216 */
        /* <DEDUP_REMOVED lines=44> */
[----:B------:R-:W-:Y:S02]  /*1490*/  @P1 SHF.L.U32 R66, R22, 0x2, RZ ;  /* 0x0000000216421819 */ /* 0x000fe400000006ff */
[----:B------:R-:W-:Y:S02]  /*14a0*/  ISETP.NE.AND P2, PT, R34, RZ, PT ;  /* 0x000000ff2200720c */ /* 0x000fe40003f45270 */
        /* <DEDUP_REMOVED lines=14> */
[----:B------:R-:W-:-:S04]  /*1590*/  @P6 IADD3 R36, P0, R64, c[0x0][0x180], RZ ;  /* 0x0000600040246a10 */ /* 0x000fc80007f1e0ff */
[----:B------:R-:W-:Y:S02]  /*15a0*/  @P6 IADD3.X R37, R22, c[0x0][0x184], RZ, P0, !PT ;  /* 0x0000610016256a10 */ /* 0x000fe400007fe4ff */
[----:B------:R-:W-:Y:S02]  /*15b0*/  @P6 IADD3 R64, P0, R64, c[0x0][0x178], RZ ;  /* 0x00005e0040406a10 */ /* 0x000fe40007f1e0ff */
[----:B------:R-:W-:Y:S02]  /*15c0*/  P2R R80, PR, RZ, 0x40 ;  /* 0x00000040ff507803 */ /* 0x000fe40000000000 */
[----:B------:R-:W-:Y:S02]  /*15d0*/  @P6 IADD3.X R65, R22, c[0x0][0x17c], RZ, P0, !PT ;  /* 0x00005f0016416a10 */ /* 0x000fe400007fe4ff */
[----:B------:R-:W-:-:S04]  /*15e0*/  LOP3.LUT P6, RZ, R6, 0x8, RZ, 0xc0, !PT ;  /* 0x0000000806ff7812 */ /* 0x000fc800078cc0ff */
[----:B------:R-:W-:Y:S02]  /*15f0*/  P2R R81, PR, RZ, 0x40 ;  /* 0x00000040ff517803 */ /* 0x000fe40000000000 */
[----:B------:R-:W-:-:S04]  /*1600*/  LOP3.LUT P6, RZ, R6, 0x10, RZ, 0xc0, !PT ;  /* 0x0000001006ff7812 */ /* 0x000fc800078cc0ff */
[----:B------:R-:W-:Y:S02]  /*1610*/  P2R R82, PR, RZ, 0x40 ;  /* 0x00000040ff527803 */ /* 0x000fe40000000000 */
[----:B------:R-:W-:-:S04]  /*1620*/  LOP3.LUT P6, RZ, R6, 0x20, RZ, 0xc0, !PT ;  /* 0x0000002006ff7812 */ /* 0x000fc800078cc0ff */
[----:B------:R-:W-:Y:S02]  /*1630*/  P2R R83, PR, RZ, 0x40 ;  /* 0x00000040ff537803 */ /* 0x000fe40000000000 */
[----:B------:R-:W-:-:S04]  /*1640*/  LOP3.LUT P6, RZ, R6, 0x40, RZ, 0xc0, !PT ;  /* 0x0000004006ff7812 */ /* 0x000fc800078cc0ff */
[----:B------:R-:W-:Y:S02]  /*1650*/  P2R R84, PR, RZ, 0x40 ;  /* 0x00000040ff547803 */ /* 0x000fe40000000000 */
[----:B------:R-:W-:Y:S01]  /*1660*/  LOP3.LUT P6, RZ, R6, 0x80, RZ, 0xc0, !PT ;  /* 0x0000008006ff7812 */ /* 0x000fe200078cc0ff */
[----:B------:R-:W-:-:S12]  /*1670*/  CS2R R78, SRZ ;  /* 0x00000000004e7805 */ /* 0x000fd8000001ff00 */
[----:B------:R0:W2:Y:S01]  /*1680*/  @P6 LDG.E.64 R78, [R24.64] ;  /* 0x0000000c184e6981 */ /* 0x0000a2000c1e1b00 */
        /* <DEDUP_REMOVED lines=59> */
[----:B------:R-:W-:Y:S02]  /*1a40*/  @P1 IADD3.X R49, R22, c[0x0][0x17c], RZ, P0, !PT ;  /* 0x00005f0016311a10 */ /* 0x000fe400007fe4ff */
[----:B------:R-:W-:-:S06]  /*1a50*/  CS2R R22, SRZ ;  /* 0x0000000000167805 */ /* 0x000fcc000001ff00 */
[----:B------:R3:W5:Y:S01]  /*1a60*/  @P6 LDG.E.64 R22, [R76.64] ;  /* 0x0000000c4c166981 */ /* 0x000762000c1e1b00 */
[----:B------:R-:W-:Y:S01]  /*1a70*/  ISETP.NE.AND P6, PT, R84, RZ, PT ;  /* 0x000000ff5400720c */ /* 0x000fe20003fc5270 */
[----:B0-----:R-:W-:Y:S01]  /*1a80*/  CS2R R24, SRZ ;  /* 0x0000000000187805 */ /* 0x001fe2000001ff00 */
[----:B---3--:R-:W-:-:S11]  /*1a90*/  CS2R R76, SRZ ;  /* 0x00000000004c7805 */ /* 0x008fd6000001ff00 */
[----:B------:R0:W5:Y:S04]  /*1aa0*/  @P6 LDG.E.64 R24, [R74.64] ;  /* 0x0000000c4a186981 */ /* 0x000168000c1e1b00 */
        /* <DEDUP_REMOVED lines=11> */
[----:B------:R-:W-:Y:S02]  /*1b60*/  ISETP.NE.AND P6, PT, R81, RZ, PT ;  /* 0x000000ff5100720c */ /* 0x000fe40003fc5270 */
[----:B------:R-:W-:Y:S01]  /*1b70*/  LOP3.LUT P0, RZ, R6, 0x4, RZ, 0xc0, !PT ;  /* 0x0000000406ff7812 */ /* 0x000fe2000780c0ff */
[----:B0-----:R-:W-:Y:S01]  /*1b80*/  CS2R R70, SRZ ;  /* 0x0000000000467805 */ /* 0x001fe2000001ff00 */
[----:B---3--:R-:W-:-:S09]  /*1b90*/  CS2R R30, SRZ ;  /* 0x00000000001e7805 */ /* 0x008fd2000001ff00 */
[----:B------:R0:W5:Y:S04]  /*1ba0*/  @P6 LDG.E.64 R70, [R32.64] ;  /* 0x0000000c20466981 */ /* 0x000168000c1e1b00 */
[----:B------:R3:W5:Y:S01]  /*1bb0*/  @P6 LDG.E.64 R30, [R68.64] ;  /* 0x0000000c441e6981 */ /* 0x000762000c1e1b00 */
[----:B------:R-:W-:Y:S01]  /*1bc0*/  ISETP.NE.AND P6, PT, R80, RZ, PT ;  /* 0x000000ff5000720c */ /* 0x000fe20003fc5270 */
[----:B0-----:R-:W-:Y:S01]  /*1bd0*/  CS2R R32, SRZ ;  /* 0x0000000000207805 */ /* 0x001fe2000001ff00 */
[----:B---3--:R-:W-:-:S05]  /*1be0*/  CS2R R68, SRZ ;  /* 0x0000000000447805 */ /* 0x008fca000001ff00 */
[----:B------:R0:W5:Y:S04]  /*1bf0*/  @P0 LDG.E.64 R32, [R66.64] ;  /* 0x0000000c42200981 */ /* 0x000168000c1e1b00 */
[----:B------:R3:W5:Y:S01]  /*1c00*/  @P0 LDG.E.64 R68, [R34.64] ;  /* 0x0000000c22440981 */ /* 0x000762000c1e1b00 */
        /* <DEDUP_REMOVED lines=13> */
[----:B---3--:R-:W-:Y:S01]  /*1ce0*/  CS2R R60, SRZ ;  /* 0x00000000003c7805 */ /* 0x008fe2000001ff00 */
[----:B------:R-:W-:-:S04]  /*1cf0*/  ISETP.GT.U32.AND P0, PT, R3, 0x1df, PT ;  /* 0x000001df0300780c */ /* 0x000fc80003f04070 */
[----:B------:R0:W5:Y:S04]  /*1d00*/  @P3 LDG.E.64 R40, [R58.64] ;  /* 0x0000000c3a283981 */ /* 0x000168000c1e1b00 */
[----:B------:R3:W5:Y:S01]  /*1d10*/  @P3 LDG.E.64 R60, [R42.64] ;  /* 0x0000000c2a3c3981 */ /* 0x000762000c1e1b00 */
[----:B0-----:R-:W-:Y:S01]  /*1d20*/  CS2R R58, SRZ ;  /* 0x00000000003a7805 */ /* 0x001fe2000001ff00 */
[----:B---3--:R-:W-:-:S05]  /*1d30*/  CS2R R42, SRZ ;  /* 0x00000000002a7805 */ /* 0x008fca000001ff00 */
[----:B------:R0:W5:Y:S04]  /*1d40*/  @P2 LDG.E.64 R58, [R44.64] ;  /* 0x0000000c2c3a2981 */ /* 0x000168000c1e1b00 */
[----:B------:R3:W5:Y:S01]  /*1d50*/  @P2 LDG.E.64 R42, [R56.64] ;  /* 0x0000000c382a2981 */ /* 0x000762000c1e1b00 */
[----:B------:R-:W-:Y:S01]  /*1d60*/  BSSY B0, `(.L_x_1480) ;  /* 0x0000013000007945 */ /* 0x000fe20003800000 */
[----:B0-----:R-:W-:Y:S01]  /*1d70*/  CS2R R44, SRZ ;  /* 0x00000000002c7805 */ /* 0x001fe2000001ff00 */
[----:B---3--:R-:W-:Y:S01]  /*1d80*/  CS2R R56, SRZ ;  /* 0x0000000000387805 */ /* 0x008fe2000001ff00 */
[----:B--2---:R-:W-:-:S04]  /*1d90*/  FADD.FTZ R78, R78, -UR4 ;  /* 0x800000044e4e7e21 */ /* 0x004fc80008010000 */
[----:B------:R0:W5:Y:S01]  /*1da0*/  @P1 LDG.E.64 R44, [R48.64] ;  /* 0x0000000c302c1981 */ /* 0x000162000c1e1b00 */
[----:B------:R-:W-:-:S03]  /*1db0*/  FADD.FTZ R79, R79, -UR4 ;  /* 0x800000044f4f7e21 */ /* 0x000fc60008010000 */
[----:B------:R2:W5:Y:S01]  /*1dc0*/  @P1 LDG.E.64 R56, [R46.64] ;  /* 0x0000000c2e381981 */ /* 0x000562000c1e1b00 */
[----:B0-----:R-:W-:Y:S01]  /*1dd0*/  CS2R R48, SRZ ;  /* 0x0000000000307805 */ /* 0x001fe2000001ff00 */
[----:B--2---:R-:W-:Y:S01]  /*1de0*/  CS2R R46, SRZ ;  /* 0x00000000002e7805 */ /* 0x004fe2000001ff00 */
[----:B------:R-:W-:Y:S05]  /*1df0*/  @P0 BRA `(.L_x_1481) ;  /* 0x0000009000000947 */ /* 0x000fea0003800000 */
[----:B-1----:R-:W-:Y:S02]  /*1e00*/  ISETP.NE.AND P0, PT, RZ, UR16, PT ;  /* 0x00000010ff007c0c */ /* 0x002fe4000bf05270 */
        /* <DEDUP_REMOVED lines=8> */
.L_x_1481:
[----:B-1----:R-:W-:Y:S05]  /*1e90*/  BSYNC B0 ;  /* 0x0000000000007941 */ /* 0x002fea0003800000 */
.L_x_1480:
[----:B------:R-:W-:Y:S01]  /*1ea0*/  ISETP.NE.AND P0, PT, RZ, UR16, PT ;  /* 0x00000010ff007c0c */ /* 0x000fe2000bf05270 */
[----:B------:R-:W-:Y:S01]  /*1eb0*/  FMUL.FTZ R86, R78, UR14 ;  /* 0x0000000e4e567c20 */ /* 0x000fe20008410000 */
[----:B------:R-:W-:Y:S01]  /*1ec0*/  LOP3.LUT R6, R6, 0xfffffeff, RZ, 0xc0, !PT ;  /* 0xfffffeff06067812 */ /* 0x000fe200078ec0ff */
[----:B------:R-:W-:Y:S01]  /*1ed0*/  FMUL.FTZ R85, R79, UR14 ;  /* 0x0000000e4f557c20 */ /* 0x000fe20008410000 */
[----:B-----5:R-:W-:Y:S02]  /*1ee0*/  MOV R7, R22 ;  /* 0x0000001600077202 */ /* 0x020fe40000000f00 */
[----:B------:R-:W-:-:S07]  /*1ef0*/  MOV R78, R23 ;  /* 0x00000017004e7202 */ /* 0x000fce0000000f00 */
        /* <DEDUP_REMOVED lines=20> */
.L_x_1482:
[----:B------:R-:W-:Y:S02]  /*2040*/  FMUL.FTZ R79, R7, R46 ;  /* 0x0000002e074f7220 */ /* 0x000fe40000410000 */
[----:B------:R-:W-:-:S02]  /*2050*/  FADD.FTZ R77, R77, -UR4 ;  /* 0x800000044d4d7e21 */ /* 0x000fc40008010000 */
[----:B------:R-:W-:Y:S02]  /*2060*/  FFMA.FTZ R80, R86, R79, RZ ;  /* 0x0000004f56507223 */ /* 0x000fe400000100ff */
[----:B------:R-:W-:Y:S02]  /*2070*/  FADD.FTZ R82, RZ, R79 ;  /* 0x0000004fff527221 */ /* 0x000fe40000010000 */
[----:B------:R-:W-:Y:S02]  /*2080*/  FMUL.FTZ R79, R78, R47 ;  /* 0x0000002f4e4f7220 */ /* 0x000fe40000410000 */
[----:B------:R-:W-:Y:S02]  /*2090*/  FADD.FTZ R76, R76, -UR4 ;  /* 0x800000044c4c7e21 */ /* 0x000fe40008010000 */
[----:B------:R-:W-:Y:S01]  /*20a0*/  FFMA.FTZ R81, R85, R79, R80 ;  /* 0x0000004f55517223 */ /* 0x000fe20000010050 */
[----:B------:R-:W-:Y:S01]  /*20b0*/  MOV R80, R25 ;  /* 0x0000001900507202 */ /* 0x000fe20000000f00 */
[----:B------:R-:W-:Y:S01]  /*20c0*/  FMUL.FTZ R83, R77, UR14 ;  /* 0x0000000e4d537c20 */ /* 0x000fe20008410000 */
[----:B------:R-:W-:Y:S01]  /*20d0*/  MOV R77, R24 ;  /* 0x00000018004d7202 */ /* 0x000fe20000000f00 */
[----:B------:R-:W-:-:S02]  /*20e0*/  FADD.FTZ R79, R79, R82 ;  /* 0x000000524f4f7221 */ /* 0x000fc40000010000 */
        /* <DEDUP_REMOVED lines=20> */
.L_x_1483:
[----:B------:R-:W-:Y:S02]  /*2230*/  FADD.FTZ R82, RZ, R7 ;  /* 0x00000007ff527221 */ /* 0x000fe40000010000 */
[----:B------:R-:W-:Y:S02]  /*2240*/  FFMA.FTZ R89, R86, R7, RZ ;  /* 0x0000000756597223 */ /* 0x000fe400000100ff */
[----:B------:R-:W-:Y:S02]  /*2250*/  FMUL.FTZ R76, R77, R46 ;  /* 0x0000002e4d4c7220 */ /* 0x000fe40000410000 */
[----:B------:R-:W-:Y:S02]  /*2260*/  FADD.FTZ R7, R82, R77 ;  /* 0x0000004d52077221 */ /* 0x000fe40000010000 */
[C---:B------:R-:W-:Y:S02]  /*2270*/  FFMA.FTZ R89, R84.reuse, R77, R89 ;  /* 0x0000004d54597223 */ /* 0x040fe40000010059 */
[----:B------:R-:W-:-:S02]  /*2280*/  FFMA.FTZ R82, R84, R76, R81 ;  /* 0x0000004c54527223 */ /* 0x000fc40000010051 */
[----:B------:R-:W-:Y:S02]  /*2290*/  FADD.FTZ R79, R79, R76 ;  /* 0x0000004c4f4f7221 */ /* 0x000fe40000010000 */
[----:B------:R-:W-:Y:S02]  /*22a0*/  FFMA.FTZ R76, R85, R78, RZ ;  /* 0x0000004e554c7223 */ /* 0x000fe400000100ff */
[----:B------:R-:W-:Y:S02]  /*22b0*/  FADD.FTZ R77, RZ, R78 ;  /* 0x0000004eff4d7221 */ /* 0x000fe40000010000 */
[----:B------:R-:W-:Y:S02]  /*22c0*/  FMUL.FTZ R78, R80, R47 ;  /* 0x0000002f504e7220 */ /* 0x000fe40000410000 */
[----:B------:R-:W-:Y:S02]  /*22d0*/  FADD.FTZ R74, R74, -UR4 ;  /* 0x800000044a4a7e21 */ /* 0x000fe40008010000 */
[----:B------:R-:W-:-:S02]  /*22e0*/  FADD.FTZ R75, R75, -UR4 ;  /* 0x800000044b4b7e21 */ /* 0x000fc40008010000 */
[C---:B------:R-:W-:Y:S02]  /*22f0*/  FFMA.FTZ R87, R83.reuse, R78, R82 ;  /* 0x0000004e53577223 */ /* 0x040fe40000010052 */
[----:B------:R-:W-:Y:S01]  /*2300*/  FADD.FTZ R78, R78, R79 ;  /* 0x0000004f4e4e7221 */ /* 0x000fe20000010000 */
[----:B------:R-:W-:Y:S01]  /*2310*/  MOV R79, R26 ;  /* 0x0000001a004f7202 */ /* 0x000fe20000000f00 */
[----:B------:R-:W-:Y:S01]  /*2320*/  FMUL.FTZ R82, R74, UR14 ;  /* 0x0000000e4a527c20 */ /* 0x000fe20008410000 */
[----:B------:R-:W-:Y:S01]  /*2330*/  MOV R74, R27 ;  /* 0x0000001b004a7202 */ /* 0x000fe20000000f00 */
[----:B------:R-:W-:Y:S02]  /*2340*/  FFMA.FTZ R76, R83, R80, R76 ;  /* 0x00000050534c7223 */ /* 0x000fe4000001004c */
[----:B------:R-:W-:Y:S02]  /*2350*/  FADD.FTZ R77, R77, R80 ;  /* 0x000000504d4d7221 */ /* 0x000fe40000010000 */
        /* <DEDUP_REMOVED lines=12> */
[----:B------:R-:W-:-:S04]  /*2420*/  FMUL.FTZ R75, R74, -1.4426950216293334961 ;  /* 0xbfb8aa3b4a4b7820 */ /* 0x000fc80000410000 */
[----:B------:R-:W0:Y:S02]  /*2430*/  MUFU.EX2 R80, R75 ;  /* 0x0000004b00507308 */ /* 0x000e240000000800 */
[----:B0-----:R-:W-:-:S06]  /*2440*/  FADD.FTZ R80, R80, 1 ;  /* 0x3f80000050507421 */ /* 0x001fcc0000010000 */
[----:B------:R-:W0:Y:S02]  /*2450*/  MUFU.RCP R80, R80 ;  /* 0x0000005000507308 */ /* 0x000e240000001000 */
[----:B0-----:R-:W-:-:S04]  /*2460*/  FADD.FTZ R75, -R80, 1 ;  /* 0x3f800000504b7421 */ /* 0x001fc80000010100 */
[----:B------:R-:W-:Y:S02]  /*2470*/  FFMA.FTZ R88, R74, R75, 1 ;  /* 0x3f8000004a587423 */ /* 0x000fe4000001004b */
[----:B------:R-:W-:-:S04]  /*2480*/  FMUL.FTZ R74, R27, R80 ;  /* 0x000000501b4a7220 */ /* 0x000fc80000410000 */
[----:B------:R-:W-:Y:S02]  /*2490*/  FMUL.FTZ R74, R74, R88 ;  /* 0x000000584a4a7220 */ /* 0x000fe40000410000 */
.L_x_1484:
[----:B------:R-:W-:Y:S02]  /*24a0*/  FMUL.FTZ R75, R79, R46 ;  /* 0x0000002e4f4b7220 */ /* 0x000fe40000410000 */
[----:B------:R-:W-:Y:S02]  /*24b0*/  FADD.FTZ R72, R72, -UR4 ;  /* 0x8000000448487e21 */ /* 0x000fe40008010000 */
[----:B------:R-:W-:Y:S02]  /*24c0*/  FFMA.FTZ R87, R82, R75, R87 ;  /* 0x0000004b52577223 */ /* 0x000fe40000010057 */
[----:B------:R-:W-:Y:S02]  /*24d0*/  FADD.FTZ R75, R78, R75 ;  /* 0x0000004b4e4b7221 */ /* 0x000fe40000010000 */
[----:B------:R-:W-:Y:S02]  /*24e0*/  FADD.FTZ R73, R73, -UR4 ;  /* 0x8000000449497e21 */ /* 0x000fe40008010000 */
[----:B------:R-:W-:-:S02]  /*24f0*/  FMUL.FTZ R78, R74, R47 ;  /* 0x0000002f4a4e7220 */ /* 0x000fc40000410000 */
[----:B------:R-:W-:Y:S02]  /*2500*/  FADD.FTZ R7, R7, R79 ;  /* 0x0000004f07077221 */ /* 0x000fe40000010000 */
[----:B------:R-:W-:Y:S02]  /*2510*/  FFMA.FTZ R89, R82, R79, R89 ;  /* 0x0000004f52597223 */ /* 0x000fe40000010059 */
[----:B------:R-:W-:Y:S02]  /*2520*/  FADD.FTZ R77, R77, R74 ;  /* 0x0000004a4d4d7221 */ /* 0x000fe40000010000 */
[----:B------:R-:W-:Y:S01]  /*2530*/  FMUL.FTZ R80, R72, UR14 ;  /* 0x0000000e48507c20 */ /* 0x000fe20008410000 */
[----:B------:R-:W-:Y:S01]  /*2540*/  MOV R72, R29 ;  /* 0x0000001d00487202 */ /* 0x000fe20000000f00 */
[----:B------:R-:W-:Y:S01]  /*2550*/  FMUL.FTZ R79, R73, UR14 ;  /* 0x0000000e494f7c20 */ /* 0x000fe20008410000 */
[----:B------:R-:W-:Y:S01]  /*2560*/  MOV R73, R28 ;  /* 0x0000001c00497202 */ /* 0x000fe20000000f00 */
[----:B------:R-:W-:-:S02]  /*2570*/  FFMA.FTZ R74, R81, R74, R76 ;  /* 0x0000004a514a7223 */ /* 0x000fc4000001004c */
[----:B------:R-:W-:Y:S02]  /*2580*/  FFMA.FTZ R87, R81, R78, R87 ;  /* 0x0000004e51577223 */ /* 0x000fe40000010057 */
[----:B------:R-:W-:Y:S01]  /*2590*/  FADD.FTZ R75, R78, R75 ;  /* 0x0000004b4e4b7221 */ /* 0x000fe20000010000 */
        /* <DEDUP_REMOVED lines=15> */
[----:B0-----:R-:W-:-:S04]  /*2690*/  FADD.FTZ R78, -R76, 1 ;  /* 0x3f8000004c4e7421 */ /* 0x001fc80000010100 */
[----:B------:R-:W-:Y:S02]  /*26a0*/  FFMA.FTZ R78, R72, R78, 1 ;  /* 0x3f800000484e7423 */ /* 0x000fe4000001004e */
[----:B------:R-:W-:-:S04]  /*26b0*/  FMUL.FTZ R72, R29, R76 ;  /* 0x0000004c1d487220 */ /* 0x000fc80000410000 */
[----:B------:R-:W-:Y:S02]  /*26c0*/  FMUL.FTZ R72, R72, R78 ;  /* 0x0000004e48487220 */ /* 0x000fe40000410000 */
.L_x_1485:
[----:B------:R-:W-:Y:S02]  /*26d0*/  FMUL.FTZ R76, R73, R46 ;  /* 0x0000002e494c7220 */ /* 0x000fe40000410000 */
[----:B------:R-:W-:Y:S02]  /*26e0*/  FADD.FTZ R70, R70, -UR4 ;  /* 0x8000000446467e21 */ /* 0x000fe40008010000 */
[----:B------:R-:W-:Y:S02]  /*26f0*/  FFMA.FTZ R87, R80, R76, R87 ;  /* 0x0000004c50577223 */ /* 0x000fe40000010057 */
[----:B------:R-:W-:Y:S02]  /*2700*/  FADD.FTZ R75, R75, R76 ;  /* 0x0000004c4b4b7221 */ /* 0x000fe40000010000 */
[----:B------:R-:W-:Y:S02]  /*2710*/  FMUL.FTZ R76, R72, R47 ;  /* 0x0000002f484c7220 */ /* 0x000fe40000410000 */
[----:B------:R-:W-:-:S02]  /*2720*/  FADD.FTZ R7, R7, R73 ;  /* 0x0000004907077221 */ /* 0x000fc40000010000 */
[----:B------:R-:W-:Y:S02]  /*2730*/  FFMA.FTZ R89, R80, R73, R89 ;  /* 0x0000004950597223 */ /* 0x000fe40000010059 */
[----:B------:R-:W-:Y:S02]  /*2740*/  FADD.FTZ R71, R71, -UR4 ;  /* 0x8000000447477e21 */ /* 0x000fe40008010000 */
[----:B------:R-:W-:Y:S02]  /*2750*/  FADD.FTZ R73, R77, R72 ;  /* 0x000000484d497221 */ /* 0x000fe40000010000 */
[C---:B------:R-:W-:Y:S02]  /*2760*/  FFMA.FTZ R72, R79.reuse, R72, R74 ;  /* 0x000000484f487223 */ /* 0x040fe4000001004a */
[----:B------:R-:W-:Y:S01]  /*2770*/  FADD.FTZ R74, R76, R75 ;  /* 0x0000004b4c4a7221 */ /* 0x000fe20000010000 */
[----:B------:R-:W-:Y:S01]  /*2780*/  MOV R75, R30 ;  /* 0x0000001e004b7202 */ /* 0x000fe20000000f00 */
[----:B------:R-:W-:Y:S01]  /*2790*/  FMUL.FTZ R78, R70, UR14 ;  /* 0x0000000e464e7c20 */ /* 0x000fe20008410000 */
[----:B------:R-:W-:Y:S01]  /*27a0*/  MOV R70, R31 ;  /* 0x0000001f00467202 */ /* 0x000fe20000000f00 */
[----:B------:R-:W-:-:S02]  /*27b0*/  FFMA.FTZ R87, R79, R76, R87 ;  /* 0x0000004c4f577223 */ /* 0x000fc40000010057 */
        /* <DEDUP_REMOVED lines=20> */
.L_x_1486:
        /* <DEDUP_REMOVED lines=35> */
.L_x_1487:
        /* <DEDUP_REMOVED lines=35> */
.L_x_1488:
        /* <DEDUP_REMOVED lines=35> */
.L_x_1489:
        /* <DEDUP_REMOVED lines=35> */
.L_x_1490:
[----:B------:R-:W-:Y:S02]  /*31c0*/  FMUL.FTZ R68, R63, R46 ;  /* 0x0000002e3f447220 */ /* 0x000fe40000410000 */
[----:B------:R-:W-:Y:S02]  /*31d0*/  FADD.FTZ R60, R60, -UR4 ;  /* 0x800000043c3c7e21 */ /* 0x000fe40008010000 */
[----:B------:R-:W-:Y:S02]  /*31e0*/  FFMA.FTZ R66, R70, R68, R87 ;  /* 0x0000004446427223 */ /* 0x000fe40000010057 */
[----:B------:R-:W-:Y:S02]  /*31f0*/  FADD.FTZ R67, R67, R68 ;  /* 0x0000004443437221 */ /* 0x000fe40000010000 */
[----:B------:R-:W-:Y:S02]  /*3200*/  FMUL.FTZ R68, R62, R47 ;  /* 0x0000002f3e447220 */ /* 0x000fe40000410000 */
[----:B------:R-:W-:-:S02]  /*3210*/  FADD.FTZ R61, R61, -UR4 ;  /* 0x800000043d3d7e21 */ /* 0x000fc40008010000 */
[----:B------:R-:W-:Y:S02]  /*3220*/  FADD.FTZ R65, R65, R62 ;  /* 0x0000003e41417221 */ /* 0x000fe40000010000 */
[C---:B------:R-:W-:Y:S02]  /*3230*/  FFMA.FTZ R64, R69.reuse, R62, R64 ;  /* 0x0000003e45407223 */ /* 0x040fe40000010040 */
[----:B------:R-:W-:Y:S01]  /*3240*/  FFMA.FTZ R87, R69, R68, R66 ;  /* 0x0000004445577223 */ /* 0x000fe20000010042 */
[----:B------:R-:W-:Y:S01]  /*3250*/  MOV R66, R40 ;  /* 0x0000002800427202 */ /* 0x000fe20000000f00 */
[----:B------:R-:W-:Y:S02]  /*3260*/  FADD.FTZ R62, R68, R67 ;  /* 0x00000043443e7221 */ /* 0x000fe40000010000 */
[----:B------:R-:W-:Y:S02]  /*3270*/  FADD.FTZ R7, R7, R63 ;  /* 0x0000003f07077221 */ /* 0x000fe40000010000 */
        /* <DEDUP_REMOVED lines=14> */
[----:B------:R-:W-:-:S04]  /*3360*/  FFMA.FTZ R60, R67, R47, R49 ;  /* 0x0000002f433c7223 */ /* 0x000fc80000010031 */
        /* <DEDUP_REMOVED lines=8> */
.L_x_1491:
[----:B------:R-:W-:Y:S02]  /*33f0*/  FMUL.FTZ R61, R66, R46 ;  /* 0x0000002e423d7220 */ /* 0x000fe40000410000 */
[----:B------:R-:W-:Y:S02]  /*3400*/  FADD.FTZ R7, R7, R66 ;  /* 0x0000004207077221 */ /* 0x000fe40000010000 */
[C---:B------:R-:W-:Y:S02]  /*3410*/  FFMA.FTZ R63, R68.reuse, R66, R63 ;  /* 0x00000042443f7223 */ /* 0x040fe4000001003f */
[----:B------:R-:W-:Y:S02]  /*3420*/  FFMA.FTZ R66, R68, R61, R87 ;  /* 0x0000003d44427223 */ /* 0x000fe40000010057 */
[----:B------:R-:W-:Y:S02]  /*3430*/  FMUL.FTZ R87, R60, R47 ;  /* 0x0000002f3c577220 */ /* 0x000fe40000410000 */
[----:B------:R-:W-:-:S02]  /*3440*/  FADD.FTZ R58, R58, -UR4 ;  /* 0x800000043a3a7e21 */ /* 0x000fc40008010000 */
[----:B------:R-:W-:Y:S02]  /*3450*/  FADD.FTZ R59, R59, -UR4 ;  /* 0x800000043b3b7e21 */ /* 0x000fe40008010000 */
[----:B------:R-:W-:Y:S02]  /*3460*/  FADD.FTZ R62, R62, R61 ;  /* 0x0000003d3e3e7221 */ /* 0x000fe40000010000 */
[----:B------:R-:W-:Y:S02]  /*3470*/  FADD.FTZ R61, R65, R60 ;  /* 0x0000003c413d7221 */ /* 0x000fe40000010000 */
[----:B------:R-:W-:Y:S02]  /*3480*/  FFMA.FTZ R89, R67, R87, R66 ;  /* 0x0000005743597223 */ /* 0x000fe40000010042 */
[----:B------:R-:W-:Y:S01]  /*3490*/  FMUL.FTZ R66, R58, UR14 ;  /* 0x0000000e3a427c20 */ /* 0x000fe20008410000 */
[----:B------:R-:W-:Y:S01]  /*34a0*/  MOV R58, R43 ;  /* 0x0000002b003a7202 */ /* 0x000fe20000000f00 */
[----:B------:R-:W-:Y:S01]  /*34b0*/  FMUL.FTZ R65, R59, UR14 ;  /* 0x0000000e3b417c20 */ /* 0x000fe20008410000 */
[----:B------:R-:W-:Y:S01]  /*34c0*/  MOV R59, R42 ;  /* 0x0000002a003b7202 */ /* 0x000fe20000000f00 */
[----:B------:R-:W-:-:S02]  /*34d0*/  FFMA.FTZ R64, R67, R60, R64 ;  /* 0x0000003c43407223 */ /* 0x000fc40000010040 */
[----:B------:R-:W-:Y:S01]  /*34e0*/  FADD.FTZ R62, R87, R62 ;  /* 0x0000003e573e7221 */ /* 0x000fe20000010000 */
        /* <DEDUP_REMOVED lines=19> */
.L_x_1492:
[----:B------:R-:W-:Y:S02]  /*3620*/  FMUL.FTZ R87, R59, R46 ;  /* 0x0000002e3b577220 */ /* 0x000fe40000410000 */
[----:B------:R-:W-:Y:S02]  /*3630*/  FADD.FTZ R7, R7, R59 ;  /* 0x0000003b07077221 */ /* 0x000fe40000010000 */
[C---:B------:R-:W-:Y:S02]  /*3640*/  FFMA.FTZ R59, R66.reuse, R59, R63 ;  /* 0x0000003b423b7223 */ /* 0x040fe4000001003f */
[----:B------:R-:W-:Y:S02]  /*3650*/  FFMA.FTZ R60, R66, R87, R89 ;  /* 0x00000057423c7223 */ /* 0x000fe40000010059 */
[----:B------:R-:W-:Y:S02]  /*3660*/  FADD.FTZ R62, R62, R87 ;  /* 0x000000573e3e7221 */ /* 0x000fe40000010000 */
[----:B------:R-:W-:-:S02]  /*3670*/  FMUL.FTZ R63, R58, R47 ;  /* 0x0000002f3a3f7220 */ /* 0x000fc40000410000 */
[----:B------:R-:W-:Y:S02]  /*3680*/  FADD.FTZ R56, R56, -UR4 ;  /* 0x8000000438387e21 */ /* 0x000fe40008010000 */
[----:B------:R-:W-:Y:S02]  /*3690*/  FADD.FTZ R57, R57, -UR4 ;  /* 0x8000000439397e21 */ /* 0x000fe40008010000 */
[----:B------:R-:W-:Y:S02]  /*36a0*/  FADD.FTZ R61, R61, R58 ;  /* 0x0000003a3d3d7221 */ /* 0x000fe40000010000 */
[C---:B------:R-:W-:Y:S02]  /*36b0*/  FFMA.FTZ R58, R65.reuse, R58, R64 ;  /* 0x0000003a413a7223 */ /* 0x040fe40000010040 */
[----:B------:R-:W-:Y:S01]  /*36c0*/  FFMA.FTZ R87, R65, R63, R60 ;  /* 0x0000003f41577223 */ /* 0x000fe2000001003c */
[----:B------:R-:W-:Y:S01]  /*36d0*/  MOV R60, R44 ;  /* 0x0000002c003c7202 */ /* 0x000fe20000000f00 */
[----:B------:R-:W-:-:S02]  /*36e0*/  FADD.FTZ R62, R63, R62 ;  /* 0x0000003e3f3e7221 */ /* 0x000fc40000010000 */
[----:B------:R-:W-:Y:S01]  /*36f0*/  FMUL.FTZ R64, R56, UR14 ;  /* 0x0000000e38407c20 */ /* 0x000fe20008410000 */
[----:B------:R-:W-:Y:S01]  /*3700*/  MOV R56, R45 ;  /* 0x0000002d00387202 */ /* 0x000fe20000000f00 */
        /* <DEDUP_REMOVED lines=20> */
.L_x_1493:
[----:B------:R-:W-:Y:S02]  /*3850*/  FMUL.FTZ R57, R60, R46 ;  /* 0x0000002e3c397220 */ /* 0x000fe40000410000 */
[----:B------:R-:W-:Y:S02]  /*3860*/  FADD.FTZ R7, R7, R60 ;  /* 0x0000003c07077221 */ /* 0x000fe40000010000 */
[C---:B------:R-:W-:Y:S02]  /*3870*/  FFMA.FTZ R59, R64.reuse, R60, R59 ;  /* 0x0000003c403b7223 */ /* 0x040fe4000001003b */
[----:B------:R-:W-:Y:S02]  /*3880*/  FFMA.FTZ R60, R64, R57, R87 ;  /* 0x00000039403c7223 */ /* 0x000fe40000010057 */
[----:B------:R-:W-:Y:S02]  /*3890*/  FMUL.FTZ R87, R56, R47 ;  /* 0x0000002f38577220 */ /* 0x000fe40000410000 */
[----:B------:R-:W-:-:S02]  /*38a0*/  FADD.FTZ R62, R62, R57 ;  /* 0x000000393e3e7221 */ /* 0x000fc40000010000 */
[----:B------:R-:W-:Y:S02]  /*38b0*/  FADD.FTZ R54, R54, -UR4 ;  /* 0x8000000436367e21 */ /* 0x000fe40008010000 */
[----:B------:R-:W-:Y:S02]  /*38c0*/  FADD.FTZ R55, R55, -UR4 ;  /* 0x8000000437377e21 */ /* 0x000fe40008010000 */
[----:B------:R-:W-:Y:S02]  /*38d0*/  FFMA.FTZ R89, R63, R87, R60 ;  /* 0x000000573f597223 */ /* 0x000fe4000001003c */
[----:B------:R-:W-:Y:S02]  /*38e0*/  FADD.FTZ R57, R61, R56 ;  /* 0x000000383d397221 */ /* 0x000fe40000010000 */
[----:B------:R-:W-:Y:S02]  /*38f0*/  FADD.FTZ R87, R87, R62 ;  /* 0x0000003e57577221 */ /* 0x000fe40000010000 */
[----:B------:R-:W-:Y:S01]  /*3900*/  FMUL.FTZ R62, R54, UR14 ;  /* 0x0000000e363e7c20 */ /* 0x000fe20008410000 */
[----:B------:R-:W-:Y:S01]  /*3910*/  MOV R54, R15 ;  /* 0x0000000f00367202 */ /* 0x000fe20000000f00 */
[----:B------:R-:W-:Y:S01]  /*3920*/  FMUL.FTZ R61, R55, UR14 ;  /* 0x0000000e373d7c20 */ /* 0x000fe20008410000 */
[----:B------:R-:W-:Y:S01]  /*3930*/  MOV R55, R14 ;  /* 0x0000000e00377202 */ /* 0x000fe20000000f00 */
[----:B------:R-:W-:Y:S01]  /*3940*/  FFMA.FTZ R58, R63, R56, R58 ;  /* 0x000000383f3a7223 */ /* 0x000fe2000001003a */
        /* <DEDUP_REMOVED lines=19> */
.L_x_1494:
[----:B------:R-:W-:Y:S02]  /*3a80*/  FMUL.FTZ R56, R55, R46 ;  /* 0x0000002e37387220 */ /* 0x000fe40000410000 */
[----:B------:R-:W-:Y:S02]  /*3a90*/  FADD.FTZ R8, R8, -UR4 ;  /* 0x8000000408087e21 */ /* 0x000fe40008010000 */
[----:B------:R-:W-:Y:S02]  /*3aa0*/  FFMA.FTZ R60, R62, R56, R89 ;  /* 0x000000383e3c7223 */ /* 0x000fe40000010059 */
[----:B------:R-:W-:Y:S02]  /*3ab0*/  FADD.FTZ R87, R87, R56 ;  /* 0x0000003857577221 */ /* 0x000fe40000010000 */
[----:B------:R-:W-:Y:S02]  /*3ac0*/  FMUL.FTZ R56, R54, R47 ;  /* 0x0000002f36387220 */ /* 0x000fe40000410000 */
[----:B------:R-:W-:-:S02]  /*3ad0*/  FADD.FTZ R9, R9, -UR4 ;  /* 0x8000000409097e21 */ /* 0x000fc40008010000 */
[----:B------:R-:W-:Y:S02]  /*3ae0*/  FADD.FTZ R7, R7, R55 ;  /* 0x0000003707077221 */ /* 0x000fe40000010000 */
[----:B------:R-:W-:Y:S02]  /*3af0*/  FFMA.FTZ R59, R62, R55, R59 ;  /* 0x000000373e3b7223 */ /* 0x000fe4000001003b */
[----:B------:R-:W-:Y:S02]  /*3b00*/  FFMA.FTZ R55, R61, R56, R60 ;  /* 0x000000383d377223 */ /* 0x000fe4000001003c */
[----:B------:R-:W-:Y:S01]  /*3b10*/  FADD.FTZ R87, R56, R87 ;  /* 0x0000005738577221 */ /* 0x000fe20000010000 */
[----:B------:R-:W-:Y:S01]  /*3b20*/  MOV R56, R16 ;  /* 0x0000001000387202 */ /* 0x000fe20000000f00 */
[----:B------:R-:W-:Y:S01]  /*3b30*/  FMUL.FTZ R60, R8, UR14 ;  /* 0x0000000e083c7c20 */ /* 0x000fe20008410000 */
[----:B------:R-:W-:Y:S01]  /*3b40*/  MOV R8, R17 ;  /* 0x0000001100087202 */ /* 0x000fe20000000f00 */
[----:B------:R-:W-:-:S02]  /*3b50*/  FADD.FTZ R57, R57, R54 ;  /* 0x0000003639397221 */ /* 0x000fc40000010000 */
[----:B------:R-:W-:Y:S02]  /*3b60*/  FFMA.FTZ R58, R61, R54, R58 ;  /* 0x000000363d3a7223 */ /* 0x000fe4000001003a */
        /* <DEDUP_REMOVED lines=20> */
.L_x_1495:
[----:B------:R-:W-:Y:S02]  /*3cb0*/  FMUL.FTZ R88, R56, R46 ;  /* 0x0000002e38587220 */ /* 0x000fe40000410000 */
[----:B------:R-:W-:Y:S02]  /*3cc0*/  FADD.FTZ R54, R7, R56 ;  /* 0x0000003807367221 */ /* 0x000fe40000010000 */
[C---:B------:R-:W-:Y:S02]  /*3cd0*/  FFMA.FTZ R56, R60.reuse, R56, R59 ;  /* 0x000000383c387223 */ /* 0x040fe4000001003b */
[----:B------:R-:W-:Y:S02]  /*3ce0*/  FFMA.FTZ R55, R60, R88, R55 ;  /* 0x000000583c377223 */ /* 0x000fe40000010037 */
[----:B------:R-:W-:Y:S02]  /*3cf0*/  FADD.FTZ R87, R87, R88 ;  /* 0x0000005857577221 */ /* 0x000fe40000010000 */
[----:B------:R-:W-:-:S02]  /*3d00*/  FMUL.FTZ R88, R8, R47 ;  /* 0x0000002f08587220 */ /* 0x000fc40000410000 */
[----:B------:R-:W-:Y:S02]  /*3d10*/  FADD.FTZ R57, R57, R8 ;  /* 0x0000000839397221 */ /* 0x000fe40000010000 */
[----:B------:R-:W-:Y:S02]  /*3d20*/  FFMA.FTZ R59, R9, R8, R58 ;  /* 0x00000008093b7223 */ /* 0x000fe4000001003a */
[----:B------:R-:W-:Y:S01]  /*3d30*/  FADD.FTZ R7, R52, -UR4 ;  /* 0x8000000434077e21 */ /* 0x000fe20008010000 */
[----:B------:R-:W-:Y:S01]  /*3d40*/  MOV R52, R19 ;  /* 0x0000001300347202 */ /* 0x000fe20000000f00 */
[----:B------:R-:W-:Y:S01]  /*3d50*/  FADD.FTZ R8, R53, -UR4 ;  /* 0x8000000435087e21 */ /* 0x000fe20008010000 */
[----:B------:R-:W-:Y:S01]  /*3d60*/  MOV R53, R18 ;  /* 0x0000001200357202 */ /* 0x000fe20000000f00 */
[----:B------:R-:W-:Y:S02]  /*3d70*/  FFMA.FTZ R58, R9, R88, R55 ;  /* 0x00000058093a7223 */ /* 0x000fe40000010037 */
        /* <DEDUP_REMOVED lines=22> */
.L_x_1496:
[----:B------:R-:W-:Y:S02]  /*3ee0*/  FMUL.FTZ R88, R53, R46 ;  /* 0x0000002e35587220 */ /* 0x000fe40000410000 */
[----:B------:R-:W-:Y:S02]  /*3ef0*/  FADD.FTZ R54, R54, R53 ;  /* 0x0000003536367221 */ /* 0x000fe40000010000 */
[----:B------:R-:W-:Y:S02]  /*3f00*/  FFMA.FTZ R55, R7, R88, R58 ;  /* 0x0000005807377223 */ /* 0x000fe4000001003a */
[----:B------:R-:W-:Y:S02]  /*3f10*/  FADD.FTZ R87, R87, R88 ;  /* 0x0000005857577221 */ /* 0x000fe40000010000 */
[----:B------:R-:W-:Y:S02]  /*3f20*/  FMUL.FTZ R58, R52, R47 ;  /* 0x0000002f343a7220 */ /* 0x000fe40000410000 */
[----:B------:R-:W-:-:S02]  /*3f30*/  FADD.FTZ R50, R50, -UR4 ;  /* 0x8000000432327e21 */ /* 0x000fc40008010000 */
[----:B------:R-:W-:Y:S02]  /*3f40*/  FADD.FTZ R51, R51, -UR4 ;  /* 0x8000000433337e21 */ /* 0x000fe40008010000 */
[----:B------:R-:W-:Y:S02]  /*3f50*/  FFMA.FTZ R53, R7, R53, R56 ;  /* 0x0000003507357223 */ /* 0x000fe40000010038 */
[----:B------:R-:W-:Y:S02]  /*3f60*/  FADD.FTZ R57, R57, R52 ;  /* 0x0000003439397221 */ /* 0x000fe40000010000 */
[C---:B------:R-:W-:Y:S01]  /*3f70*/  FFMA.FTZ R56, R8.reuse, R52, R59 ;  /* 0x0000003408387223 */ /* 0x040fe2000001003b */
[----:B------:R-:W-:Y:S01]  /*3f80*/  MOV R59, R20 ;  /* 0x00000014003b7202 */ /* 0x000fe20000000f00 */
[----:B------:R-:W-:Y:S02]  /*3f90*/  FFMA.FTZ R55, R8, R58, R55 ;  /* 0x0000003a08377223 */ /* 0x000fe40000010037 */
[----:B------:R-:W-:Y:S01]  /*3fa0*/  FADD.FTZ R52, R58, R87 ;  /* 0x000000573a347221 */ /* 0x000fe20000010000 */
[----:B------:R-:W-:Y:S01]  /*3fb0*/  MOV R58, R21 ;  /* 0x00000015003a7202 */ /* 0x000fe20000000f00 */
        /* <DEDUP_REMOVED lines=21> */
.L_x_1497:
[----:B------:R-:W-:Y:S01]  /*4110*/  FMUL.FTZ R51, R59, R46 ;  /* 0x0000002e3b337220 */ /* 0x000fe20000410000 */
[----:B------:R-:W-:Y:S01]  /*4120*/  ISETP.GT.AND P0, PT, R125, 0x1e, PT ;  /* 0x0000001e7d00780c */ /* 0x000fe20003f04270 */
[----:B------:R-:W-:Y:S01]  /*4130*/  FADD.FTZ R54, R54, R59 ;  /* 0x0000003b36367221 */ /* 0x000fe20000010000 */
[----:B------:R-:W-:Y:S01]  /*4140*/  BSSY B0, `(.L_x_1498) ;  /* 0x000004b000007945 */ /* 0x000fe20003800000 */
[----:B------:R-:W-:Y:S02]  /*4150*/  FFMA.FTZ R50, R88, R51, R55 ;  /* 0x0000003358327223 */ /* 0x000fe40000010037 */
[----:B------:R-:W-:Y:S02]  /*4160*/  FADD.FTZ R51, R52, R51 ;  /* 0x0000003334337221 */ /* 0x000fe40000010000 */
[----:B------:R-:W-:-:S04]  /*4170*/  FMUL.FTZ R52, R58, R47 ;  /* 0x0000002f3a347220 */ /* 0x000fc80000410000 */
[----:B------:R-:W-:Y:S02]  /*4180*/  FADD.FTZ R51, R52, R51 ;  /* 0x0000003334337221 */ /* 0x000fe40000010000 */
[----:B------:R-:W-:-:S03]  /*4190*/  FFMA.FTZ R50, R87, R52, R50 ;  /* 0x0000003457327223 */ /* 0x000fc60000010032 */
        /* <DEDUP_REMOVED lines=26> */
[----:B------:R-:W-:Y:S02]  /*4340*/  FFMA.FTZ R53, R87, R58, R56 ;  /* 0x0000003a57357223 */ /* 0x000fe40000010038 */
[----:B------:R-:W-:-:S05]  /*4350*/  FADD.FTZ R55, R57, R58 ;  /* 0x0000003a39377221 */ /* 0x000fca0000010000 */
[----:B------:R0:W-:Y:S05]  /*4360*/  STS.128 [R3.X16+0xa0], R52 ;  /* 0x0000a03403007388 */ /* 0x0001ea000000cc00 */
[----:B------:R0:W-:Y:S04]  /*4370*/  @!P0 STS.64 [R93.X8+0x10], R50 ;  /* 0x000010325d008388 */ /* 0x0001e80000008a00 */
[----:B------:R-:W-:Y:S01]  /*4380*/  BAR.SYNC.DEFER_BLOCKING 0x0 ;  /* 0x0000000000007b1d */ /* 0x000fe20000010000 */
[----:B------:R-:W-:-:S13]  /*4390*/  ISETP.NE.AND P0, PT, R3, RZ, PT ;  /* 0x000000ff0300720c */ /* 0x000fda0003f05270 */
[----:B------:R-:W-:Y:S05]  /*43a0*/  @P0 BRA `(.L_x_1499) ;  /* 0x0000024000000947 */ /* 0x000fea0003800000 */
[----:B0-----:R-:W0:Y:S02]  /*43b0*/  LDS.64 R56, [0x18] ;  /* 0x00001800ff387984 */ /* 0x001e240000000a00 */
[----:B0-----:R-:W-:Y:S02]  /*43c0*/  FADD.FTZ R50, R50, R56 ;  /* 0x0000003832327221 */ /* 0x001fe40000010000 */
[----:B------:R-:W-:Y:S02]  /*43d0*/  FADD.FTZ R51, R51, R57 ;  /* 0x0000003933337221 */ /* 0x000fe40000010000 */
[----:B------:R-:W0:Y:S02]  /*43e0*/  LDS.128 R56, [0x20] ;  /* 0x00002000ff387984 */ /* 0x000e240000000c00 */
[----:B0-----:R-:W-:Y:S02]  /*43f0*/  FADD.FTZ R89, R50, R56 ;  /* 0x0000003832597221 */ /* 0x001fe40000010000 */
[----:B------:R-:W-:-:S02]  /*4400*/  FADD.FTZ R50, R51, R57 ;  /* 0x0000003933327221 */ /* 0x000fc40000010000 */
[----:B------:R-:W-:Y:S02]  /*4410*/  FADD.FTZ R51, R89, R58 ;  /* 0x0000003a59337221 */ /* 0x000fe40000010000 */
[----:B------:R-:W-:Y:S02]  /*4420*/  FADD.FTZ R50, R50, R59 ;  /* 0x0000003b32327221 */ /* 0x000fe40000010000 */
[----:B------:R-:W0:Y:S02]  /*4430*/  LDS.128 R56, [0x30] ;  /* 0x00003000ff387984 */ /* 0x000e240000000c00 */
[----:B0-----:R-:W-:Y:S02]  /*4440*/  FADD.FTZ R51, R51, R56 ;  /* 0x0000003833337221 */ /* 0x001fe40000010000 */
[----:B------:R-:W-:Y:S02]  /*4450*/  FADD.FTZ R50, R50, R57 ;  /* 0x0000003932327221 */ /* 0x000fe40000010000 */
[----:B------:R-:W-:-:S02]  /*4460*/  FADD.FTZ R51, R51, R58 ;  /* 0x0000003a33337221 */ /* 0x000fc40000010000 */
[----:B------:R-:W-:Y:S02]  /*4470*/  FADD.FTZ R50, R50, R59 ;  /* 0x0000003b32327221 */ /* 0x000fe40000010000 */
[----:B------:R-:W0:Y:S02]  /*4480*/  LDS.128 R56, [0x40] ;  /* 0x00004000ff387984 */ /* 0x000e240000000c00 */
[----:B0-----:R-:W-:Y:S02]  /*4490*/  FADD.FTZ R51, R51, R56 ;  /* 0x0000003833337221 */ /* 0x001fe40000010000 */
[----:B------:R-:W-:Y:S02]  /*44a0*/  FADD.FTZ R50, R50, R57 ;  /* 0x0000003932327221 */ /* 0x000fe40000010000 */
[----:B------:R-:W-:Y:S02]  /*44b0*/  FADD.FTZ R51, R51, R58 ;  /* 0x0000003a33337221 */ /* 0x000fe40000010000 */
[----:B------:R-:W-:-:S02]  /*44c0*/  FADD.FTZ R50, R50, R59 ;  /* 0x0000003b32327221 */ /* 0x000fc40000010000 */
[----:B------:R-:W0:Y:S02]  /*44d0*/  LDS.128 R56, [0x50] ;  /* 0x00005000ff387984 */ /* 0x000e240000000c00 */
[----:B0-----:R-:W-:Y:S02]  /*44e0*/  FADD.FTZ R51, R51, R56 ;  /* 0x0000003833337221 */ /* 0x001fe40000010000 */
[----:B------:R-:W-:Y:S02]  /*44f0*/  FADD.FTZ R50, R50, R57 ;  /* 0x0000003932327221 */ /* 0x000fe40000010000 */
[----:B------:R-:W-:Y:S02]  /*4500*/  FADD.FTZ R51, R51, R58 ;  /* 0x0000003a33337221 */ /* 0x000fe40000010000 */
[----:B------:R-:W-:Y:S02]  /*4510*/  FADD.FTZ R50, R50, R59 ;  /* 0x0000003b32327221 */ /* 0x000fe40000010000 */
[----:B------:R-:W0:Y:S02]  /*4520*/  LDS.128 R56, [0x60] ;  /* 0x00006000ff387984 */ /* 0x000e240000000c00 */
[----:B0-----:R-:W-:-:S02]  /*4530*/  FADD.FTZ R51, R51, R56 ;  /* 0x0000003833337221 */ /* 0x001fc40000010000 */
[----:B------:R-:W-:Y:S02]  /*4540*/  FADD.FTZ R50, R50, R57 ;  /* 0x0000003932327221 */ /* 0x000fe40000010000 */
[----:B------:R-:W-:Y:S02]  /*4550*/  FADD.FTZ R51, R51, R58 ;  /* 0x0000003a33337221 */ /* 0x000fe40000010000 */
[----:B------:R-:W-:Y:S02]  /*4560*/  FADD.FTZ R50, R50, R59 ;  /* 0x0000003b32327221 */ /* 0x000fe40000010000 */
[----:B------:R-:W0:Y:S02]  /*4570*/  LDS.128 R56, [0x70] ;  /* 0x00007000ff387984 */ /* 0x000e240000000c00 */
[----:B0-----:R-:W-:Y:S02]  /*4580*/  FADD.FTZ R51, R51, R56 ;  /* 0x0000003833337221 */ /* 0x001fe40000010000 */
[----:B------:R-:W-:-:S02]  /*4590*/  FADD.FTZ R56, R50, R57 ;  /* 0x0000003932387221 */ /* 0x000fc40000010000 */
[----:B------:R-:W-:Y:S02]  /*45a0*/  FADD.FTZ R57, R51, R58 ;  /* 0x0000003a33397221 */ /* 0x000fe40000010000 */
[----:B------:R-:W0:Y:S01]  /*45b0*/  LDS.64 R50, [0x80] ;  /* 0x00008000ff327984 */ /* 0x000e220000000a00 */
[----:B------:R-:W-:Y:S02]  /*45c0*/  FADD.FTZ R56, R56, R59 ;  /* 0x0000003b38387221 */ /* 0x000fe40000010000 */
[----:B0-----:R-:W-:Y:S02]  /*45d0*/  FADD.FTZ R50, R57, R50 ;  /* 0x0000003239327221 */ /* 0x001fe40000010000 */
[----:B------:R-:W-:Y:S02]  /*45e0*/  FADD.FTZ R51, R56, R51 ;  /* 0x0000003338337221 */ /* 0x000fe40000010000 */
.L_x_1499:
[----:B0-----:R-:W-:Y:S05]  /*45f0*/  BSYNC B0 ;  /* 0x0000000000007941 */ /* 0x001fea0003800000 */
.L_x_1498:
[----:B------:R-:W-:Y:S01]  /*4600*/  BAR.SYNC.DEFER_BLOCKING 0x0 ;  /* 0x0000000000007b1d */ /* 0x000fe20000010000 */
[----:B------:R-:W-:Y:S02]  /*4610*/  ISETP.GT.U32.AND P6, PT, R3, 0xe, PT ;  /* 0x0000000e0300780c */ /* 0x000fe40003fc4070 */
[----:B------:R-:W-:-:S02]  /*4620*/  LOP3.LUT R6, R6, 0xfffffffe, RZ, 0xc0, !PT ;  /* 0xfffffffe06067812 */ /* 0x000fc400078ec0ff */
[----:B------:R-:W-:Y:S01]  /*4630*/  SHF.L.U32 R89, R3, 0x4, RZ ;  /* 0x0000000403597819 */ /* 0x000fe200000006ff */
[----:B------:R-:W-:Y:S08]  /*4640*/  BSSY B0, `(.L_x_1500) ;  /* 0x000009e000007945 */ /* 0x000ff00003800000 */
[----:B------:R-:W-:Y:S01]  /*4650*/  @P6 LOP3.LUT R6, R6, 0x1, RZ, 0xfc, !PT ;  /* 0x0000000106066812 */ /* 0x000fe200078efcff */
[----:B------:R-:W-:Y:S05]  /*4660*/  @P6 BRA `(.L_x_1501) ;  /* 0x000009b000006947 */ /* 0x000fea0003800000 */
[----:B------:R-:W0:Y:S02]  /*4670*/  LDS.128 R56, [R89+0x190] ;  /* 0x0001900059387984 */ /* 0x000e240000000c00 */
[----:B0-----:R-:W-:-:S02]  /*4680*/  FADD.FTZ R56, R52, R56 ;  /* 0x0000003834387221 */ /* 0x001fc40000010000 */
[----:B------:R-:W-:Y:S02]  /*4690*/  FADD.FTZ R57, R53, R57 ;  /* 0x0000003935397221 */ /* 0x000fe40000010000 */
[----:B------:R-:W-:Y:S02]  /*46a0*/  FADD.FTZ R58, R54, R58 ;  /* 0x0000003a363a7221 */ /* 0x000fe40000010000 */
[----:B------:R-:W-:Y:S02]  /*46b0*/  FADD.FTZ R59, R55, R59 ;  /* 0x0000003b373b7221 */ /* 0x000fe40000010000 */
[----:B------:R-:W0:Y:S02]  /*46c0*/  LDS.128 R52, [R89+0x280] ;  /* 0x0002800059347984 */ /* 0x000e240000000c00 */
[----:B0-----:R-:W-:Y:S02]  /*46d0*/  FADD.FTZ R56, R56, R52 ;  /* 0x0000003438387221 */ /* 0x001fe40000010000 */
[----:B------:R-:W-:-:S02]  /*46e0*/  FADD.FTZ R57, R57, R53 ;  /* 0x0000003539397221 */ /* 0x000fc40000010000 */
[----:B------:R-:W-:Y:S02]  /*46f0*/  FADD.FTZ R58, R58, R54 ;  /* 0x000000363a3a7221 */ /* 0x000fe40000010000 */
[----:B------:R-:W-:Y:S02]  /*4700*/  FADD.FTZ R59, R59, R55 ;  /* 0x000000373b3b7221 */ /* 0x000fe40000010000 */
[----:B------:R-:W0:Y:S02]  /*4710*/  LDS.128 R52, [R89+0x370] ;  /* 0x0003700059347984 */ /* 0x000e240000000c00 */
[----:B0-----:R-:W-:Y:S02]  /*4720*/  FADD.FTZ R56, R56, R52 ;  /* 0x0000003438387221 */ /* 0x001fe40000010000 */
[----:B------:R-:W-:Y:S02]  /*4730*/  FADD.FTZ R57, R57, R53 ;  /* 0x0000003539397221 */ /* 0x000fe40000010000 */
[----:B------:R-:W-:-:S02]  /*4740*/  FADD.FTZ R58, R58, R54 ;  /* 0x000000363a3a7221 */ /* 0x000fc40000010000 */
[----:B------:R-:W-:Y:S02]  /*4750*/  FADD.FTZ R59, R59, R55 ;  /* 0x000000373b3b7221 */ /* 0x000fe40000010000 */
[----:B------:R-:W0:Y:S02]  /*4760*/  LDS.128 R52, [R89+0x460] ;  /* 0x0004600059347984 */ /* 0x000e240000000c00 */
[----:B0-----:R-:W-:Y:S02]  /*4770*/  FADD.FTZ R56, R56, R52 ;  /* 0x0000003438387221 */ /* 0x001fe40000010000 */
[----:B------:R-:W-:Y:S02]  /*4780*/  FADD.FTZ R57, R57, R53 ;  /* 0x0000003539397221 */ /* 0x000fe40000010000 */
[----:B------:R-:W-:Y:S02]  /*4790*/  FADD.FTZ R58, R58, R54 ;  /* 0x000000363a3a7221 */ /* 0x000fe40000010000 */
[----:B------:R-:W-:-:S02]  /*47a0*/  FADD.FTZ R59, R59, R55 ;  /* 0x000000373b3b7221 */ /* 0x000fc40000010000 */
[----:B------:R-:W0:Y:S02]  /*47b0*/  LDS.128 R52, [R89+0x550] ;  /* 0x0005500059347984 */ /* 0x000e240000000c00 */
[----:B0-----:R-:W-:Y:S02]  /*47c0*/  FADD.FTZ R56, R56, R52 ;  /* 0x0000003438387221 */ /* 0x001fe40000010000 */
[----:B------:R-:W-:Y:S02]  /*47d0*/  FADD.FTZ R57, R57, R53 ;  /* 0x0000003539397221 */ /* 0x000fe40000010000 */
[----:B------:R-:W-:Y:S02]  /*47e0*/  FADD.FTZ R58, R58, R54 ;  /* 0x000000363a3a7221 */ /* 0x000fe40000010000 */
[----:B------:R-:W-:Y:S02]  /*47f0*/  FADD.FTZ R59, R59, R55 ;  /* 0x000000373b3b7221 */ /* 0x000fe40000010000 */
        /* <DEDUP_REMOVED lines=130> */
.L_x_1501:
[----:B------:R-:W-:Y:S05]  /*5020*/  BSYNC B0 ;  /* 0x0000000000007941 */ /* 0x000fea0003800000 */
.L_x_1500:
[----:B------:R-:W-:Y:S01]  /*5030*/  BSSY B0, `(.L_x_1502) ;  /* 0x0000013000007945 */ /* 0x000fe20003800000 */
[----:B------:R-:W-:Y:S01]  /*5040*/  HFMA2.MMA R89, -RZ, RZ, 0, 2.384185791015625e-07 ;  /* 0x00000004ff597435 */ /* 0x000fe200000001ff */
[----:B------:R-:W-:Y:S05]  /*5050*/  @P6 BRA `(.L_x_1503) ;  /* 0x0000010000006947 */ /* 0x000fea0003800000 */
[----:B------:R-:W-:Y:S01]  /*5060*/  IMAD R56, R90, 0xf, R3 ;  /* 0x0000000f5a387824 */ /* 0x000fe200078e0203 */
[----:B------:R-:W-:-:S03]  /*5070*/  MOV R59, UR11 ;  /* 0x0000000b003b7c02 */ /* 0x000fc60008000f00 */
[----:B------:R-:W-:-:S05]  /*5080*/  IMAD.WIDE R56, R56, R89, c[0x0][0x1b8] ;  /* 0x00006e0038387625 */ /* 0x000fca00078e0259 */
[----:B------:R-:W-:Y:S01]  /*5090*/  LEA R58, P6, R59, R56, 0x2 ;  /* 0x000000383b3a7211 */ /* 0x000fe200078c10ff */
[----:B------:R0:W-:Y:S01]  /*50a0*/  RED.E.ADD.F32.FTZ.RN.STRONG.GPU [R56.64], R52 ;  /* 0x000000343800798e */ /* 0x0001e2000c10e78c */
[----:B------:R-:W-:Y:S02]  /*50b0*/  MOV R90, c[0x0][0x1d8] ;  /* 0x00007600005a7a02 */ /* 0x000fe40000000f00 */
[----:B------:R-:W-:-:S05]  /*50c0*/  IADD3.X R59, R57, UR9, RZ, P6, !PT ;  /* 0x00000009393b7c10 */ /* 0x000fca000b7fe4ff */
[----:B------:R1:W-:Y:S01]  /*50d0*/  RED.E.ADD.F32.FTZ.RN.STRONG.GPU [R58.64], R53 ;  /* 0x000000353a00798e */ /* 0x0003e2000c10e78c */
[----:B0-----:R-:W-:Y:S02]  /*50e0*/  LEA R52, P6, R90, R56, 0x2 ;  /* 0x000000385a347211 */ /* 0x001fe400078c10ff */
[----:B-1----:R-:W-:-:S04]  /*50f0*/  MOV R53, c[0x0][0x1dc] ;  /* 0x0000770000357a02 */ /* 0x002fc80000000f00 */
[----:B------:R-:W-:Y:S02]  /*5100*/  LEA.HI.X R53, R90, R57, R53, 0x2, P6 ;  /* 0x000000395a357211 */ /* 0x000fe400030f1435 */
[----:B------:R-:W-:-:S03]  /*5110*/  MOV R90, UR10 ;  /* 0x0000000a005a7c02 */ /* 0x000fc60008000f00 */
[----:B------:R0:W-:Y:S01]  /*5120*/  RED.E.ADD.F32.FTZ.RN.STRONG.GPU [R52.64], R54 ;  /* 0x000000363400798e */ /* 0x0001e2000c10e78c */
[----:B------:R-:W-:-:S04]  /*5130*/  LEA R56, P6, R90, R56, 0x2 ;  /* 0x000000385a387211 */ /* 0x000fc800078c10ff */
[----:B------:R-:W-:-:S05]  /*5140*/  IADD3.X R57, R57, UR8, RZ, P6, !PT ;  /* 0x0000000839397c10 */ /* 0x000fca000b7fe4ff */
[----:B------:R0:W-:Y:S04]  /*5150*/  RED.E.ADD.F32.FTZ.RN.STRONG.GPU [R56.64], R55 ;  /* 0x000000373800798e */ /* 0x0001e8000c10e78c */
.L_x_1503:
[----:B------:R-:W-:Y:S05]  /*5160*/  BSYNC B0 ;  /* 0x0000000000007941 */ /* 0x000fea0003800000 */
.L_x_1502:
[----:B------:R-:W-:-:S04]  /*5170*/  MOV R58, c[0x0][0xc] ;  /* 0x00000300003a7a02 */ /* 0x000fc80000000f00 */
[----:B------:R-:W-:-:S13]  /*5180*/  ISETP.GE.U32.AND P6, PT, R58, 0x2, PT ;  /* 0x000000023a00780c */ /* 0x000fda0003fc6070 */
[----:B------:R-:W-:Y:S05]  /*5190*/  @!P6 BRA `(.L_x_1504) ;  /* 0x000012500000e947 */ /* 0x000fea0003800000 */
[----:B0-----:R-:W-:-:S05]  /*51a0*/  LOP3.LUT R52, R91, 0x1, RZ, 0xc0, !PT ;  /* 0x000000015b347812 */ /* 0x001fca00078ec0ff */
[----:B------:R-:W-:-:S04]  /*51b0*/  IMAD R53, R52, c[0x0][0x10], RZ ;  /* 0x0000040034357a24 */ /* 0x000fc800078e02ff */
[C---:B------:R-:W-:Y:S01]  /*51c0*/  IMAD R54, R53.reuse, c[0x0][0xc], RZ ;  /* 0x0000030035367a24 */ /* 0x040fe200078e02ff */
        /* <DEDUP_REMOVED lines=12> */
[----:B-1----:R-:W-:Y:S01]  /*5290*/  HFMA2.MMA R56, -RZ, RZ, 0, 5.9604644775390625e-08 ;  /* 0x00000001ff387435 */ /* 0x002fe200000001ff */
[----:B------:R-:W-:Y:S01]  /*52a0*/  UPOPC UR15, UR4 ;  /* 0x00000004000f72bf */ /* 0x000fe20008000000 */
[----:B------:R-:W-:Y:S01]  /*52b0*/  P2R R59, PR, RZ, 0x1 ;  /* 0x00000001ff3b7803 */ /* 0x000fe20000000000 */
        /* <DEDUP_REMOVED lines=11> */
.L_x_1506:
[----:B------:R-:W2:Y:S01]  /*5370*/  LDG.E.STRONG.GPU R56, [R52.64] ;  /* 0x0000000c34387981 */ /* 0x000ea2000c1ef900 */
[----:B------:R-:W-:Y:S01]  /*5380*/  YIELD ;  /* 0x0000000000007946 */ /* 0x000fe20003800000 */
[----:B--2---:R-:W-:Y:S01]  /*5390*/  ISETP.NE.AND P6, PT, R56, R59, PT ;  /* 0x0000003b3800720c */ /* 0x004fe20003fc5270 */
[----:B------:R-:W-:-:S12]  /*53a0*/  CCTL.IVALL ;  /* 0x00000000ff00798f */ /* 0x000fd80002000000 */
[----:B------:R-:W-:Y:S05]  /*53b0*/  @P6 BRA `(.L_x_1506) ;  /* 0xffffffb000006947 */ /* 0x000fea000383ffff */
.L_x_1505:
[----:B------:R-:W-:Y:S01]  /*53c0*/  ISETP.NE.AND P6, PT, RZ, c[0x0][0xc], PT ;  /* 0x00000300ff007a0c */ /* 0x000fe20003fc5270 */
[----:B------:R-:W-:Y:S01]  /*53d0*/  WARPSYNC 0xffffffff ;  /* 0xffffffff00007948 */ /* 0x000fe20003800000 */
[----:B------:R-:W-:Y:S11]  /*53e0*/  BAR.SYNC.DEFER_BLOCKING 0x0 ;  /* 0x0000000000007b1d */ /* 0x000ff60000010000 */
[----:B------:R-:W-:Y:S05]  /*53f0*/  @!P6 BRA `(.L_x_1504) ;  /* 0x00000ff00000e947 */ /* 0x000fea0003800000 */
[----:B------:R-:W-:Y:S02]  /*5400*/  IADD3 R58, R58, -0x1, RZ ;  /* 0xffffffff3a3a7810 */ /* 0x000fe40007ffe0ff */
[----:B------:R-:W-:-:S02]  /*5410*/  MOV R52, RZ ;  /* 0x000000ff00347202 */ /* 0x000fc40000000f00 */
[----:B------:R-:W-:-:S13]  /*5420*/  ISETP.GE.U32.AND P6, PT, R58, 0x3, PT ;  /* 0x000000033a00780c */ /* 0x000fda0003fc6070 */
[----:B------:R-:W-:Y:S05]  /*5430*/  @!P6 BRA `(.L_x_1507) ;  /* 0x00000dd00000e947 */ /* 0x000fea0003800000 */
[----:B------:R-:W-:Y:S01]  /*5440*/  ISETP.LT.AND P6, PT, RZ, UR5, PT ;  /* 0x00000005ff007c0c */ /* 0x000fe2000bfc1270 */
[----:B------:R-:W-:Y:S01]  /*5450*/  UMOV UR4, UR5 ;  /* 0x0000000500047c82 */ /* 0x000fe20008000000 */
[----:B------:R-:W-:-:S11]  /*5460*/  HFMA2.MMA R52, -RZ, RZ, 0, 0 ;  /* 0x00000000ff347435 */ /* 0x000fd600000001ff */
[----:B------:R-:W-:Y:S05]  /*5470*/  @!P6 BRA `(.L_x_1508) ;  /* 0x00000ba00000e947 */ /* 0x000fea0003800000 */
[----:B------:R-:W-:Y:S02]  /*5480*/  UISETP.GT.AND UP1, UPT, UR4, 0xc, UPT ;  /* 0x0000000c0400788c */ /* 0x000fe4000bf24270 */
[----:B------:R-:W-:-:S04]  /*5490*/  UPLOP3.LUT UP0, UPT, UPT, UPT, UPT, 0x80, 0x0 ;  /* 0x000000000000789c */ /* 0x000fc80003f0f070 */
[----:B------:R-:W-:-:S13]  /*54a0*/  PLOP3.LUT P6, PT, PT, PT, UP1, 0x40, 0x0 ;  /* 0x000000000000781c */ /* 0x000fda0003fce818 */
[----:B------:R-:W-:Y:S05]  /*54b0*/  @P6 BRA `(.L_x_1509) ;  /* 0x0000075000006947 */ /* 0x000fea0003800000 */
[----:B------:R-:W-:Y:S02]  /*54c0*/  UPLOP3.LUT UP0, UPT, UPT, UPT, UPT, 0x40, 0x0 ;  /* 0x000000000000789c */ /* 0x000fe40003f0e870 */
.L_x_1510:
        /* <DEDUP_REMOVED lines=116> */
.L_x_1509:
        /* <DEDUP_REMOVED lines=56> */
[----:B------:R-:W-:Y:S02]  /*5f90*/  UIADD3 UR4, UR4, -0x4, URZ ;  /* 0xfffffffc04047890 */ /* 0x000fe4000fffe03f */
[----:B------:R-:W-:Y:S02]  /*5fa0*/  UPLOP3.LUT UP0, UPT, UPT, UPT, UPT, 0x40, 0x0 ;  /* 0x000000000000789c */ /* 0x000fe40003f0e870 */
[----:B------:R-:W-:Y:S01]  /*5fb0*/  UIADD3 UR4, UR4, -0x4, URZ ;  /* 0xfffffffc04047890 */ /* 0x000fe2000fffe03f */
[----:B--2---:R-:W-:Y:S01]  /*5fc0*/  @!P6 FADD.FTZ R50, R50, R52 ;  /* 0x000000343232e221 */ /* 0x004fe20000010000 */
[----:B------:R-:W-:Y:S01]  /*5fd0*/  IADD3 R52, R56, 0x4, RZ ;  /* 0x0000000438347810 */ /* 0x000fe20007ffe0ff */
[----:B------:R-:W-:Y:S02]  /*5fe0*/  @!P6 FADD.FTZ R51, R51, R53 ;  /* 0x000000353333e221 */ /* 0x000fe40000010000 */
.L_x_1511:
[----:B------:R-:W-:-:S06]  /*5ff0*/  UISETP.NE.OR UP0, UPT, UR4, URZ, UP0 ;  /* 0x0000003f0400728c */ /* 0x000fcc0008705670 */
[----:B------:R-:W-:-:S13]  /*6000*/  PLOP3.LUT P6, PT, PT, PT, UP0, 0x80, 0x0 ;  /* 0x000000000000781c */ /* 0x000fda0003fcf008 */
[----:B------:R-:W-:Y:S05]  /*6010*/  @!P6 BRA `(.L_x_1507) ;  /* 0x000001f00000e947 */ /* 0x000fea0003800000 */
.L_x_1508:
        /* <DEDUP_REMOVED lines=26> */
[----:B------:R-:W-:Y:S01]  /*61c0*/  IADD3 R52, R52, 0x4, RZ ;  /* 0x0000000434347810 */ /* 0x000fe20007ffe0ff */
[----:B--2---:R-:W-:Y:S02]  /*61d0*/  @!P6 FADD.FTZ R50, R50, R56 ;  /* 0x000000383232e221 */ /* 0x004fe40000010000 */
[----:B------:R-:W-:Y:S02]  /*61e0*/  @!P6 FADD.FTZ R51, R51, R57 ;  /* 0x000000393333e221 */ /* 0x000fe40000010000 */
[----:B------:R-:W-:-:S13]  /*61f0*/  ISETP.NE.AND P6, PT, RZ, UR4, PT ;  /* 0x00000004ff007c0c */ /* 0x000fda000bfc5270 */
[----:B------:R-:W-:Y:S05]  /*6200*/  @P6 BRA `(.L_x_1508) ;  /* 0xfffffe1000006947 */ /* 0x000fea000383ffff */
.L_x_1507:
        /* <DEDUP_REMOVED lines=10> */
.L_x_1513:
[----:B------:R-:W-:Y:S05]  /*62b0*/  BSYNC B0 ;  /* 0x0000000000007941 */ /* 0x000fea0003800000 */
.L_x_1512:
[----:B------:R-:W-:-:S06]  /*62c0*/  UISETP.NE.AND UP0, UPT, UR7, 0x1, UPT ;  /* 0x000000010700788c */ /* 0x000fcc000bf05270 */
[----:B------:R-:W-:-:S13]  /*62d0*/  PLOP3.LUT P6, PT, PT, PT, UP0, 0x40, 0x0 ;  /* 0x000000000000781c */ /* 0x000fda0003fce808 */
[----:B------:R-:W-:Y:S05]  /*62e0*/  @P6 BRA `(.L_x_1504) ;  /* 0x0000010000006947 */ /* 0x000fea0003800000 */
[----:B------:R-:W-:-:S04]  /*62f0*/  IADD3 R57, R52, 0x1, RZ ;  /* 0x0000000134397810 */ /* 0x000fc80007ffe0ff */
[----:B------:R-:W-:-:S13]  /*6300*/  ISETP.EQ.OR P6, PT, R57, R2, P0 ;  /* 0x000000023900720c */ /* 0x000fda00007c2670 */
[----:B------:R-:W-:-:S04]  /*6310*/  @!P6 IMAD R57, R57, c[0x0][0x10], R0 ;  /* 0x000004003939ea24 */ /* 0x000fc800078e0200 */
[----:B------:R-:W-:-:S06]  /*6320*/  @!P6 IMAD.WIDE.U32 R56, R57, 0x8, R54 ;  /* 0x000000083938e825 */ /* 0x000fcc00078e0036 */
[----:B------:R-:W2:Y:S01]  /*6330*/  @!P6 LDG.E.64 R56, [R56.64] ;  /* 0x0000000c3838e981 */ /* 0x000ea2000c1e1b00 */
[----:B------:R-:W-:Y:S02]  /*6340*/  IADD3 R53, R52, 0x2, RZ ;  /* 0x0000000234357810 */ /* 0x000fe40007ffe0ff */
[----:B------:R-:W-:Y:S01]  /*6350*/  MOV R52, UR7 ;  /* 0x0000000700347c02 */ /* 0x000fe20008000f00 */
        /* <DEDUP_REMOVED lines=9> */
.L_x_1504:
[----:B------:R-:W-:Y:S01]  /*63f0*/  @!P0 STS.64 [0x90], R50 ;  /* 0x00009032ff008388 */ /* 0x000fe20000000a00 */
[----:B0-----:R-:W-:-:S03]  /*6400*/  IMAD.WIDE.U32 R52, R3, -0x77777777, RZ ;  /* 0x8888888903347825 */ /* 0x001fc600078e00ff */
[----:B------:R-:W-:Y:S01]  /*6410*/  BAR.SYNC.DEFER_BLOCKING 0x0 ;  /* 0x0000000000007b1d */ /* 0x000fe20000010000 */
[----:B------:R-:W-:Y:S02]  /*6420*/  ISETP.NE.AND P6, PT, RZ, UR16, PT ;  /* 0x00000010ff007c0c */ /* 0x000fe4000bfc5270 */
[----:B------:R-:W-:-:S05]  /*6430*/  SHF.R.U32.HI R53, RZ, 0x3, R53 ;  /* 0x00000003ff357819 */ /* 0x000fca0000011635 */
[----:B------:R-:W-:-:S05]  /*6440*/  IMAD R54, R2, c[0x0][0x1fc], R53 ;  /* 0x00007f0002367a24 */ /* 0x000fca00078e0235 */
[----:B------:R-:W-:Y:S01]  /*6450*/  IADD3 R56, R54, 0x180, RZ ;  /* 0x0000018036387810 */ /* 0x000fe20007ffe0ff */
[----:B------:R-:W0:Y:S02]  /*6460*/  LDS.64 R50, [0x90] ;  /* 0x00009000ff327984 */ /* 0x000e240000000a00 */
[----:B0-----:R-:W-:Y:S02]  /*6470*/  FMUL.FTZ R57, R50, c[0x0][0x20c] ;  /* 0x0000830032397a20 */ /* 0x001fe40000410000 */
[----:B------:R-:W-:Y:S02]  /*6480*/  FMUL.FTZ R55, R51, c[0x0][0x20c] ;  /* 0x0000830033377a20 */ /* 0x000fe40000410000 */
[----:B------:R0:W1:Y:S01]  /*6490*/  R2UR UR4, R57 ;  /* 0x00000000390473c2 */ /* 0x00006200000e0000 */
[----:B------:R-:W-:Y:S05]  /*64a0*/  @!P6 BRA `(.L_x_1514) ;  /* 0x000001200000e947 */ /* 0x000fea0003800000 */
[----:B------:R-:W-:Y:S02]  /*64b0*/  FFMA.FTZ R50, R86, R46, R48 ;  /* 0x0000002e56327223 */ /* 0x000fe40000010030 */
[----:B------:R-:W-:-:S02]  /*64c0*/  FFMA.FTZ R51, R85, R47, R49 ;  /* 0x0000002f55337223 */ /* 0x000fc40000010031 */
[----:B------:R-:W-:Y:S02]  /*64d0*/  FMUL.FTZ R52, R50, -1.4426950216293334961 ;  /* 0xbfb8aa3b32347820 */ /* 0x000fe40000410000 */
[----:B0-----:R-:W-:-:S04]  /*64e0*/  FMUL.FTZ R57, R51, -1.4426950216293334961 ;  /* 0xbfb8aa3b33397820 */ /* 0x001fc80000410000 */
[----:B------:R-:W0:Y:S08]  /*64f0*/  MUFU.EX2 R52, R52 ;  /* 0x0000003400347308 */ /* 0x000e300000000800 */
[----:B------:R-:W2:Y:S01]  /*6500*/  MUFU.EX2 R57, R57 ;  /* 0x0000003900397308 */ /* 0x000ea20000000800 */
[----:B0-----:R-:W-:-:S07]  /*6510*/  FADD.FTZ R53, R52, 1 ;  /* 0x3f80000034357421 */ /* 0x001fce0000010000 */
[----:B------:R-:W0:Y:S01]  /*6520*/  MUFU.RCP R53, R53 ;  /* 0x0000003500357308 */ /* 0x000e220000001000 */
[----:B--2---:R-:W-:-:S07]  /*6530*/  FADD.FTZ R58, R57, 1 ;  /* 0x3f800000393a7421 */ /* 0x004fce0000010000 */
[----:B------:R-:W2:Y:S01]  /*6540*/  MUFU.RCP R58, R58 ;  /* 0x0000003a003a7308 */ /* 0x000ea20000001000 */
[----:B0-----:R-:W-:Y:S02]  /*6550*/  FADD.FTZ R59, -R53, 1 ;  /* 0x3f800000353b7421 */ /* 0x001fe40000010100 */
[----:B------:R-:W-:Y:S02]  /*6560*/  FMUL.FTZ R22, R22, R53 ;  /* 0x0000003516167220 */ /* 0x000fe40000410000 */
[----:B------:R-:W-:Y:S02]  /*6570*/  FFMA.FTZ R59, R50, R59, 1 ;  /* 0x3f800000323b7423 */ /* 0x000fe4000001003b */
[----:B--2---:R-:W-:Y:S02]  /*6580*/  FADD.FTZ R52, -R58, 1 ;  /* 0x3f8000003a347421 */ /* 0x004fe40000010100 */
[----:B------:R-:W-:Y:S02]  /*6590*/  FMUL.FTZ R23, R23, R58 ;  /* 0x0000003a17177220 */ /* 0x000fe40000410000 */
[----:B------:R-:W-:-:S02]  /*65a0*/  FFMA.FTZ R52, R51, R52, 1 ;  /* 0x3f80000033347423 */ /* 0x000fc40000010034 */
[----:B------:R-:W-:Y:S02]  /*65b0*/  FMUL.FTZ R22, R22, R59 ;  /* 0x0000003b16167220 */ /* 0x000fe40000410000 */
[----:B------:R-:W-:Y:S02]  /*65c0*/  FMUL.FTZ R23, R23, R52 ;  /* 0x0000003417177220 */ /* 0x000fe40000410000 */
.L_x_1514:
        /* <DEDUP_REMOVED lines=9> */
[----:B-1----:R-:W-:Y:S01]  /*6660*/  FFMA.FTZ R51, R86, UR4, R55 ;  /* 0x0000000456337c23 */ /* 0x002fe20008010037 */
[----:B------:R-:W-:-:S03]  /*6670*/  LEA R52, P0, R50, c[0x0][0x160], 0x2 ;  /* 0x0000580032347a11 */ /* 0x000fc600078010ff */
[----:B------:R-:W-:Y:S01]  /*6680*/  FFMA.FTZ R22, R46, R22, -R51 ;  /* 0x000000162e167223 */ /* 0x000fe20000010833 */
[----:B------:R-:W-:Y:S01]  /*6690*/  LEA.HI.X R53, R50, c[0x0][0x164], R53, 0x2, P0 ;  /* 0x0000590032357a11 */ /* 0x000fe200000f1435 */
[----:B------:R-:W-:Y:S02]  /*66a0*/  FFMA.FTZ R50, R85, UR4, R55 ;  /* 0x0000000455327c23 */ /* 0x000fe40008010037 */
[----:B------:R-:W-:Y:S02]  /*66b0*/  FMUL.FTZ R22, R22, UR14 ;  /* 0x0000000e16167c20 */ /* 0x000fe40008410000 */
[----:B------:R-:W-:-:S04]  /*66c0*/  FFMA.FTZ R23, R47, R23, -R50 ;  /* 0x000000172f177223 */ /* 0x000fc80000010832 */
[----:B------:R-:W-:-:S05]  /*66d0*/  FMUL.FTZ R23, R23, UR14 ;  /* 0x0000000e17177c20 */ /* 0x000fca0008410000 */
[----:B------:R1:W-:Y:S02]  /*66e0*/  STG.E.64 [R52.64], R22 ;  /* 0x0000001634007986 */ /* 0x0003e4000c101b0c */
.L_x_1516:
[----:B------:R-:W-:Y:S05]  /*66f0*/  BSYNC B0 ;  /* 0x0000000000007941 */ /* 0x000fea0003800000 */
.L_x_1515:
[----:B------:R-:W-:Y:S02]  /*6700*/  ISETP.NE.AND P0, PT, RZ, UR16, PT ;  /* 0x00000010ff007c0c */ /* 0x000fe4000bf05270 */
[----:B-1----:R-:W-:-:S11]  /*6710*/  SHF.R.S32.HI R52, RZ, 0x1f, R56 ;  /* 0x0000001fff347819 */ /* 0x002fd60000011438 */
[----:B------:R-:W-:Y:S05]  /*6720*/  @!P0 BRA `(.L_x_1517) ;  /* 0x0000012000008947 */ /* 0x000fea0003800000 */
[----:B------:R-:W-:Y:S02]  /*6730*/  FFMA.FTZ R22, R84, R46, R48 ;  /* 0x0000002e54167223 */ /* 0x000fe40000010030 */
[----:B------:R-:W-:Y:S02]  /*6740*/  FFMA.FTZ R23, R83, R47, R49 ;  /* 0x0000002f53177223 */ /* 0x000fe40000010031 */
[----:B------:R-:W-:Y:S02]  /*6750*/  FMUL.FTZ R50, R22, -1.4426950216293334961 ;  /* 0xbfb8aa3b16327820 */ /* 0x000fe40000410000 */
[----:B------:R-:W-:-:S04]  /*6760*/  FMUL.FTZ R53, R23, -1.4426950216293334961 ;  /* 0xbfb8aa3b17357820 */ /* 0x000fc80000410000 */
[----:B------:R-:W1:Y:S08]  /*6770*/  MUFU.EX2 R50, R50 ;  /* 0x0000003200327308 */ /* 0x000e700000000800 */
[----:B------:R-:W2:Y:S01]  /*6780*/  MUFU.EX2 R53, R53 ;  /* 0x0000003500357308 */ /* 0x000ea20000000800 */
[----:B-1----:R-:W-:-:S07]  /*6790*/  FADD.FTZ R51, R50, 1 ;  /* 0x3f80000032337421 */ /* 0x002fce0000010000 */
[----:B------:R-:W1:Y:S01]  /*67a0*/  MUFU.RCP R51, R51 ;  /* 0x0000003300337308 */ /* 0x000e620000001000 */
[----:B0-2---:R-:W-:-:S07]  /*67b0*/  FADD.FTZ R57, R53, 1 ;  /* 0x3f80000035397421 */ /* 0x005fce0000010000 */
[----:B------:R-:W0:Y:S01]  /*67c0*/  MUFU.RCP R58, R57 ;  /* 0x00000039003a7308 */ /* 0x000e220000001000 */
[----:B-1----:R-:W-:Y:S02]  /*67d0*/  FMUL.FTZ R24, R24, R51 ;  /* 0x0000003318187220 */ /* 0x002fe40000410000 */
[----:B0-----:R-:W-:Y:S02]  /*67e0*/  FMUL.FTZ R59, R25, R58 ;  /* 0x0000003a193b7220 */ /* 0x001fe40000410000 */
[----:B------:R-:W-:Y:S02]  /*67f0*/  FADD.FTZ R25, -R51, 1 ;  /* 0x3f80000033197421 */ /* 0x000fe40000010100 */
[----:B------:R-:W-:Y:S02]  /*6800*/  FADD.FTZ R58, -R58, 1 ;  /* 0x3f8000003a3a7421 */ /* 0x000fe40000010100 */
[----:B------:R-:W-:Y:S02]  /*6810*/  FFMA.FTZ R25, R22, R25, 1 ;  /* 0x3f80000016197423 */ /* 0x000fe40000010019 */
[----:B------:R-:W-:-:S02]  /*6820*/  FFMA.FTZ R58, R23, R58, 1 ;  /* 0x3f800000173a7423 */ /* 0x000fc4000001003a */
[----:B------:R-:W-:Y:S02]  /*6830*/  FMUL.FTZ R24, R24, R25 ;  /* 0x0000001918187220 */ /* 0x000fe40000410000 */
[----:B------:R-:W-:Y:S02]  /*6840*/  FMUL.FTZ R25, R59, R58 ;  /* 0x0000003a3b197220 */ /* 0x000fe40000410000 */
.L_x_1517:
[----:B------:R-:W-:Y:S01]  /*6850*/  LOP3.LUT P0, RZ, R6, 0x40, RZ, 0xc0, !PT ;  /* 0x0000004006ff7812 */ /* 0x000fe2000780c0ff */
[----:B------:R-:W-:-:S12]  /*6860*/  BSSY B0, `(.L_x_1518) ;  /* 0x0000011000007945 */ /* 0x000fd80003800000 */
[----:B------:R-:W-:Y:S05]  /*6870*/  @!P0 BRA `(.L_x_1519) ;  /* 0x000000f000008947 */ /* 0x000fea0003800000 */
[----:B------:R-:W-:Y:S01]  /*6880*/  MOV R22, R10 ;  /* 0x0000000a00167202 */ /* 0x000fe20000000f00 */
[----:B------:R-:W-:Y:S01]  /*6890*/  IMAD R51, R119, c[0x0][0x1d8], RZ ;  /* 0x0000760077337a24 */ /* 0x000fe200078e02ff */
[----:B------:R-:W-:Y:S01]  /*68a0*/  MOV R23, R13 ;  /* 0x0000000d00177202 */ /* 0x000fe20000000f00 */
[----:B------:R-:W-:Y:S02]  /*68b0*/  FFMA.FTZ R58, R83, UR4, R55 ;  /* 0x00000004533a7c23 */ /* 0x000fe40008010037 */
[C---:B------:R-:W-:Y:S02]  /*68c0*/  IMAD R51, R108.reuse, c[0x0][0x1dc], R51 ;  /* 0x000077006c337a24 */ /* 0x040fe400078e0233 */
[----:B------:R-:W-:-:S05]  /*68d0*/  IMAD.WIDE.U32 R22, R108, c[0x0][0x1d8], R22 ;  /* 0x000076006c167a25 */ /* 0x000fca00078e0016 */
[----:B------:R-:W-:Y:S01]  /*68e0*/  IADD3 R51, R23, R51, RZ ;  /* 0x0000003317337210 */ /* 0x000fe20007ffe0ff */
[----:B------:R-:W-:Y:S01]  /*68f0*/  FFMA.FTZ R23, R84, UR4, R55 ;  /* 0x0000000454177c23 */ /* 0x000fe20008010037 */
[----:B------:R-:W-:-:S04]  /*6900*/  LEA R50, P0, R22, c[0x0][0x160], 0x2 ;  /* 0x0000580016327a11 */ /* 0x000fc800078010ff */
[----:B------:R-:W-:Y:S01]  /*6910*/  LEA.HI.X R51, R22, c[0x0][0x164], R51, 0x2, P0 ;  /* 0x0000590016337a11 */ /* 0x000fe200000f1433 */
[----:B------:R-:W-:Y:S02]  /*6920*/  FFMA.FTZ R22, R46, R24, -R23 ;  /* 0x000000182e167223 */ /* 0x000fe40000010817 */
[----:B------:R-:W-:Y:S02]  /*6930*/  FFMA.FTZ R23, R47, R25, -R58 ;  /* 0x000000192f177223 */ /* 0x000fe4000001083a */
[----:B------:R-:W-:Y:S02]  /*6940*/  FMUL.FTZ R22, R22, UR14 ;  /* 0x0000000e16167c20 */ /* 0x000fe40008410000 */
[----:B------:R-:W-:-:S05]  /*6950*/  FMUL.FTZ R23, R23, UR14 ;  /* 0x0000000e17177c20 */ /* 0x000fca0008410000 */
[----:B------:R1:W-:Y:S02]  /*6960*/  STG.E.64 [R50.64], R22 ;  /* 0x0000001632007986 */ /* 0x0003e4000c101b0c */
.L_x_1519:
[----:B------:R-:W-:Y:S05]  /*6970*/  BSYNC B0 ;  /* 0x0000000000007941 */ /* 0x000fea0003800000 */
.L_x_1518:
[----:B------:R-:W-:-:S13]  /*6980*/  ISETP.NE.AND P0, PT, RZ, UR16, PT ;  /* 0x00000010ff007c0c */ /* 0x000fda000bf05270 */
[----:B------:R-:W-:Y:S05]  /*6990*/  @!P0 BRA `(.L_x_1520) ;  /* 0x0000012000008947 */ /* 0x000fea0003800000 */
[----:B-1----:R-:W-:Y:S02]  /*69a0*/  FFMA.FTZ R22, R82, R46, R48 ;  /* 0x0000002e52167223 */ /* 0x002fe40000010030 */
[----:B------:R-:W-:Y:S02]  /*69b0*/  FFMA.FTZ R23, R81, R47, R49 ;  /* 0x0000002f51177223 */ /* 0x000fe40000010031 */
[----:B------:R-:W-:Y:S02]  /*69c0*/  FMUL.FTZ R24, R22, -1.4426950216293334961 ;  /* 0xbfb8aa3b16187820 */ /* 0x000fe40000410000 */
[----:B------:R-:W-:-:S04]  /*69d0*/  FMUL.FTZ R50, R23, -1.4426950216293334961 ;  /* 0xbfb8aa3b17327820 */ /* 0x000fc80000410000 */
[----:B------:R-:W1:Y:S08]  /*69e0*/  MUFU.EX2 R24, R24 ;  /* 0x0000001800187308 */ /* 0x000e700000000800 */
[----:B------:R-:W2:Y:S01]  /*69f0*/  MUFU.EX2 R50, R50 ;  /* 0x0000003200327308 */ /* 0x000ea20000000800 */
[----:B-1----:R-:W-:-:S07]  /*6a00*/  FADD.FTZ R25, R24, 1 ;  /* 0x3f80000018197421 */ /* 0x002fce0000010000 */
[----:B------:R-:W1:Y:S01]  /*6a10*/  MUFU.RCP R25, R25 ;  /* 0x0000001900197308 */ /* 0x000e620000001000 */
[----:B--2---:R-:W-:-:S07]  /*6a20*/  FADD.FTZ R51, R50, 1 ;  /* 0x3f80000032337421 */ /* 0x004fce0000010000 */
[----:B------:R-:W2:Y:S01]  /*6a30*/  MUFU.RCP R58, R51 ;  /* 0x00000033003a7308 */ /* 0x000ea20000001000 */
[----:B-1----:R-:W-:Y:S02]  /*6a40*/  FADD.FTZ R53, -R25, 1 ;  /* 0x3f80000019357421 */ /* 0x002fe40000010100 */
[----:B------:R-:W-:Y:S02]  /*6a50*/  FMUL.FTZ R26, R26, R25 ;  /* 0x000000191a1a7220 */ /* 0x000fe40000410000 */
[----:B------:R-:W-:Y:S02]  /*6a60*/  FFMA.FTZ R53, R22, R53, 1 ;  /* 0x3f80000016357423 */ /* 0x000fe40000010035 */
[----:B--2---:R-:W-:Y:S02]  /*6a70*/  FADD.FTZ R84, -R58, 1 ;  /* 0x3f8000003a547421 */ /* 0x004fe40000010100 */
[----:B------:R-:W-:Y:S02]  /*6a80*/  FMUL.FTZ R27, R27, R58 ;  /* 0x0000003a1b1b7220 */ /* 0x000fe40000410000 */
[----:B------:R-:W-:-:S02]  /*6a90*/  FFMA.FTZ R84, R23, R84, 1 ;  /* 0x3f80000017547423 */ /* 0x000fc40000010054 */
[----:B------:R-:W-:Y:S02]  /*6aa0*/  FMUL.FTZ R26, R26, R53 ;  /* 0x000000351a1a7220 */ /* 0x000fe40000410000 */
[----:B------:R-:W-:Y:S02]  /*6ab0*/  FMUL.FTZ R27, R27, R84 ;  /* 0x000000541b1b7220 */ /* 0x000fe40000410000 */
.L_x_1520:
[----:B------:R-:W-:Y:S01]  /*6ac0*/  LOP3.LUT P0, RZ, R6, 0x20, RZ, 0xc0, !PT ;  /* 0x0000002006ff7812 */ /* 0x000fe2000780c0ff */
[----:B------:R-:W-:-:S12]  /*6ad0*/  BSSY B0, `(.L_x_1521) ;  /* 0x0000011000007945 */ /* 0x000fd80003800000 */
[----:B------:R-:W-:Y:S05]  /*6ae0*/  @!P0 BRA `(.L_x_1522) ;  /* 0x000000f000008947 */ /* 0x000fea0003800000 */
[----:B-1----:R-:W-:Y:S01]  /*6af0*/  MOV R22, R10 ;  /* 0x0000000a00167202 */ /* 0x002fe20000000f00 */
        /* <DEDUP_REMOVED lines=14> */
.L_x_1522:
[----:B------:R-:W-:Y:S05]  /*6be0*/  BSYNC B0 ;  /* 0x0000000000007941 */ /* 0x000fea0003800000 */
.L_x_1521:
        /* <DEDUP_REMOVED lines=20> */
.L_x_1523:
        /* <DEDUP_REMOVED lines=18> */
.L_x_1525:
[----:B------:R-:W-:Y:S05]  /*6e50*/  BSYNC B0 ;  /* 0x0000000000007941 */ /* 0x000fea0003800000 */
.L_x_1524:
        /* <DEDUP_REMOVED lines=20> */
.L_x_1526:
        /* <DEDUP_REMOVED lines=18> */
.L_x_1528:
[----:B------:R-:W-:Y:S05]  /*70c0*/  BSYNC B0 ;  /* 0x0000000000007941 */ /* 0x000fea0003800000 */
.L_x_1527:
        /* <DEDUP_REMOVED lines=20> */
.L_x_1529:
        /* <DEDUP_REMOVED lines=18> */
.L_x_1531:
[----:B------:R-:W-:Y:S05]  /*7330*/  BSYNC B0 ;  /* 0x0000000000007941 */ /* 0x000fea0003800000 */
.L_x_1530:
        /* <DEDUP_REMOVED lines=20> */
.L_x_1532:
        /* <DEDUP_REMOVED lines=18> */
.L_x_1534:
[----:B------:R-:W-:Y:S05]  /*75a0*/  BSYNC B0 ;  /* 0x0000000000007941 */ /* 0x000fea0003800000 */
.L_x_1533:
        /* <DEDUP_REMOVED lines=20> */
.L_x_1535:
[----:B------:R-:W-:Y:S01]  /*76f0*/  BSSY B0, `(.L_x_1536) ;  /* 0x0000011000007945 */ /* 0x000fe20003800000 */
        /* <DEDUP_REMOVED lines=16> */
.L_x_1537:
[----:B------:R-:W-:Y:S05]  /*7800*/  BSYNC B0 ;  /* 0x0000000000007941 */ /* 0x000fea0003800000 */
.L_x_1536:
        /* <DEDUP_REMOVED lines=19> */
.L_x_1538:
        /* <DEDUP_REMOVED lines=17> */
.L_x_1540:
[----:B------:R-:W-:Y:S05]  /*7a50*/  BSYNC B0 ;  /* 0x0000000000007941 */ /* 0x000fea0003800000 */
.L_x_1539:
        /* <DEDUP_REMOVED lines=19> */
.L_x_1541:
        /* <DEDUP_REMOVED lines=17> */
.L_x_1543:
[----:B------:R-:W-:Y:S05]  /*7ca0*/  BSYNC B0 ;  /* 0x0000000000007941 */ /* 0x000fea0003800000 */
.L_x_1542:
        /* <DEDUP_REMOVED lines=19> */
.L_x_1544:
        /* <DEDUP_REMOVED lines=17> */
.L_x_1546:
[----:B------:R-:W-:Y:S05]  /*7ef0*/  BSYNC B0 ;  /* 0x0000000000007941 */ /* 0x000fea0003800000 */
.L_x_1545:
        /* <DEDUP_REMOVED lines=19> */
.L_x_1547:
        /* <DEDUP_REMOVED lines=17> */
.L_x_1549:
[----:B------:R-:W-:Y:S05]  /*8140*/  BSYNC B0 ;  /* 0x0000000000007941 */ /* 0x000fea0003800000 */
.L_x_1548:
        /* <DEDUP_REMOVED lines=19> */
.L_x_1550:
[----:B------:R-:W-:Y:S01]  /*8280*/  ISETP.GE.U32.AND P0, PT, R56, c[0x0][0x1e0], PT ;  /* 0x0000780038007a0c */ /* 0x000fe20003f06070 */
[----:B------:R-:W-:Y:S01]  /*8290*/  BSSY B0, `(.L_x_1551) ;  /* 0x0000015000007945 */ /* 0x000fe20003800000 */
[----:B------:R-:W-:Y:S02]  /*82a0*/  IADD3 R29, R54, 0x1a0, RZ ;  /* 0x000001a0361d7810 */ /* 0x000fe40007ffe0ff */
[----:B------:R-:W-:Y:S02]  /*82b0*/  ISETP.GE.AND.EX P0, PT, R52, c[0x0][0x1e4], PT, P0 ;  /* 0x0000790034007a0c */ /* 0x000fe40003f06300 */
[----:B------:R-:W-:Y:S02]  /*82c0*/  SHF.R.S32.HI R30, RZ, 0x1f, R29 ;  /* 0x0000001fff1e7819 */ /* 0x000fe4000001141d */
[----:B------:R-:W-:-:S13]  /*82d0*/  ISETP.LT.U32.AND P0, PT, R3, 0x1e0, !P0 ;  /* 0x000001e00300780c */ /* 0x000fda0004701070 */
[----:B------:R-:W-:Y:S05]  /*82e0*/  @!P0 BRA `(.L_x_1552) ;  /* 0x000000f000008947 */ /* 0x000fea0003800000 */
[----:B-1----:R-:W-:Y:S01]  /*82f0*/  MOV R24, R10 ;  /* 0x0000000a00187202 */ /* 0x002fe20000000f00 */
[----:B------:R-:W-:Y:S01]  /*8300*/  IMAD R22, R123, c[0x0][0x1d8], RZ ;  /* 0x000076007b167a24 */ /* 0x000fe200078e02ff */
[----:B------:R-:W-:-:S03]  /*8310*/  MOV R25, R13 ;  /* 0x0000000d00197202 */ /* 0x000fc60000000f00 */
[C---:B------:R-:W-:Y:S02]  /*8320*/  IMAD R23, R97.reuse, c[0x0][0x1dc], R22 ;  /* 0x0000770061177a24 */ /* 0x040fe400078e0216 */
[----:B------:R-:W-:-:S05]  /*8330*/  IMAD.WIDE.U32 R24, R97, c[0x0][0x1d8], R24 ;  /* 0x0000760061187a25 */ /* 0x000fca00078e0018 */
[----:B------:R-:W-:Y:S01]  /*8340*/  IADD3 R23, R25, R23, RZ ;  /* 0x0000001719177210 */ /* 0x000fe20007ffe0ff */
[----:B------:R-:W-:Y:S01]  /*8350*/  FFMA.FTZ R25, R62, UR4, R55 ;  /* 0x000000043e197c23 */ /* 0x000fe20008010037 */
        /* <DEDUP_REMOVED lines=8> */
.L_x_1552:
[----:B------:R-:W-:Y:S05]  /*83e0*/  BSYNC B0 ;  /* 0x0000000000007941 */ /* 0x000fea0003800000 */
.L_x_1551:
        /* <DEDUP_REMOVED lines=19> */
.L_x_1553:
        /* <DEDUP_REMOVED lines=22> */
.L_x_1555:
[----:B------:R-:W-:Y:S05]  /*8680*/  BSYNC B0 ;  /* 0x0000000000007941 */ /* 0x000fea0003800000 */
.L_x_1554:
[----:B------:R-:W-:Y:S05]  /*8690*/  @!P6 BRA `(.L_x_1556) ;  /* 0x000001200000e947 */ /* 0x000fea0003800000 */
[----:B------:R-:W-:Y:S02]  /*86a0*/  FFMA.FTZ R9, R7, R46, R48 ;  /* 0x0000002e07097223 */ /* 0x000fe40000010030 */
[----:B-1----:R-:W-:Y:S02]  /*86b0*/  FFMA.FTZ R14, R8, R47, R49 ;  /* 0x0000002f080e7223 */ /* 0x002fe40000010031 */
        /* <DEDUP_REMOVED lines=16> */
.L_x_1556:
[----:B------:R-:W-:Y:S01]  /*87c0*/  ISETP.GE.U32.AND P0, PT, R27, c[0x0][0x1e0], PT ;  /* 0x000078001b007a0c */ /* 0x000fe20003f06070 */
[----:B------:R-:W-:Y:S01]  /*87d0*/  BSSY B0, `(.L_x_1557) ;  /* 0x0000015000007945 */ /* 0x000fe20003800000 */
[----:B------:R-:W-:Y:S02]  /*87e0*/  IADD3 R54, R54, 0x1e0, RZ ;  /* 0x000001e036367810 */ /* 0x000fe40007ffe0ff */
[----:B------:R-:W-:Y:S02]  /*87f0*/  ISETP.GE.AND.EX P0, PT, R28, c[0x0][0x1e4], PT, P0 ;  /* 0x000079001c007a0c */ /* 0x000fe40003f06300 */
[----:B-1----:R-:W-:Y:S02]  /*8800*/  SHF.R.S32.HI R23, RZ, 0x1f, R54 ;  /* 0x0000001fff177819 */ /* 0x002fe40000011436 */
[----:B------:R-:W-:-:S13]  /*8810*/  ISETP.LT.U32.AND P0, PT, R3, 0x1e0, !P0 ;  /* 0x000001e00300780c */ /* 0x000fda0004701070 */
[----:B------:R-:W-:Y:S05]  /*8820*/  @!P0 BRA `(.L_x_1558) ;  /* 0x000000f000008947 */ /* 0x000fea0003800000 */
[----:B------:R-:W-:Y:S01]  /*8830*/  MOV R14, R10 ;  /* 0x0000000a000e7202 */ /* 0x000fe20000000f00 */
[----:B------:R-:W-:Y:S01]  /*8840*/  IMAD R22, R121, c[0x0][0x1d8], RZ ;  /* 0x0000760079167a24 */ /* 0x000fe200078e02ff */
[----:B------:R-:W-:Y:S01]  /*8850*/  MOV R15, R13 ;  /* 0x0000000d000f7202 */ /* 0x000fe20000000f00 */
[----:B------:R-:W-:Y:S02]  /*8860*/  FFMA.FTZ R7, R7, UR4, R55 ;  /* 0x0000000407077c23 */ /* 0x000fe40008010037 */
[C---:B------:R-:W-:Y:S02]  /*8870*/  IMAD R9, R95.reuse, c[0x0][0x1dc], R22 ;  /* 0x000077005f097a24 */ /* 0x040fe400078e0216 */
[----:B------:R-:W-:-:S04]  /*8880*/  IMAD.WIDE.U32 R16, R95, c[0x0][0x1d8], R14 ;  /* 0x000076005f107a25 */ /* 0x000fc800078e000e */
[----:B------:R-:W-:Y:S01]  /*8890*/  FFMA.FTZ R8, R8, UR4, R55 ;  /* 0x0000000408087c23 */ /* 0x000fe20008010037 */
[----:B------:R-:W-:Y:S01]  /*88a0*/  IADD3 R9, R17, R9, RZ ;  /* 0x0000000911097210 */ /* 0x000fe20007ffe0ff */
[----:B------:R-:W-:Y:S01]  /*88b0*/  FFMA.FTZ R7, R46, R18, -R7 ;  /* 0x000000122e077223 */ /* 0x000fe20000010807 */
[----:B------:R-:W-:-:S04]  /*88c0*/  LEA R14, P0, R16, c[0x0][0x160], 0x2 ;  /* 0x00005800100e7a11 */ /* 0x000fc800078010ff */
[----:B------:R-:W-:Y:S01]  /*88d0*/  LEA.HI.X R15, R16, c[0x0][0x164], R9, 0x2, P0 ;  /* 0x00005900100f7a11 */ /* 0x000fe200000f1409 */
[----:B------:R-:W-:Y:S02]  /*88e0*/  FFMA.FTZ R9, R47, R19, -R8 ;  /* 0x000000132f097223 */ /* 0x000fe40000010808 */
[----:B------:R-:W-:Y:S02]  /*88f0*/  FMUL.FTZ R8, R7, UR14 ;  /* 0x0000000e07087c20 */ /* 0x000fe40008410000 */
[----:B------:R-:W-:-:S05]  /*8900*/  FMUL.FTZ R9, R9, UR14 ;  /* 0x0000000e09097c20 */ /* 0x000fca0008410000 */
[----:B------:R1:W-:Y:S02]  /*8910*/  STG.E.64 [R14.64], R8 ;  /* 0x000000080e007986 */ /* 0x0003e4000c101b0c */
.L_x_1558:
[----:B------:R-:W-:Y:S05]  /*8920*/  BSYNC B0 ;  /* 0x0000000000007941 */ /* 0x000fea0003800000 */
.L_x_1557:
[----:B------:R-:W-:Y:S05]  /*8930*/  @!P6 BRA `(.L_x_1559) ;  /* 0x000001200000e947 */ /* 0x000fea0003800000 */
[----:B------:R-:W-:Y:S02]  /*8940*/  FFMA.FTZ R48, R88, R46, R48 ;  /* 0x0000002e58307223 */ /* 0x000fe40000010030 */
[----:B------:R-:W-:Y:S02]  /*8950*/  FFMA.FTZ R49, R87, R47, R49 ;  /* 0x0000002f57317223 */ /* 0x000fe40000010031 */
[----:B------:R-:W-:Y:S02]  /*8960*/  FMUL.FTZ R7, R48, -1.4426950216293334961 ;  /* 0xbfb8aa3b30077820 */ /* 0x000fe40000410000 */
[----:B-1----:R-:W-:-:S04]  /*8970*/  FMUL.FTZ R14, R49, -1.4426950216293334961 ;  /* 0xbfb8aa3b310e7820 */ /* 0x002fc80000410000 */
        /* <DEDUP_REMOVED lines=14> */
.L_x_1559:
[----:B------:R-:W-:Y:S01]  /*8a60*/  ISETP.GE.U32.AND P0, PT, R54, c[0x0][0x1e0], PT ;  /* 0x0000780036007a0c */ /* 0x000fe20003f06070 */
[----:B------:R-:W-:Y:S03]  /*8a70*/  BSSY B0, `(.L_x_1560) ;  /* 0x0000012000007945 */ /* 0x000fe60003800000 */
[----:B------:R-:W-:-:S04]  /*8a80*/  ISETP.GE.AND.EX P0, PT, R23, c[0x0][0x1e4], PT, P0 ;  /* 0x0000790017007a0c */ /* 0x000fc80003f06300 */
[----:B------:R-:W-:-:S13]  /*8a90*/  ISETP.LT.U32.AND P0, PT, R3, 0x1e0, !P0 ;  /* 0x000001e00300780c */ /* 0x000fda0004701070 */
[----:B------:R-:W-:Y:S05]  /*8aa0*/  @!P0 BRA `(.L_x_1561) ;  /* 0x000000e000008947 */ /* 0x000fea0003800000 */
[----:B------:R-:W-:Y:S01]  /*8ab0*/  MOV R11, R13 ;  /* 0x0000000d000b7202 */ /* 0x000fe20000000f00 */
[----:B------:R-:W-:-:S04]  /*8ac0*/  IMAD R7, R120, c[0x0][0x1d8], RZ ;  /* 0x0000760078077a24 */ /* 0x000fc800078e02ff */
[----:B------:R-:W-:-:S04]  /*8ad0*/  IMAD.WIDE.U32 R10, R94, c[0x0][0x1d8], R10 ;  /* 0x000076005e0a7a25 */ /* 0x000fc800078e000a */
[----:B------:R-:W-:Y:S01]  /*8ae0*/  IMAD R7, R94, c[0x0][0x1dc], R7 ;  /* 0x000077005e077a24 */ /* 0x000fe200078e0207 */
[----:B-1----:R-:W-:-:S04]  /*8af0*/  LEA R8, P0, R10, c[0x0][0x160], 0x2 ;  /* 0x000058000a087a11 */ /* 0x002fc800078010ff */
[----:B------:R-:W-:-:S04]  /*8b00*/  IADD3 R7, R11, R7, RZ ;  /* 0x000000070b077210 */ /* 0x000fc80007ffe0ff */
[----:B------:R-:W-:Y:S01]  /*8b10*/  LEA.HI.X R9, R10, c[0x0][0x164], R7, 0x2, P0 ;  /* 0x000059000a097a11 */ /* 0x000fe200000f1407 */
[--C-:B------:R-:W-:Y:S02]  /*8b20*/  FFMA.FTZ R7, R88, UR4, R55.reuse ;  /* 0x0000000458077c23 */ /* 0x100fe40008010037 */
[----:B------:R-:W-:Y:S02]  /*8b30*/  FFMA.FTZ R10, R87, UR4, R55 ;  /* 0x00000004570a7c23 */ /* 0x000fe40008010037 */
[----:B------:R-:W-:Y:S02]  /*8b40*/  FFMA.FTZ R7, R46, R20, -R7 ;  /* 0x000000142e077223 */ /* 0x000fe40000010807 */
[----:B------:R-:W-:Y:S02]  /*8b50*/  FFMA.FTZ R10, R47, R21, -R10 ;  /* 0x000000152f0a7223 */ /* 0x000fe4000001080a */
[----:B------:R-:W-:Y:S02]  /*8b60*/  FMUL.FTZ R12, R7, UR14 ;  /* 0x0000000e070c7c20 */ /* 0x000fe40008410000 */
[----:B------:R-:W-:-:S05]  /*8b70*/  FMUL.FTZ R13, R10, UR14 ;  /* 0x0000000e0a0d7c20 */ /* 0x000fca0008410000 */
[----:B------:R1:W-:Y:S02]  /*8b80*/  STG.E.64 [R8.64], R12 ;  /* 0x0000000c08007986 */ /* 0x0003e4000c101b0c */
.L_x_1561:
[----:B------:R-:W-:Y:S05]  /*8b90*/  BSYNC B0 ;  /* 0x0000000000007941 */ /* 0x000fea0003800000 */
.L_x_1560:
[----:B------:R-:W-:Y:S02]  /*8ba0*/  IADD3 R5, R5, c[0x0][0x10], RZ ;  /* 0x0000040005057a10 */ /* 0x000fe40007ffe0ff */
[----:B------:R-:W-:Y:S02]  /*8bb0*/  IADD3 R91, R91, 0x1, RZ ;  /* 0x000000015b5b7810 */ /* 0x000fe40007ffe0ff */
[----:B------:R-:W-:-:S13]  /*8bc0*/  ISETP.GE.AND P0, PT, R5, UR6, PT ;  /* 0x0000000605007c0c */ /* 0x000fda000bf06270 */
[----:B------:R-:W-:Y:S01]  /*8bd0*/  @P0 CALL.REL.NOINC `(.L_x_1479) ;  /* 0x0000001000000944 */ /* 0x000fe20003c00000 */
[----:B------:R-:W-:Y:S05]  /*8be0*/  BRA `(.L_x_1562) ;  /* 0xffff7b0000007947 */ /* 0x000fea000383ffff */
.L_x_1479:
[----:B-12---:R-:W-:Y:S01]  /*8bf0*/  MOV R6, c[0x0][0xc] ;  /* 0x0000030000067a02 */ /* 0x006fe20000000f00 */
[----:B------:R-:W-:Y:S01]  /*8c00*/  HFMA2.MMA R27, -RZ, RZ, 0, 2.384185791015625e-07 ;  /* 0x00000004ff1b7435 */ /* 0x000fe200000001ff */
[----:B------:R-:W-:Y:S01]  /*8c10*/  ISETP.NE.AND P2, PT, R3, RZ, PT ;  /* 0x000000ff0300720c */ /* 0x000fe20003f45270 */
[----:B------:R-:W-:Y:S01]  /*8c20*/  BSSY B0, `(.L_x_1563) ;  /* 0x0000013000007945 */ /* 0x000fe20003800000 */
[----:B------:R-:W-:Y:S02]  /*8c30*/  IADD3 R7, R6, -0x1, RZ ;  /* 0xffffffff06077810 */ /* 0x000fe40007ffe0ff */
        /* <DEDUP_REMOVED lines=17> */
.L_x_1564:
[----:B------:R-:W-:Y:S05]  /*8d50*/  BSYNC B0 ;  /* 0x0000000000007941 */ /* 0x000fea0003800000 */
.L_x_1563:
[----:B------:R-:W-:Y:S05]  /*8d60*/  @P0 EXIT ;  /* 0x000000000000094d */ /* 0x000fea0003800000 */
[----:B------:R-:W-:Y:S05]  /*8d70*/  @P2 BRA `(.L_x_1565) ;  /* 0x0000008000002947 */ /* 0x000fea0003800000 */
[----:B------:R-:W-:-:S05]  /*8d80*/  IMAD R0, R6, c[0x0][0x10], RZ ;  /* 0x0000040006007a24 */ /* 0x000fca00078e02ff */
[----:B------:R-:W-:-:S13]  /*8d90*/  ISETP.NE.AND P0, PT, R0, -0x1, PT ;  /* 0xffffffff0000780c */ /* 0x000fda0003f05270 */
[----:B------:R-:W-:Y:S05]  /*8da0*/  @!P0 BRA `(.L_x_1565) ;  /* 0x0000005000008947 */ /* 0x000fea0003800000 */
.L_x_1566:
[----:B-1----:R-:W2:Y:S01]  /*8db0*/  LDG.E.STRONG.GPU R7, [R4.64] ;  /* 0x0000000c04077981 */ /* 0x002ea2000c1ef900 */
[----:B------:R-:W-:Y:S01]  /*8dc0*/  YIELD ;  /* 0x0000000000007946 */ /* 0x000fe20003800000 */
[----:B--2---:R-:W-:Y:S01]  /*8dd0*/  ISETP.NE.AND P0, PT, R7, R0, PT ;  /* 0x000000000700720c */ /* 0x004fe20003f05270 */
[----:B------:R-:W-:-:S12]  /*8de0*/  CCTL.IVALL ;  /* 0x00000000ff00798f */ /* 0x000fd80002000000 */
[----:B------:R-:W-:Y:S05]  /*8df0*/  @P0 BRA `(.L_x_1566) ;  /* 0xffffffb000000947 */ /* 0x000fea000383ffff */
.L_x_1565:
        /* <DEDUP_REMOVED lines=25> */
.L_x_1567:
[----:B------:R-:W-:-:S04]  /*8f90*/  LEA R8, P0, R3, c[0x0][0x1b8], 0x2 ;  /* 0x00006e0003087a11 */ /* 0x000fc800078010ff */
[----:B------:R-:W-:Y:S02]  /*8fa0*/  LEA.HI.X R9, R3, c[0x0][0x1bc], R20, 0x2, P0 ;  /* 0x00006f0003097a11 */ /* 0x000fe400000f1414 */
[-C--:B------:R-:W-:Y:S02]  /*8fb0*/  LEA R10, P0, R22, R8.reuse, 0x2 ;  /* 0x00000008160a7211 */ /* 0x080fe400078010ff */
[-C--:B------:R-:W-:Y:S01]  /*8fc0*/  LEA R14, P1, R24, R8.reuse, 0x2 ;  /* 0x00000008180e7211 */ /* 0x080fe200078210ff */
[----:B-1----:R-:W2:Y:S01]  /*8fd0*/  LDG.E R16, [R8.64] ;  /* 0x0000000c08107981 */ /* 0x002ea2000c1e1900 */
        /* <DEDUP_REMOVED lines=18> */
.L_x_1568:
        /* <DEDUP_REMOVED lines=16> */
.L_x_3314:


//--------------------- .text._Z35group_norm_nhwc_bwd_one_pass_kernelI11Fp32IOBf16WLi64ELi30ELi480EEv26Group_norm_nhwc_bwd_params --------------------------
	.section	.text._Z35group_norm_nhwc_bwd_one_pass_kernelI11Fp32IOBf16WLi64ELi30ELi480EEv26Group_norm_nhwc_bwd_params,"ax",@progbits
	.sectioninfo	@"SHI_REGISTERS=64"
	.align	128
        .global         _Z35group_norm_nhwc_bwd_one_pass_kernelI11Fp32IOBf16WLi64ELi30ELi480EEv26Group_norm_nhwc_bwd_params
        .type           _Z35group_norm_nhwc_bwd_one_pass_kernelI11Fp32IOBf16WLi64ELi30ELi480EEv26Group_norm_nhwc_bwd_params,@function
        .size           _Z35group_norm_nhwc_bwd_one_pass_kernelI11Fp32IOBf16WLi64ELi30ELi480EEv26Group_norm_nhwc_bwd_params,(.L_x_3315 - _Z35group_norm_nhwc_bwd_one_pass_kernelI11Fp32IOBf16WLi64ELi30ELi480EEv26Group_norm_nhwc_bwd_params)
        .other          _Z35group_norm_nhwc_bwd_one_pass_kernelI11Fp32IOBf16WLi64ELi30ELi480EEv26Group_norm_nhwc_bwd_params,@"STO_CUDA_ENTRY STV_DEFAULT"
_Z35group_norm_nhwc_bwd_one_pass_kernelI11Fp32IOBf16WLi64ELi30ELi480EEv26Group_norm_nhwc_bwd_params:
.text._Z35group_norm_nhwc_bwd_one_pass_kernelI11Fp32IOBf16WLi64ELi30ELi480EEv26Group_norm_nhwc_bwd_params:
        /* <DEDUP_REMOVED lines=47> */
.L_x_1596:
[----:B0-----:R-:W-:Y:S02]  /*02f0*/  IABS R7, c[0x0][0x1f0] ;  /* 0x00007c0000077a13 */ /* 0x001fe40000000000 */
[C---:B------:R-:W-:Y:S02]  /*0300*/  ISETP.GE.AND P4, PT, R44.reuse, RZ, PT ;  /* 0x000000ff2c00720c */ /* 0x040fe40003f86270 */
[----:B------:R-:W0:Y:S01]  /*0310*/  I2F.RP R0, R7 ;  /* 0x0000000700007306 */ /* 0x000e220000209400 */
[----:B------:R-:W-:-:S04]  /*0320*/  LOP3.LUT R8, R44, c[0x0][0x1f0], RZ, 0x3c, !PT ;  /* 0x00007c002c087a12 */ /* 0x000fc800078e3cff */
[----:B------:R-:W-:-:S03]  /*0330*/  ISETP.GE.AND P5, PT, R8, RZ, PT ;  /* 0x000000ff0800720c */ /* 0x000fc60003fa6270 */
        /* <DEDUP_REMOVED lines=20> */
[----:B------:R-:W-:Y:S02]  /*0480*/  @!P0 IADD3 R6, R6, 0x1, RZ ;  /* 0x0000000106068810 */ /* 0x000fe40007ffe0ff */
[----:B------:R-:W-:Y:S02]  /*0490*/  SEL R0, R7, R0, !P3 ;  /* 0x0000000007007207 */ /* 0x000fe40005800000 */
[----:B------:R-:W-:-:S02]  /*04a0*/  SHF.R.U32.HI R4, RZ, 0x3, R5 ;  /* 0x00000003ff047819 */ /* 0x000fc40000011605 */
[----:B------:R-:W-:Y:S02]  /*04b0*/  ISETP.NE.AND P0, PT, RZ, c[0x0][0x1f0], PT ;  /* 0x00007c00ff007a0c */ /* 0x000fe40003f05270 */
[----:B------:R-:W-:Y:S02]  /*04c0*/  LOP3.LUT R5, RZ, c[0x0][0x1f0], RZ, 0x33, !PT ;  /* 0x00007c00ff057a12 */ /* 0x000fe400078e33ff */
[----:B------:R-:W-:Y:S02]  /*04d0*/  @!P4 IADD3 R0, -R0, RZ, RZ ;  /* 0x000000ff0000c210 */ /* 0x000fe40007ffe1ff */
[----:B------:R-:W-:Y:S01]  /*04e0*/  @P2 IADD3 R6, R6, 0x1, RZ ;  /* 0x0000000106062810 */ /* 0x000fe20007ffe0ff */
[----:B------:R-:W-:Y:S01]  /*04f0*/  IMAD R4, R41, c[0x0][0x1fc], R4 ;  /* 0x00007f0029047a24 */ /* 0x000fe200078e0204 */
[----:B------:R-:W-:Y:S02]  /*0500*/  SEL R0, R5, R0, !P0 ;  /* 0x0000000005007207 */ /* 0x000fe40004000000 */
[----:B------:R-:W-:-:S02]  /*0510*/  @!P5 IADD3 R6, -R6, RZ, RZ ;  /* 0x000000ff0606d210 */ /* 0x000fc40007ffe1ff */
[----:B------:R-:W-:Y:S01]  /*0520*/  IADD3 R4, R4, 0x20, RZ ;  /* 0x0000002004047810 */ /* 0x000fe20007ffe0ff */
[----:B------:R-:W-:Y:S01]  /*0530*/  IMAD R13, R0, 0x1e, RZ ;  /* 0x0000001e000d7824 */ /* 0x000fe200078e02ff */
[----:B------:R-:W-:Y:S02]  /*0540*/  SEL R5, R5, R6, !P0 ;  /* 0x0000000605057207 */ /* 0x000fe40004000000 */
[----:B------:R-:W-:Y:S02]  /*0550*/  ISETP.GE.U32.AND P0, PT, R4, c[0x0][0x1e0], PT ;  /* 0x0000780004007a0c */ /* 0x000fe40003f06070 */
[----:B------:R-:W-:Y:S02]  /*0560*/  SHF.R.S32.HI R6, RZ, 0x1f, R4 ;  /* 0x0000001fff067819 */ /* 0x000fe40000011404 */
[----:B------:R-:W-:Y:S02]  /*0570*/  SHF.R.S32.HI R7, RZ, 0x1f, R13 ;  /* 0x0000001fff077819 */ /* 0x000fe4000001140d */
[----:B------:R-:W-:-:S02]  /*0580*/  IADD3 R54, P2, R52, R13, RZ ;  /* 0x0000000d34367210 */ /* 0x000fc40007f5e0ff */
[----:B------:R-:W-:Y:S02]  /*0590*/  SHF.R.S32.HI R4, RZ, 0x1f, R5 ;  /* 0x0000001fff047819 */ /* 0x000fe40000011405 */
[----:B------:R-:W-:-:S03]  /*05a0*/  LEA.HI.X.SX32 R55, R52, R7, 0x1, P2 ;  /* 0x0000000734377211 */ /* 0x000fc600010f0eff */
[----:B------:R-:W-:Y:S01]  /*05b0*/  IMAD R4, R4, c[0x0][0x1e8], RZ ;  /* 0x00007a0004047a24 */ /* 0x000fe200078e02ff */
[----:B------:R-:W-:Y:S01]  /*05c0*/  ISETP.GE.AND.EX P0, PT, R6, c[0x0][0x1e4], PT, P0 ;  /* 0x0000790006007a0c */ /* 0x000fe20003f06300 */
[----:B------:R-:W-:-:S04]  /*05d0*/  IMAD.WIDE.U32 R54, R5, c[0x0][0x1e8], R54 ;  /* 0x00007a0005367a25 */ /* 0x000fc800078e0036 */
[----:B------:R-:W-:Y:S01]  /*05e0*/  IMAD R57, R5, c[0x0][0x1ec], R4 ;  /* 0x00007b0005397a24 */ /* 0x000fe200078e0204 */
[----:B------:R-:W-:Y:S01]  /*05f0*/  ISETP.LT.U32.AND P0, PT, R51, 0x1e0, !P0 ;  /* 0x000001e03300780c */ /* 0x000fe20004701070 */
[----:B------:R-:W-:Y:S01]  /*0600*/  @P1 IMAD R5, R38, c[0x0][0x1d8], RZ ;  /* 0x0000760026051a24 */ /* 0x000fe200078e02ff */
[----:B------:R-:W-:Y:S02]  /*0610*/  @P1 MOV R56, R54 ;  /* 0x0000003600381202 */ /* 0x000fe40000000f00 */
[----:B------:R-:W-:Y:S01]  /*0620*/  IADD3 R57, R55, R57, RZ ;  /* 0x0000003937397210 */ /* 0x000fe20007ffe0ff */
[----:B------:R-:W-:-:S04]  /*0630*/  @P1 IMAD R7, R50, c[0x0][0x1dc], R5 ;  /* 0x0000770032071a24 */ /* 0x000fc800078e0205 */
[----:B------:R-:W-:-:S04]  /*0640*/  @P1 IMAD.WIDE.U32 R4, R50, c[0x0][0x1d8], R56 ;  /* 0x0000760032041a25 */ /* 0x000fc800078e0038 */
[----:B------:R-:W-:Y:S02]  /*0650*/  @P0 MOV R6, R54 ;  /* 0x0000003600060202 */ /* 0x000fe40000000f00 */
[----:B------:R-:W-:Y:S01]  /*0660*/  @P1 IADD3 R5, R5, R7, RZ ;  /* 0x0000000705051210 */ /* 0x000fe20007ffe0ff */
[----:B------:R-:W-:Y:S01]  /*0670*/  @P0 IMAD R9, R37, c[0x0][0x1d8], RZ ;  /* 0x0000760025090a24 */ /* 0x000fe200078e02ff */
[----:B------:R-:W-:Y:S02]  /*0680*/  @P0 MOV R7, R57 ;  /* 0x0000003900070202 */ /* 0x000fe40000000f00 */
[----:B------:R-:W-:Y:S01]  /*0690*/  @P1 SHF.L.U32 R16, R4, 0x2, RZ ;  /* 0x0000000204101819 */ /* 0x000fe200000006ff */
[C---:B------:R-:W-:Y:S02]  /*06a0*/  @P0 IMAD R9, R48.reuse, c[0x0][0x1dc], R9 ;  /* 0x0000770030090a24 */ /* 0x040fe400078e0209 */
[----:B------:R-:W-:Y:S01]  /*06b0*/  @P0 IMAD.WIDE.U32 R6, R48, c[0x0][0x1d8], R6 ;  /* 0x0000760030060a25 */ /* 0x000fe200078e0006 */
[----:B------:R-:W-:-:S02]  /*06c0*/  @P1 SHF.L.U64.HI R8, R4, 0x2, R5 ;  /* 0x0000000204081819 */ /* 0x000fc40000010205 */
[----:B------:R-:W-:Y:S02]  /*06d0*/  @P1 IADD3 R14, P2, R16, c[0x0][0x180], RZ ;  /* 0x00006000100e1a10 */ /* 0x000fe40007f5e0ff */
[----:B------:R-:W-:Y:S02]  /*06e0*/  @P0 IADD3 R7, R7, R9, RZ ;  /* 0x0000000907070210 */ /* 0x000fe40007ffe0ff */
[----:B------:R-:W-:Y:S02]  /*06f0*/  @P1 IADD3.X R15, R8, c[0x0][0x184], RZ, P2, !PT ;  /* 0x00006100080f1a10 */ /* 0x000fe400017fe4ff */
[----:B------:R-:W-:Y:S01]  /*0700*/  @P1 IADD3 R16, P2, R16, c[0x0][0x178], RZ ;  /* 0x00005e0010101a10 */ /* 0x000fe20007f5e0ff */
[----:B------:R-:W-:Y:S01]  /*0710*/  CS2R R4, SRZ ;  /* 0x0000000000047805 */ /* 0x000fe2000001ff00 */
[C---:B------:R-:W-:Y:S02]  /*0720*/  @P0 SHF.L.U32 R20, R6.reuse, 0x2, RZ ;  /* 0x0000000206140819 */ /* 0x040fe400000006ff */
[----:B------:R-:W-:-:S02]  /*0730*/  @P0 SHF.L.U64.HI R12, R6, 0x2, R7 ;  /* 0x00000002060c0819 */ /* 0x000fc40000010207 */
[----:B------:R-:W-:Y:S01]  /*0740*/  CS2R R6, SRZ ;  /* 0x0000000000067805 */ /* 0x000fe2000001ff00 */
[----:B------:R-:W-:Y:S01]  /*0750*/  @P1 IADD3.X R17, R8, c[0x0][0x17c], RZ, P2, !PT ;  /* 0x00005f0008111a10 */ /* 0x000fe200017fe4ff */
[----:B------:R0:W5:Y:S04]  /*0760*/  @P1 LDG.E.64 R4, [R14.64] ;  /* 0x0000000c0e041981 */ /* 0x000168000c1e1b00 */
[----:B------:R0:W5:Y:S01]  /*0770*/  @P1 LDG.E.64 R6, [R16.64] ;  /* 0x0000000c10061981 */ /* 0x000162000c1e1b00 */
[C---:B------:R-:W-:Y:S02]  /*0780*/  @P0 IADD3 R18, P3, R20.reuse, c[0x0][0x180], RZ ;  /* 0x0000600014120a10 */ /* 0x040fe40007f7e0ff */
[----:B------:R-:W-:Y:S01]  /*0790*/  @P0 IADD3 R20, P4, R20, c[0x0][0x178], RZ ;  /* 0x00005e0014140a10 */ /* 0x000fe20007f9e0ff */
[----:B------:R-:W-:Y:S01]  /*07a0*/  CS2R R10, SRZ ;  /* 0x00000000000a7805 */ /* 0x000fe2000001ff00 */
[----:B------:R-:W-:Y:S01]  /*07b0*/  CS2R R8, SRZ ;  /* 0x0000000000087805 */ /* 0x000fe2000001ff00 */
[----:B------:R-:W-:-:S02]  /*07c0*/  @P0 IADD3.X R19, R12, c[0x0][0x184], RZ, P3, !PT ;  /* 0x000061000c130a10 */ /* 0x000fc40001ffe4ff */
[----:B------:R-:W-:-:S03]  /*07d0*/  @P0 IADD3.X R21, R12, c[0x0][0x17c], RZ, P4, !PT ;  /* 0x00005f000c150a10 */ /* 0x000fc600027fe4ff */
[----:B------:R0:W5:Y:S04]  /*07e0*/  @P0 LDG.E.64 R10, [R18.64] ;  /* 0x0000000c120a0981 */ /* 0x000168000c1e1b00 */
[----:B------:R0:W5:Y:S01]  /*07f0*/  @P0 LDG.E.64 R8, [R20.64] ;  /* 0x0000000c14080981 */ /* 0x000162000c1e1b00 */
[----:B------:R-:W-:Y:S01]  /*0800*/  UMOV UR14, 0x3f800000 ;  /* 0x3f800000000e7882 */ /* 0x000fe20000000000 */
[----:B------:R-:W-:Y:S01]  /*0810*/  BSSY B0, `(.L_x_1570) ;  /* 0x000001d000007945 */ /* 0x000fe20003800000 */
[----:B------:R-:W-:Y:S01]  /*0820*/  MOV R47, RZ ;  /* 0x000000ff002f7202 */ /* 0x000fe20000000f00 */
[----:B------:R-:W-:Y:S01]  /*0830*/  CS2R R42, SRZ ;  /* 0x00000000002a7805 */ /* 0x000fe2000001ff00 */
[----:B------:R-:W-:Y:S01]  /*0840*/  MOV R45, RZ ;  /* 0x000000ff002d7202 */ /* 0x000fe20000000f00 */
        /* <DEDUP_REMOVED lines=25> */
.L_x_1571:
[----:B0-----:R-:W-:Y:S05]  /*09e0*/  BSYNC B0 ;  /* 0x0000000000007941 */ /* 0x001fea0003800000 */
.L_x_1570:
        /* <DEDUP_REMOVED lines=29> */
.L_x_1572:
[----:B------:R-:W-:Y:S01]  /*0bc0*/  FMUL.FTZ R5, R11, R47 ;  /* 0x0000002f0b057220 */ /* 0x000fe20000410000 */
[----:B------:R-:W-:Y:S01]  /*0bd0*/  MOV R13, R9 ;  /* 0x00000009000d7202 */ /* 0x000fe20000000f00 */
[----:B------:R-:W-:Y:S02]  /*0be0*/  FMUL.FTZ R4, R18, UR14 ;  /* 0x0000000e12047c20 */ /* 0x000fe40008410000 */
[----:B------:R-:W-:Y:S02]  /*0bf0*/  FFMA.FTZ R14, R2, R5, RZ ;  /* 0x00000005020e7223 */ /* 0x000fe400000100ff */
[----:B------:R-:W-:Y:S02]  /*0c00*/  FADD.FTZ R16, RZ, R5 ;  /* 0x00000005ff107221 */ /* 0x000fe40000010000 */
        /* <DEDUP_REMOVED lines=21> */
.L_x_1573:
[----:B------:R-:W-:Y:S01]  /*0d60*/  FFMA.FTZ R14, R3, R15, R14 ;  /* 0x0000000f030e7223 */ /* 0x000fe2000001000e */
[C---:B------:R-:W-:Y:S01]  /*0d70*/  ISETP.GT.AND P0, PT, R39.reuse, 0x1e, PT ;  /* 0x0000001e2700780c */ /* 0x040fe20003f04270 */
[----:B------:R-:W-:Y:S01]  /*0d80*/  FMUL.FTZ R17, R10, R47 ;  /* 0x0000002f0a117220 */ /* 0x000fe20000410000 */
[----:B------:R-:W-:Y:S01]  /*0d90*/  ISETP.GT.AND P3, PT, R39, 0xf, PT ;  /* 0x0000000f2700780c */ /* 0x000fe20003f64270 */
[----:B------:R-:W-:Y:S01]  /*0da0*/  FADD.FTZ R16, R15, R16 ;  /* 0x000000100f107221 */ /* 0x000fe20000010000 */
[----:B------:R-:W-:Y:S01]  /*0db0*/  ISETP.NE.AND P4, PT, R39, RZ, PT ;  /* 0x000000ff2700720c */ /* 0x000fe20003f85270 */
[----:B------:R-:W-:Y:S01]  /*0dc0*/  FMUL.FTZ R15, R13, R42 ;  /* 0x0000002a0d0f7220 */ /* 0x000fe20000410000 */
[----:B------:R-:W-:Y:S01]  /*0dd0*/  HFMA2.MMA R18, -RZ, RZ, 0, 1.1920928955078125e-07 ;  /* 0x00000002ff127435 */ /* 0x000fe200000001ff */
[----:B------:R-:W-:Y:S01]  /*0de0*/  FFMA.FTZ R14, R4, R17, R14 ;  /* 0x00000011040e7223 */ /* 0x000fe2000001000e */
[----:B------:R-:W-:Y:S01]  /*0df0*/  BSSY B0, `(.L_x_1574) ;  /* 0x0000050000007945 */ /* 0x000fe20003800000 */
[----:B------:R-:W-:Y:S01]  /*0e00*/  FADD.FTZ R16, R16, R17 ;  /* 0x0000001110107221 */ /* 0x000fe20000010000 */
[----:B------:R-:W-:Y:S01]  /*0e10*/  ISETP.GT.U32.AND P5, PT, R51, 0xe, PT ;  /* 0x0000000e3300780c */ /* 0x000fe20003fa4070 */
[----:B------:R-:W-:-:S02]  /*0e20*/  FFMA.FTZ R14, R5, R15, R14 ;  /* 0x0000000f050e7223 */ /* 0x000fc4000001000e */
[----:B------:R-:W-:-:S03]  /*0e30*/  FADD.FTZ R15, R15, R16 ;  /* 0x000000100f0f7221 */ /* 0x000fc60000010000 */
        /* <DEDUP_REMOVED lines=23> */
[----:B------:R-:W-:Y:S02]  /*0fb0*/  FFMA.FTZ R17, R2, R11, RZ ;  /* 0x0000000b02117223 */ /* 0x000fe400000100ff */
[----:B-1----:R-:W-:Y:S01]  /*0fc0*/  @!P3 FADD.FTZ R15, R15, R16 ;  /* 0x000000100f0fb221 */ /* 0x002fe20000010000 */
[----:B------:R-:W-:Y:S01]  /*0fd0*/  ISETP.NE.AND P3, PT, R51, RZ, PT ;  /* 0x000000ff3300720c */ /* 0x000fe20003f65270 */
[----:B------:R-:W-:Y:S02]  /*0fe0*/  FFMA.FTZ R16, R3, R12, RZ ;  /* 0x0000000c03107223 */ /* 0x000fe400000100ff */
[----:B------:R-:W-:Y:S02]  /*0ff0*/  FADD.FTZ R11, RZ, R11 ;  /* 0x0000000bff0b7221 */ /* 0x000fe40000010000 */
[----:B------:R-:W-:-:S02]  /*1000*/  FADD.FTZ R12, RZ, R12 ;  /* 0x0000000cff0c7221 */ /* 0x000fc40000010000 */
[----:B------:R-:W-:Y:S02]  /*1010*/  FFMA.FTZ R24, R4, R10, R17 ;  /* 0x0000000a04187223 */ /* 0x000fe40000010011 */
[----:B------:R-:W-:Y:S01]  /*1020*/  FADD.FTZ R26, R11, R10 ;  /* 0x0000000a0b1a7221 */ /* 0x000fe20000010000 */
[----:B------:R-:W-:Y:S01]  /*1030*/  MOV R10, R14 ;  /* 0x0000000e000a7202 */ /* 0x000fe20000000f00 */
[----:B------:R-:W-:Y:S01]  /*1040*/  FFMA.FTZ R25, R5, R13, R16 ;  /* 0x0000000d05197223 */ /* 0x000fe20000010010 */
[----:B------:R-:W-:Y:S01]  /*1050*/  MOV R11, R15 ;  /* 0x0000000f000b7202 */ /* 0x000fe20000000f00 */
[----:B------:R-:W-:-:S05]  /*1060*/  FADD.FTZ R27, R12, R13 ;  /* 0x0000000d0c1b7221 */ /* 0x000fca0000010000 */
        /* <DEDUP_REMOVED lines=11> */
[----:B------:R-:W0:Y:S01]  /*1120*/  LDS.128 R32, [0x60] ;  /* 0x00006000ff207984 */ /* 0x000e220000000c00 */
[----:B--2---:R-:W-:Y:S02]  /*1130*/  FADD.FTZ R53, R53, R28 ;  /* 0x0000001c35357221 */ /* 0x004fe40000010000 */
        /* <DEDUP_REMOVED lines=27> */
.L_x_1575:
[----:B------:R-:W-:Y:S05]  /*12f0*/  BSYNC B0 ;  /* 0x0000000000007941 */ /* 0x000fea0003800000 */
.L_x_1574:
        /* <DEDUP_REMOVED lines=10> */
[----:B0-----:R-:W-:Y:S02]  /*13a0*/  FADD.FTZ R24, R25, R29 ;  /* 0x0000001d19187221 */ /* 0x001fe40000010000 */
[----:B------:R-:W-:Y:S02]  /*13b0*/  FADD.FTZ R25, R26, R30 ;  /* 0x0000001e1a197221 */ /* 0x000fe40000010000 */
[----:B------:R-:W-:Y:S02]  /*13c0*/  FADD.FTZ R26, R27, R31 ;  /* 0x0000001f1b1a7221 */ /* 0x000fe40000010000 */
[----:B------:R-:W0:Y:S01]  /*13d0*/  LDS.128 R28, [R53+0x640] ;  /* 0x00064000351c7984 */ /* 0x000e220000000c00 */
[----:B--2---:R-:W-:Y:S02]  /*13e0*/  FADD.FTZ R59, R59, R20 ;  /* 0x000000143b3b7221 */ /* 0x004fe40000010000 */
[----:B------:R-:W-:Y:S02]  /*13f0*/  FADD.FTZ R24, R24, R21 ;  /* 0x0000001518187221 */ /* 0x000fe40000010000 */
[----:B------:R-:W-:-:S02]  /*1400*/  FADD.FTZ R25, R25, R22 ;  /* 0x0000001619197221 */ /* 0x000fc40000010000 */
[----:B------:R-:W-:Y:S02]  /*1410*/  FADD.FTZ R26, R26, R23 ;  /* 0x000000171a1a7221 */ /* 0x000fe40000010000 */
[----:B------:R-:W1:Y:S01]  /*1420*/  LDS.128 R20, [R53+0x730] ;  /* 0x0007300035147984 */ /* 0x000e620000000c00 */
[----:B---3--:R-:W-:Y:S02]  /*1430*/  FADD.FTZ R61, R59, R12 ;  /* 0x0000000c3b3d7221 */ /* 0x008fe40000010000 */
[----:B------:R-:W-:Y:S02]  /*1440*/  FADD.FTZ R12, R24, R13 ;  /* 0x0000000d180c7221 */ /* 0x000fe40000010000 */
[----:B------:R-:W-:Y:S02]  /*1450*/  FADD.FTZ R59, R25, R14 ;  /* 0x0000000e193b7221 */ /* 0x000fe40000010000 */
[----:B------:R-:W-:Y:S02]  /*1460*/  FADD.FTZ R58, R26, R15 ;  /* 0x0000000f1a3a7221 */ /* 0x000fe40000010000 */
[----:B------:R-:W2:Y:S01]  /*1470*/  LDS.128 R24, [R53+0x820] ;  /* 0x0008200035187984 */ /* 0x000ea20000000c00 */
[----:B----4-:R-:W-:-:S02]  /*1480*/  FADD.FTZ R61, R61, R32 ;  /* 0x000000203d3d7221 */ /* 0x010fc40000010000 */
[----:B------:R-:W-:Y:S02]  /*1490*/  FADD.FTZ R32, R12, R33 ;  /* 0x000000210c207221 */ /* 0x000fe40000010000 */
[----:B------:R-:W3:Y:S01]  /*14a0*/  LDS.128 R12, [R53+0x910] ;  /* 0x00091000350c7984 */ /* 0x000ee20000000c00 */
[----:B-----5:R-:W-:Y:S02]  /*14b0*/  FADD.FTZ R61, R61, R16 ;  /* 0x000000103d3d7221 */ /* 0x020fe40000010000 */
[----:B------:R-:W-:Y:S02]  /*14c0*/  FADD.FTZ R59, R59, R34 ;  /* 0x000000223b3b7221 */ /* 0x000fe40000010000 */
[----:B------:R-:W-:Y:S02]  /*14d0*/  FADD.FTZ R58, R58, R35 ;  /* 0x000000233a3a7221 */ /* 0x000fe40000010000 */
[----:B------:R-:W-:Y:S02]  /*14e0*/  FADD.FTZ R16, R32, R17 ;  /* 0x0000001120107221 */ /* 0x000fe40000010000 */
[----:B------:R-:W4:Y:S01]  /*14f0*/  LDS.128 R32, [R53+0xa00] ;  /* 0x000a000035207984 */ /* 0x000f220000000c00 */
[----:B------:R-:W-:-:S02]  /*1500*/  FADD.FTZ R59, R59, R18 ;  /* 0x000000123b3b7221 */ /* 0x000fc40000010000 */
[----:B------:R-:W-:Y:S02]  /*1510*/  FADD.FTZ R58, R58, R19 ;  /* 0x000000133a3a7221 */ /* 0x000fe40000010000 */
[----:B0-----:R-:W-:Y:S02]  /*1520*/  FADD.FTZ R61, R61, R28 ;  /* 0x0000001c3d3d7221 */ /* 0x001fe40000010000 */
[----:B------:R-:W-:Y:S02]  /*1530*/  FADD.FTZ R28, R16, R29 ;  /* 0x0000001d101c7221 */ /* 0x000fe40000010000 */
[----:B------:R-:W-:Y:S01]  /*1540*/  FADD.FTZ R59, R59, R30 ;  /* 0x0000001e3b3b7221 */ /* 0x000fe20000010000 */
[----:B------:R-:W0:Y:S01]  /*1550*/  LDS.128 R16, [R53+0xaf0] ;  /* 0x000af00035107984 */ /* 0x000e220000000c00 */
[----:B------:R-:W-:Y:S02]  /*1560*/  FADD.FTZ R58, R58, R31 ;  /* 0x0000001f3a3a7221 */ /* 0x000fe40000010000 */
        /* <DEDUP_REMOVED lines=12> */
[----:B------:R-:W3:Y:S01]  /*1630*/  LDS.128 R28, [R53+0xdc0] ;  /* 0x000dc000351c7984 */ /* 0x000ee20000000c00 */
[----:B----4-:R-:W-:Y:S02]  /*1640*/  FADD.FTZ R61, R61, R32 ;  /* 0x000000203d3d7221 */ /* 0x010fe40000010000 */
[----:B------:R-:W-:-:S02]  /*1650*/  FADD.FTZ R59, R59, R14 ;  /* 0x0000000e3b3b7221 */ /* 0x000fc40000010000 */
[----:B------:R-:W-:Y:S02]  /*1660*/  FADD.FTZ R58, R58, R15 ;  /* 0x0000000f3a3a7221 */ /* 0x000fe40000010000 */
[----:B------:R-:W-:Y:S02]  /*1670*/  FADD.FTZ R32, R12, R33 ;  /* 0x000000210c207221 */ /* 0x000fe40000010000 */
[----:B------:R-:W4:Y:S01]  /*1680*/  LDS.128 R12, [R53+0xeb0] ;  /* 0x000eb000350c7984 */ /* 0x000f220000000c00 */
[----:B------:R-:W-:Y:S02]  /*1690*/  FADD.FTZ R59, R59, R34 ;  /* 0x000000223b3b7221 */ /* 0x000fe40000010000 */
[----:B------:R-:W-:Y:S02]  /*16a0*/  FADD.FTZ R58, R58, R35 ;  /* 0x000000233a3a7221 */ /* 0x000fe40000010000 */
[----:B0-----:R-:W-:Y:S02]  /*16b0*/  FADD.FTZ R61, R61, R16 ;  /* 0x000000103d3d7221 */ /* 0x001fe40000010000 */
[----:B------:R-:W-:-:S02]  /*16c0*/  FADD.FTZ R16, R32, R17 ;  /* 0x0000001120107221 */ /* 0x000fc40000010000 */
[----:B------:R-:W0:Y:S01]  /*16d0*/  LDS.128 R32, [R53+0xfa0] ;  /* 0x000fa00035207984 */ /* 0x000e220000000c00 */
[----:B------:R-:W-:Y:S02]  /*16e0*/  FADD.FTZ R59, R59, R18 ;  /* 0x000000123b3b7221 */ /* 0x000fe40000010000 */
[----:B------:R-:W-:Y:S02]  /*16f0*/  FADD.FTZ R58, R58, R19 ;  /* 0x000000133a3a7221 */ /* 0x000fe40000010000 */
[----:B-1----:R-:W-:Y:S02]  /*1700*/  FADD.FTZ R61, R61, R20 ;  /* 0x000000143d3d7221 */ /* 0x002fe40000010000 */
[----:B------:R-:W-:Y:S02]  /*1710*/  FADD.FTZ R16, R16, R21 ;  /* 0x0000001510107221 */ /* 0x000fe40000010000 */
[----:B------:R-:W-:Y:S02]  /*1720*/  FADD.FTZ R59, R59, R22 ;  /* 0x000000163b3b7221 */ /* 0x000fe40000010000 */
[----:B------:R-:W-:-:S02]  /*1730*/  FADD.FTZ R58, R58, R23 ;  /* 0x000000173a3a7221 */ /* 0x000fc40000010000 */
[----:B------:R-:W-:Y:S01]  /*1740*/  LDS.128 R20, [R53+0x1180] ;  /* 0x0011800035147984 */ /* 0x000fe20000000c00 */
[----:B--2---:R-:W-:Y:S02]  /*1750*/  FADD.FTZ R61, R61, R24 ;  /* 0x000000183d3d7221 */ /* 0x004fe40000010000 */
[----:B------:R-:W-:Y:S02]  /*1760*/  FADD.FTZ R24, R16, R25 ;  /* 0x0000001910187221 */ /* 0x000fe40000010000 */
[----:B------:R-:W1:Y:S01]  /*1770*/  LDS.128 R16, [R53+0x1090] ;  /* 0x0010900035107984 */ /* 0x000e620000000c00 */
[----:B------:R-:W-:Y:S02]  /*1780*/  FADD.FTZ R59, R59, R26 ;  /* 0x0000001a3b3b7221 */ /* 0x000fe40000010000 */
[----:B------:R-:W-:Y:S02]  /*1790*/  FADD.FTZ R58, R58, R27 ;  /* 0x0000001b3a3a7221 */ /* 0x000fe40000010000 */
[----:B---3--:R-:W-:-:S02]  /*17a0*/  FADD.FTZ R61, R61, R28 ;  /* 0x0000001c3d3d7221 */ /* 0x008fc40000010000 */
[----:B------:R-:W-:Y:S02]  /*17b0*/  FADD.FTZ R24, R24, R29 ;  /* 0x0000001d18187221 */ /* 0x000fe40000010000 */
[----:B------:R-:W-:Y:S02]  /*17c0*/  FADD.FTZ R59, R59, R30 ;  /* 0x0000001e3b3b7221 */ /* 0x000fe40000010000 */
[----:B------:R-:W-:Y:S02]  /*17d0*/  FADD.FTZ R58, R58, R31 ;  /* 0x0000001f3a3a7221 */ /* 0x000fe40000010000 */
[----:B------:R-:W2:Y:S01]  /*17e0*/  LDS.128 R28, [R53+0x1270] ;  /* 0x00127000351c7984 */ /* 0x000ea20000000c00 */
[----:B----4-:R-:W-:Y:S02]  /*17f0*/  FADD.FTZ R61, R61, R12 ;  /* 0x0000000c3d3d7221 */ /* 0x010fe40000010000 */
[----:B------:R-:W-:Y:S02]  /*1800*/  FADD.FTZ R12, R24, R13 ;  /* 0x0000000d180c7221 */ /* 0x000fe40000010000 */
[----:B------:R-:W3:Y:S01]  /*1810*/  LDS.128 R24, [R53+0x1360] ;  /* 0x0013600035187984 */ /* 0x000ee20000000c00 */
[----:B------:R-:W-:-:S02]  /*1820*/  FADD.FTZ R59, R59, R14 ;  /* 0x0000000e3b3b7221 */ /* 0x000fc40000010000 */
[----:B------:R-:W-:Y:S02]  /*1830*/  FADD.FTZ R58, R58, R15 ;  /* 0x0000000f3a3a7221 */ /* 0x000fe40000010000 */
[----:B0-----:R-:W-:Y:S02]  /*1840*/  FADD.FTZ R61, R61, R32 ;  /* 0x000000203d3d7221 */ /* 0x001fe40000010000 */
[----:B------:R-:W-:Y:S02]  /*1850*/  FADD.FTZ R32, R12, R33 ;  /* 0x000000210c207221 */ /* 0x000fe40000010000 */
[----:B------:R-:W0:Y:S01]  /*1860*/  LDS.128 R12, [R53+0x1450] ;  /* 0x00145000350c7984 */ /* 0x000e220000000c00 */
[----:B------:R-:W-:Y:S02]  /*1870*/  FADD.FTZ R59, R59, R34 ;  /* 0x000000223b3b7221 */ /* 0x000fe40000010000 */
[----:B------:R-:W-:Y:S02]  /*1880*/  FADD.FTZ R58, R58, R35 ;  /* 0x000000233a3a7221 */ /* 0x000fe40000010000 */
[----:B-1----:R-:W-:-:S02]  /*1890*/  FADD.FTZ R61, R61, R16 ;  /* 0x000000103d3d7221 */ /* 0x002fc40000010000 */
[----:B------:R-:W-:Y:S02]  /*18a0*/  FADD.FTZ R32, R32, R17 ;  /* 0x0000001120207221 */ /* 0x000fe40000010000 */
[----:B------:R-:W-:Y:S02]  /*18b0*/  FADD.FTZ R59, R59, R18 ;  /* 0x000000123b3b7221 */ /* 0x000fe40000010000 */
[----:B------:R-:W-:Y:S02]  /*18c0*/  FADD.FTZ R58, R58, R19 ;  /* 0x000000133a3a7221 */ /* 0x000fe40000010000 */
[----:B------:R-:W1:Y:S01]  /*18d0*/  LDS.128 R16, [R53+0x1540] ;  /* 0x0015400035107984 */ /* 0x000e620000000c00 */
[----:B------:R-:W-:Y:S02]  /*18e0*/  FADD.FTZ R61, R61, R20 ;  /* 0x000000143d3d7221 */ /* 0x000fe40000010000 */
[----:B------:R-:W-:Y:S02]  /*18f0*/  FADD.FTZ R32, R32, R21 ;  /* 0x0000001520207221 */ /* 0x000fe40000010000 */
[----:B------:R-:W-:-:S02]  /*1900*/  FADD.FTZ R59, R59, R22 ;  /* 0x000000163b3b7221 */ /* 0x000fc40000010000 */
[----:B------:R-:W-:Y:S02]  /*1910*/  FADD.FTZ R58, R58, R23 ;  /* 0x000000173a3a7221 */ /* 0x000fe40000010000 */
[----:B------:R-:W4:Y:S01]  /*1920*/  LDS.128 R20, [R53+0x1630] ;  /* 0x0016300035147984 */ /* 0x000f220000000c00 */
[----:B--2---:R-:W-:Y:S02]  /*1930*/  FADD.FTZ R61, R61, R28 ;  /* 0x0000001c3d3d7221 */ /* 0x004fe40000010000 */
[----:B------:R-:W-:Y:S02]  /*1940*/  FADD.FTZ R32, R32, R29 ;  /* 0x0000001d20207221 */ /* 0x000fe40000010000 */
[----:B------:R-:W-:Y:S02]  /*1950*/  FADD.FTZ R59, R59, R30 ;  /* 0x0000001e3b3b7221 */ /* 0x000fe40000010000 */
[----:B------:R-:W-:Y:S02]  /*1960*/  FADD.FTZ R58, R58, R31 ;  /* 0x0000001f3a3a7221 */ /* 0x000fe40000010000 */
[----:B------:R-:W2:Y:S01]  /*1970*/  LDS.128 R28, [R53+0x1720] ;  /* 0x00172000351c7984 */ /* 0x000ea20000000c00 */
[----:B---3--:R-:W-:-:S02]  /*1980*/  FADD.FTZ R61, R61, R24 ;  /* 0x000000183d3d7221 */ /* 0x008fc40000010000 */
[----:B------:R-:W-:Y:S02]  /*1990*/  FADD.FTZ R24, R32, R25 ;  /* 0x0000001920187221 */ /* 0x000fe40000010000 */
[----:B------:R-:W3:Y:S01]  /*19a0*/  LDS.128 R32, [R53+0x1810] ;  /* 0x0018100035207984 */ /* 0x000ee20000000c00 */
[----:B0-----:R-:W-:Y:S02]  /*19b0*/  FADD.FTZ R61, R61, R12 ;  /* 0x0000000c3d3d7221 */ /* 0x001fe40000010000 */
[----:B------:R-:W-:Y:S02]  /*19c0*/  FADD.FTZ R58, R58, R27 ;  /* 0x0000001b3a3a7221 */ /* 0x000fe40000010000 */
[----:B------:R-:W-:Y:S02]  /*19d0*/  FADD.FTZ R12, R24, R13 ;  /* 0x0000000d180c7221 */ /* 0x000fe40000010000 */
[----:B------:R-:W-:Y:S02]  /*19e0*/  FADD.FTZ R59, R59, R26 ;  /* 0x0000001a3b3b7221 */ /* 0x000fe40000010000 */
[----:B------:R-:W-:Y:S01]  /*19f0*/  FADD.FTZ R58, R58, R15 ;  /* 0x0000000f3a3a7221 */ /* 0x000fe20000010000 */
[----:B------:R-:W0:Y:S01]  /*1a00*/  LDS.128 R24, [R53+0x1900] ;  /* 0x0019000035187984 */ /* 0x000e220000000c00 */
[----:B------:R-:W-:-:S02]  /*1a10*/  FADD.FTZ R59, R59, R14 ;  /* 0x0000000e3b3b7221 */ /* 0x000fc40000010000 */
[----:B-1----:R-:W-:Y:S02]  /*1a20*/  FADD.FTZ R12, R12, R17 ;  /* 0x000000110c0c7221 */ /* 0x002fe40000010000 */
[----:B------:R-:W-:Y:S02]  /*1a30*/  FADD.FTZ R61, R61, R16 ;  /* 0x000000103d3d7221 */ /* 0x000fe40000010000 */
[----:B------:R-:W-:Y:S02]  /*1a40*/  FADD.FTZ R58, R58, R19 ;  /* 0x000000133a3a7221 */ /* 0x000fe40000010000 */
[----:B------:R-:W-:Y:S02]  /*1a50*/  FADD.FTZ R59, R59, R18 ;  /* 0x000000123b3b7221 */ /* 0x000fe40000010000 */
[----:B------:R-:W1:Y:S01]  /*1a60*/  LDS.128 R16, [R53+0x19f0] ;  /* 0x0019f00035107984 */ /* 0x000e620000000c00 */
[----:B----4-:R-:W-:Y:S02]  /*1a70*/  FADD.FTZ R12, R12, R21 ;  /* 0x000000150c0c7221 */ /* 0x010fe40000010000 */
[----:B------:R-:W-:-:S02]  /*1a80*/  FADD.FTZ R61, R61, R20 ;  /* 0x000000143d3d7221 */ /* 0x000fc40000010000 */
[----:B------:R-:W-:Y:S02]  /*1a90*/  FADD.FTZ R58, R58, R23 ;  /* 0x000000173a3a7221 */ /* 0x000fe40000010000 */
[----:B------:R-:W-:Y:S02]  /*1aa0*/  FADD.FTZ R59, R59, R22 ;  /* 0x000000163b3b7221 */ /* 0x000fe40000010000 */
[----:B--2---:R-:W-:Y:S02]  /*1ab0*/  FADD.FTZ R20, R12, R29 ;  /* 0x0000001d0c147221 */ /* 0x004fe40000010000 */
[----:B------:R-:W2:Y:S01]  /*1ac0*/  LDS.128 R12, [R53+0x1ae0] ;  /* 0x001ae000350c7984 */ /* 0x000ea20000000c00 */
[----:B------:R-:W-:Y:S02]  /*1ad0*/  FADD.FTZ R60, R58, R31 ;  /* 0x0000001f3a3c7221 */ /* 0x000fe40000010000 */
[----:B---3--:R-:W-:Y:S02]  /*1ae0*/  FADD.FTZ R58, R20, R33 ;  /* 0x00000021143a7221 */ /* 0x008fe40000010000 */
[----:B------:R-:W3:Y:S01]  /*1af0*/  LDS.128 R20, [R53+0x1bd0] ;  /* 0x001bd00035147984 */ /* 0x000ee20000000c00 */
[----:B------:R-:W-:-:S02]  /*1b00*/  FADD.FTZ R61, R61, R28 ;  /* 0x0000001c3d3d7221 */ /* 0x000fc40000010000 */
[----:B------:R-:W-:Y:S02]  /*1b10*/  FADD.FTZ R59, R59, R30 ;  /* 0x0000001e3b3b7221 */ /* 0x000fe40000010000 */
[----:B------:R-:W4:Y:S01]  /*1b20*/  LDS.128 R28, [R53+0x1cc0] ;  /* 0x001cc000351c7984 */ /* 0x000f220000000c00 */
[----:B------:R-:W-:Y:S02]  /*1b30*/  FADD.FTZ R61, R61, R32 ;  /* 0x000000203d3d7221 */ /* 0x000fe40000010000 */
[----:B------:R-:W-:Y:S02]  /*1b40*/  FADD.FTZ R59, R59, R34 ;  /* 0x000000223b3b7221 */ /* 0x000fe40000010000 */
[----:B------:R-:W-:Y:S02]  /*1b50*/  FADD.FTZ R60, R60, R35 ;  /* 0x000000233c3c7221 */ /* 0x000fe40000010000 */
[----:B------:R-:W5:Y:S01]  /*1b60*/  LDS.128 R32, [R53+0x1db0] ;  /* 0x001db00035207984 */ /* 0x000f620000000c00 */
        /* <DEDUP_REMOVED lines=24> */
.L_x_1577:
[----:B------:R-:W-:Y:S05]  /*1cf0*/  BSYNC B0 ;  /* 0x0000000000007941 */ /* 0x000fea0003800000 */
.L_x_1576:
[----:B------:R-:W-:Y:S01]  /*1d00*/  BSSY B0, `(.L_x_1578) ;  /* 0x0000013000007945 */ /* 0x000fe20003800000 */
[----:B------:R-:W-:Y:S01]  /*1d10*/  HFMA2.MMA R21, -RZ, RZ, 0, 2.384185791015625e-07 ;  /* 0x00000004ff157435 */ /* 0x000fe200000001ff */
        /* <DEDUP_REMOVED lines=17> */
.L_x_1579:
[----:B------:R-:W-:Y:S05]  /*1e30*/  BSYNC B0 ;  /* 0x0000000000007941 */ /* 0x000fea0003800000 */
.L_x_1578:
[----:B------:R-:W-:Y:S05]  /*1e40*/  @!P0 BRA `(.L_x_1580) ;  /* 0x0000122000008947 */ /* 0x000fea0003800000 */
[----:B------:R-:W-:Y:S02]  /*1e50*/  LOP3.LUT R0, R46, 0x1, RZ, 0xc0, !PT ;  /* 0x000000012e007812 */ /* 0x000fe400078ec0ff */
[----:B-1----:R-:W-:-:S03]  /*1e60*/  MOV R16, c[0x0][0xc] ;  /* 0x0000030000107a02 */ /* 0x002fc60000000f00 */
[----:B------:R-:W-:Y:S01]  /*1e70*/  IMAD R13, R0, c[0x0][0x10], RZ ;  /* 0x00000400000d7a24 */ /* 0x000fe200078e02ff */
        /* <DEDUP_REMOVED lines=17> */
[----:B------:R-:W-:-:S03]  /*1f90*/  SEL R17, RZ, c[0x0][0xc], P0 ;  /* 0x00000300ff117a07 */ /* 0x000fc60000000000 */
[----:B-1----:R-:W-:Y:S02]  /*1fa0*/  ISETP.EQ.U32.AND P4, PT, R39, UR15, PT ;  /* 0x0000000f27007c0c */ /* 0x002fe4000bf82070 */
[----:B------:R-:W-:Y:S02]  /*1fb0*/  SEL R0, R0, 0xffffffff, !P0 ;  /* 0xffffffff00007807 */ /* 0x000fe40004000000 */
[----:B------:R-:W-:-:S03]  /*1fc0*/  ISETP.NE.AND P0, PT, R17, -0x1, PT ;  /* 0xffffffff1100780c */ /* 0x000fc60003f05270 */
[----:B--2---:R-:W-:-:S06]  /*1fd0*/  IMAD R15, R0, UR4, RZ ;  /* 0x00000004000f7c24 */ /* 0x004fcc000f8e02ff */
[----:B------:R1:W-:Y:S04]  /*1fe0*/  @P4 RED.E.ADD.S32.STRONG.GPU [R12.64], R15 ;  /* 0x0000000f0c00498e */ /* 0x0003e8000c10e38c */
[----:B------:R-:W-:Y:S05]  /*1ff0*/  @!P0 BRA `(.L_x_1581) ;  /* 0x0000005000008947 */ /* 0x000fea0003800000 */
.L_x_1582:
[----:B------:R-:W2:Y:S01]  /*2000*/  LDG.E.STRONG.GPU R0, [R12.64] ;  /* 0x0000000c0c007981 */ /* 0x000ea2000c1ef900 */
[----:B------:R-:W-:Y:S01]  /*2010*/  YIELD ;  /* 0x0000000000007946 */ /* 0x000fe20003800000 */
[----:B--2---:R-:W-:Y:S01]  /*2020*/  ISETP.NE.AND P0, PT, R0, R17, PT ;  /* 0x000000110000720c */ /* 0x004fe20003f05270 */
[----:B------:R-:W-:-:S12]  /*2030*/  CCTL.IVALL ;  /* 0x00000000ff00798f */ /* 0x000fd80002000000 */
[----:B------:R-:W-:Y:S05]  /*2040*/  @P0 BRA `(.L_x_1582) ;  /* 0xffffffb000000947 */ /* 0x000fea000383ffff */
.L_x_1581:
[----:B------:R-:W-:Y:S01]  /*2050*/  ISETP.NE.AND P0, PT, RZ, c[0x0][0xc], PT ;  /* 0x00000300ff007a0c */ /* 0x000fe20003f05270 */
[----:B------:R-:W-:Y:S01]  /*2060*/  WARPSYNC 0xffffffff ;  /* 0xffffffff00007948 */ /* 0x000fe20003800000 */
[----:B------:R-:W-:Y:S11]  /*2070*/  BAR.SYNC.DEFER_BLOCKING 0x0 ;  /* 0x0000000000007b1d */ /* 0x000ff60000010000 */
[----:B------:R-:W-:Y:S05]  /*2080*/  @!P0 BRA `(.L_x_1580) ;  /* 0x00000fe000008947 */ /* 0x000fea0003800000 */
[----:B------:R-:W-:-:S04]  /*2090*/  IADD3 R0, R16, -0x1, RZ ;  /* 0xffffffff10007810 */ /* 0x000fc80007ffe0ff */
[----:B------:R-:W-:Y:S02]  /*20a0*/  ISETP.GE.U32.AND P0, PT, R0, 0x3, PT ;  /* 0x000000030000780c */ /* 0x000fe40003f06070 */
[----:B------:R-:W-:-:S11]  /*20b0*/  MOV R0, RZ ;  /* 0x000000ff00007202 */ /* 0x000fd60000000f00 */
        /* <DEDUP_REMOVED lines=10> */
.L_x_1586:
        /* <DEDUP_REMOVED lines=116> */
.L_x_1585:
        /* <DEDUP_REMOVED lines=24> */
[----:B0-2---:R-:W-:Y:S01]  /*2a20*/  @!P0 FADD.FTZ R10, R10, R12 ;  /* 0x0000000c0a0a8221 */ /* 0x005fe20000010000 */
        /* <DEDUP_REMOVED lines=37> */
.L_x_1587:
[----:B------:R-:W-:-:S13]  /*2c80*/  ISETP.NE.OR P0, PT, RZ, UR4, P0 ;  /* 0x00000004ff007c0c */ /* 0x000fda0008705670 */
[----:B------:R-:W-:Y:S05]  /*2c90*/  @!P0 BRA `(.L_x_1583) ;  /* 0x000001f000008947 */ /* 0x000fea0003800000 */
.L_x_1584:
[CC--:B------:R-:W-:Y:S02]  /*2ca0*/  ISETP.EQ.OR P5, PT, R0.reuse, R41.reuse, P3 ;  /* 0x000000290000720c */ /* 0x0c0fe40001fa2670 */
[C---:B-1----:R-:W-:Y:S02]  /*2cb0*/  IADD3 R15, R0.reuse, 0x1, RZ ;  /* 0x00000001000f7810 */ /* 0x042fe40007ffe0ff */
        /* <DEDUP_REMOVED lines=29> */
.L_x_1583:
        /* <DEDUP_REMOVED lines=10> */
.L_x_1589:
[----:B------:R-:W-:Y:S05]  /*2f30*/  BSYNC B0 ;  /* 0x0000000000007941 */ /* 0x000fea0003800000 */
.L_x_1588:
        /* <DEDUP_REMOVED lines=19> */
.L_x_1580:
        /* <DEDUP_REMOVED lines=32> */
.L_x_1590:
        /* <DEDUP_REMOVED lines=17> */
.L_x_1592:
[----:B------:R-:W-:Y:S05]  /*3380*/  BSYNC B0 ;  /* 0x0000000000007941 */ /* 0x000fea0003800000 */
.L_x_1591:
[----:B------:R-:W-:Y:S05]  /*3390*/  @!P2 BRA `(.L_x_1593) ;  /* 0x000001200000a947 */ /* 0x000fea0003800000 */
[----:B------:R-:W-:Y:S02]  /*33a0*/  FFMA.FTZ R45, R4, R47, R45 ;  /* 0x0000002f042d7223 */ /* 0x000fe4000001002d */
[----:B------:R-:W-:Y:S02]  /*33b0*/  FFMA.FTZ R43, R5, R42, R43 ;  /* 0x0000002a052b7223 */ /* 0x000fe4000001002b */
        /* <DEDUP_REMOVED lines=16> */
.L_x_1593:
[----:B------:R-:W-:Y:S01]  /*34c0*/  BSSY B0, `(.L_x_1594) ;  /* 0x0000010000007945 */ /* 0x000fe20003800000 */
[----:B------:R-:W-:Y:S05]  /*34d0*/  @!P0 BRA `(.L_x_1595) ;  /* 0x000000e000008947 */ /* 0x000fea0003800000 */
        /* <DEDUP_REMOVED lines=14> */
.L_x_1595:
[----:B------:R-:W-:Y:S05]  /*35c0*/  BSYNC B0 ;  /* 0x0000000000007941 */ /* 0x000fea0003800000 */
.L_x_1594:
[----:B------:R-:W-:Y:S02]  /*35d0*/  IADD3 R44, R44, c[0x0][0x10], RZ ;  /* 0x000004002c2c7a10 */ /* 0x000fe40007ffe0ff */
[----:B------:R-:W-:Y:S02]  /*35e0*/  IADD3 R46, R46, 0x1, RZ ;  /* 0x000000012e2e7810 */ /* 0x000fe40007ffe0ff */
[----:B------:R-:W-:-:S13]  /*35f0*/  ISETP.GE.AND P0, PT, R44, UR6, PT ;  /* 0x000000062c007c0c */ /* 0x000fda000bf06270 */
[----:B------:R-:W-:Y:S01]  /*3600*/  @P0 CALL.REL.NOINC `(.L_x_1569) ;  /* 0x0000001000000944 */ /* 0x000fe20003c00000 */
[----:B------:R-:W-:Y:S05]  /*3610*/  BRA `(.L_x_1596) ;  /* 0xffffccd000007947 */ /* 0x000fea000383ffff */
.L_x_1569:
[----:B012---:R-:W-:Y:S01]  /*3620*/  MOV R4, c[0x0][0xc] ;  /* 0x0000030000047a02 */ /* 0x007fe20000000f00 */
[----:B------:R-:W-:Y:S01]  /*3630*/  BSSY B0, `(.L_x_1597) ;  /* 0x0000015000007945 */ /* 0x000fe20003800000 */
[----:B------:R-:W-:Y:S02]  /*3640*/  MOV R0, c[0x0][0x10] ;  /* 0x0000040000007a02 */ /* 0x000fe40000000f00 */
[----:B------:R-:W-:Y:S02]  /*3650*/  IADD3 R2, R4, -0x1, RZ ;  /* 0xffffffff04027810 */ /* 0x000fe40007ffe0ff */
[----:B------:R-:W-:Y:S02]  /*3660*/  IADD3 R3, R0, -0x1, RZ ;  /* 0xffffffff00037810 */ /* 0x000fe40007ffe0ff */
[----:B------:R-:W-:Y:S02]  /*3670*/  ISETP.NE.AND P0, PT, R41, R2, PT ;  /* 0x000000022900720c */ /* 0x000fe40003f05270 */
[----:B------:R-:W-:-:S02]  /*3680*/  ISETP.NE.AND P2, PT, R51, RZ, PT ;  /* 0x000000ff3300720c */ /* 0x000fc40003f45270 */
[----:B------:R-:W-:Y:S01]  /*3690*/  ISETP.NE.OR P0, PT, R40, R3, P0 ;  /* 0x000000032800720c */ /* 0x000fe20000705670 */
[----:B------:R-:W-:Y:S01]  /*36a0*/  HFMA2.MMA R3, -RZ, RZ, 0, 2.384185791015625e-07 ;  /* 0x00000004ff037435 */ /* 0x000fe200000001ff */
        /* <DEDUP_REMOVED lines=13> */
.L_x_1598:
[----:B------:R-:W-:Y:S05]  /*3780*/  BSYNC B0 ;  /* 0x0000000000007941 */ /* 0x000fea0003800000 */
.L_x_1597:
[----:B------:R-:W-:Y:S05]  /*3790*/  @P0 EXIT ;  /* 0x000000000000094d */ /* 0x000fea0003800000 */
[----:B------:R-:W-:Y:S05]  /*37a0*/  @P2 BRA `(.L_x_1599) ;  /* 0x0000008000002947 */ /* 0x000fea0003800000 */
[----:B------:R-:W-:-:S05]  /*37b0*/  IMAD R0, R4, c[0x0][0x10], RZ ;  /* 0x0000040004007a24 */ /* 0x000fca00078e02ff */
[----:B------:R-:W-:-:S13]  /*37c0*/  ISETP.NE.AND P0, PT, R0, -0x1, PT ;  /* 0xffffffff0000780c */ /* 0x000fda0003f05270 */
[----:B------:R-:W-:Y:S05]  /*37d0*/  @!P0 BRA `(.L_x_1599) ;  /* 0x0000005000008947 */ /* 0x000fea0003800000 */
.L_x_1600:
[----:B0-----:R-:W2:Y:S01]  /*37e0*/  LDG.E.STRONG.GPU R5, [R2.64] ;  /* 0x0000000c02057981 */ /* 0x001ea2000c1ef900 */
[----:B------:R-:W-:Y:S01]  /*37f0*/  YIELD ;  /* 0x0000000000007946 */ /* 0x000fe20003800000 */
[----:B--2---:R-:W-:Y:S01]  /*3800*/  ISETP.NE.AND P0, PT, R5, R0, PT ;  /* 0x000000000500720c */ /* 0x004fe20003f05270 */
[----:B------:R-:W-:-:S12]  /*3810*/  CCTL.IVALL ;  /* 0x00000000ff00798f */ /* 0x000fd80002000000 */
[----:B------:R-:W-:Y:S05]  /*3820*/  @P0 BRA `(.L_x_1600) ;  /* 0xffffffb000000947 */ /* 0x000fea000383ffff */
.L_x_1599:
        /* <DEDUP_REMOVED lines=25> */
.L_x_1601:
        /* <DEDUP_REMOVED lines=26> */
.L_x_1602:
        /* <DEDUP_REMOVED lines=10> */
.L_x_3315:


//--------------------- .text._Z35group_norm_nhwc_bwd_one_pass_kernelI11Fp32IOBf16WLi128ELi30ELi480EEv26Group_norm_nhwc_bwd_params --------------------------
	.section	.text._Z35group_norm_nhwc_bwd_one_pass_kernelI11Fp32IOBf16WLi128ELi30ELi480EEv26Group_norm_nhwc_bwd_params,"ax",@progbits
	.sectioninfo	@"SHI_REGISTERS=64"
	.align	128
        .global         _Z35group_norm_nhwc_bwd_one_pass_kernelI11Fp32IOBf16WLi128ELi30ELi480EEv26Group_norm_nhwc_bwd_params
        .type           _Z35group_norm_nhwc_bwd_one_pass_kernelI11Fp32IOBf16WLi128ELi30ELi480EEv26Group_norm_nhwc_bwd_params,@function
        .size           _Z35group_norm_nhwc_bwd_one_pass_kernelI11Fp32IOBf16WLi128ELi30ELi480EEv26Group_norm_nhwc_bwd_params,(.L_x_3316 - _Z35group_norm_nhwc_bwd_one_pass_kernelI11Fp32IOBf16WLi128ELi30ELi480EEv26Group_norm_nhwc_bwd_params)
        .other          _Z35group_norm_nhwc_bwd_one_pass_kernelI11Fp32IOBf16WLi128ELi30ELi480EEv26Group_norm_nhwc_bwd_params,@"STO_CUDA_ENTRY STV_DEFAULT"
_Z35group_norm_nhwc_bwd_one_pass_kernelI11Fp32IOBf16WLi128ELi30ELi480EEv26Group_norm_nhwc_bwd_params:
.text._Z35group_norm_nhwc_bwd_one_pass_kernelI11Fp32IOBf16WLi128ELi30ELi480EEv26Group_norm_nhwc_bwd_params:
        /* <DEDUP_REMOVED lines=19> */
[----:B------:R-:W-:Y:S01]  /*0130*/  SHF.R.S32.HI R3, RZ, 0x1f, R36 ;  /* 0x0000001fff037819 */ /* 0x000fe20000011424 */
[----:B------:R-:W-:Y:S01]  /*0140*/  ULEA.HI UR10, UP0, UR11, UR10, URZ, 0x1 ;  /* 0x0000000a0b0a7291 */ /* 0x000fe2000f81083f */
[----:B------:R-:W-:Y:S01]  /*0150*/  ISETP.GE.U32.AND P2, PT, R36, 0x1e0, PT ;  /* 0x000001e02400780c */ /* 0x000fe20003f46070 */
[----:B------:R-:W-:Y:S01]  /*0160*/  UIADD3 UR7, UR5, UR7, URZ ;  /* 0x0000000705077290 */ /* 0x000fe2000fffe03f */
[----:B------:R-:W-:Y:S01]  /*0170*/  IMAD R39, R51, c[0x0][0x1fc], R2 ;  /* 0x00007f0033277a24 */ /* 0x000fe200078e0202 */
[----:B------:R-:W-:Y:S01]  /*0180*/  UIADD3.X UR8, URZ, UR11, URZ, UP0, !UPT ;  /* 0x0000000b3f087290 */ /* 0x000fe200087fe43f */
[----:B------:R-:W-:Y:S01]  /*0190*/  IMAD R49, R2, -0xf, R36 ;  /* 0xfffffff102317824 */ /* 0x000fe200078e0224 */
[----:B------:R-:W-:Y:S01]  /*01a0*/  ULEA.HI UR9, UP0, UR7, UR4, URZ, 0x1 ;  /* 0x0000000407097291 */ /* 0x000fe2000f81083f */
[----:B------:R-:W-:Y:S01]  /*01b0*/  LEA.HI R3, R3, R36, RZ, 0x5 ;  /* 0x0000002403037211 */ /* 0x000fe200078f28ff */
[----:B------:R-:W-:Y:S01]  /*01c0*/  USHF.R.S64 UR10, UR10, 0x1, UR8 ;  /* 0x000000010a0a7899 */ /* 0x000fe20008001008 */
[C---:B------:R-:W-:Y:S01]  /*01d0*/  IADD3 R56, R39.reuse, 0x20, RZ ;  /* 0x0000002027387810 */ /* 0x040fe20007ffe0ff */
[----:B------:R-:W-:Y:S01]  /*01e0*/  UIADD3.X UR7, URZ, UR7, URZ, UP0, !UPT ;  /* 0x000000073f077290 */ /* 0x000fe200087fe43f */
[C---:B------:R-:W-:Y:S01]  /*01f0*/  ISETP.LT.U32.AND P1, PT, R39.reuse, c[0x0][0x1e0], PT ;  /* 0x0000780027007a0c */ /* 0x040fe20003f21070 */
[----:B------:R-:W-:Y:S01]  /*0200*/  HFMA2.MMA R48, -RZ, RZ, 0, 0 ;  /* 0x00000000ff307435 */ /* 0x000fe200000001ff */
[----:B------:R-:W-:Y:S01]  /*0210*/  SHF.R.S32.HI R59, RZ, 0x1f, R39 ;  /* 0x0000001fff3b7819 */ /* 0x000fe20000011427 */
[----:B------:R-:W-:Y:S01]  /*0220*/  USHF.R.S64 UR9, UR9, 0x1, UR7 ;  /* 0x0000000109097899 */ /* 0x000fe20008001007 */
[----:B------:R-:W-:Y:S01]  /*0230*/  ISETP.LT.U32.AND P0, PT, R56, c[0x0][0x1e0], PT ;  /* 0x0000780038007a0c */ /* 0x000fe20003f01070 */
[----:B------:R-:W-:Y:S01]  /*0240*/  USHF.R.S32.HI UR8, URZ, 0x1, UR8 ;  /* 0x000000013f087899 */ /* 0x000fe20008011408 */
[----:B------:R-:W-:Y:S01]  /*0250*/  SHF.R.S32.HI R57, RZ, 0x1f, R56 ;  /* 0x0000001fff397819 */ /* 0x000fe20000011438 */
[----:B------:R-:W-:Y:S01]  /*0260*/  USHF.R.S32.HI UR7, URZ, 0x1, UR7 ;  /* 0x000000013f077899 */ /* 0x000fe20008011407 */
[----:B------:R-:W-:Y:S01]  /*0270*/  IADD3 R55, R39, 0x40, RZ ;  /* 0x0000004027377810 */ /* 0x000fe20007ffe0ff */
[----:B------:R-:W-:Y:S01]  /*0280*/  USHF.L.U64.HI UR8, UR10, 0x2, UR8 ;  /* 0x000000020a087899 */ /* 0x000fe20008010208 */
[----:B------:R-:W-:Y:S01]  /*0290*/  ISETP.LT.AND.EX P1, PT, R59, c[0x0][0x1e4], !P2, P1 ;  /* 0x000079003b007a0c */ /* 0x000fe20005721310 */
[----:B------:R-:W-:Y:S01]  /*02a0*/  USHF.L.U64.HI UR7, UR9, 0x2, UR7 ;  /* 0x0000000209077899 */ /* 0x000fe20008010207 */
[----:B------:R-:W-:Y:S01]  /*02b0*/  ISETP.LT.AND.EX P2, PT, R57, c[0x0][0x1e4], !P2, P0 ;  /* 0x0000790039007a0c */ /* 0x000fe20005741300 */
[----:B------:R-:W-:Y:S01]  /*02c0*/  ULDC.U8 UR15, c[0x0][0x1f4] ;  /* 0x00007d00000f7ab9 */ /* 0x000fe20000000000 */
[----:B------:R-:W-:-:S02]  /*02d0*/  SHF.R.S32.HI R54, RZ, 0x5, R3 ;  /* 0x00000005ff367819 */ /* 0x000fc40000011403 */
[----:B------:R-:W-:Y:S02]  /*02e0*/  SHF.L.U32 R49, R49, 0x1, RZ ;  /* 0x0000000131317819 */ /* 0x000fe400000006ff */
[----:B------:R-:W-:Y:S02]  /*02f0*/  IADD3 R52, R39, 0x60, RZ ;  /* 0x0000006027347810 */ /* 0x000fe40007ffe0ff */
[----:B012---:R-:W-:Y:S02]  /*0300*/  SHF.R.S32.HI R58, RZ, 0x1f, R55 ;  /* 0x0000001fff3a7819 */ /* 0x007fe40000011437 */
.L_x_1638:
[----:B-1----:R-:W-:Y:S01]  /*0310*/  IABS R7, c[0x0][0x1f0] ;  /* 0x00007c0000077a13 */ /* 0x002fe20000000000 */
[----:B------:R-:W-:Y:S01]  /*0320*/  ULDC UR4, c[0x0][0x1f0] ;  /* 0x00007c0000047ab9 */ /* 0x000fe20000000800 */
[----:B------:R-:W-:Y:S01]  /*0330*/  ISETP.LE.AND P3, PT, RZ, UR14, PT ;  /* 0x0000000eff007c0c */ /* 0x000fe2000bf63270 */
[----:B------:R-:W-:Y:S01]  /*0340*/  ULOP3.LUT UR4, UR14, UR4, URZ, 0x3c, !UPT ;  /* 0x000000040e047292 */ /* 0x000fe2000f8e3c3f */
[----:B0-----:R-:W0:Y:S01]  /*0350*/  I2F.RP R4, R7 ;  /* 0x0000000700047306 */ /* 0x001e220000209400 */
[----:B------:R-:W-:Y:S01]  /*0360*/  UMOV UR11, 0x8 ;  /* 0x00000008000b7882 */ /* 0x000fe20000000000 */
[----:B------:R-:W-:-:S03]  /*0370*/  SHF.R.S32.HI R53, RZ, 0x1f, R52 ;  /* 0x0000001fff357819 */ /* 0x000fc60000011434 */
        /* <DEDUP_REMOVED lines=11> */
[----:B------:R-:W-:Y:S01]  /*0430*/  IMAD R5, R6, R7, RZ ;  /* 0x0000000706057224 */ /* 0x000fe200078e02ff */
[----:B------:R-:W-:-:S03]  /*0440*/  IABS R6, UR14 ;  /* 0x0000000e00067c13 */ /* 0x000fc60008000000 */
[----:B------:R-:W-:-:S06]  /*0450*/  IMAD.HI.U32 R3, R3, R5, R2 ;  /* 0x0000000503037227 */ /* 0x000fcc00078e0002 */
[----:B------:R-:W-:-:S04]  /*0460*/  IMAD.HI.U32 R5, R3, R6, RZ ;  /* 0x0000000603057227 */ /* 0x000fc800078e00ff */
[----:B------:R-:W-:Y:S01]  /*0470*/  IMAD.WIDE.U32 R2, R36, -0x77777777, RZ ;  /* 0x8888888924027825 */ /* 0x000fe200078e00ff */
[----:B------:R-:W-:-:S04]  /*0480*/  IADD3 R4, -R5, RZ, RZ ;  /* 0x000000ff05047210 */ /* 0x000fc80007ffe1ff */
[----:B------:R-:W-:Y:S01]  /*0490*/  SHF.R.U32.HI R2, RZ, 0x3, R3 ;  /* 0x00000003ff027819 */ /* 0x000fe20000011603 */
[----:B------:R-:W-:Y:S01]  /*04a0*/  IMAD R4, R7, R4, R6 ;  /* 0x0000000407047224 */ /* 0x000fe200078e0206 */
[----:B------:R-:W-:-:S03]  /*04b0*/  LOP3.LUT R3, RZ, c[0x0][0x1f0], RZ, 0x33, !PT ;  /* 0x00007c00ff037a12 */ /* 0x000fc600078e33ff */
[----:B------:R-:W-:Y:S01]  /*04c0*/  IMAD R2, R51, c[0x0][0x1fc], R2 ;  /* 0x00007f0033027a24 */ /* 0x000fe200078e0202 */
[----:B------:R-:W-:-:S04]  /*04d0*/  ISETP.GT.U32.AND P5, PT, R7, R4, PT ;  /* 0x000000040700720c */ /* 0x000fc80003fa4070 */
        /* <DEDUP_REMOVED lines=11> */
[----:B------:R-:W-:Y:S02]  /*0590*/  ISETP.GE.U32.AND P0, PT, R2, c[0x0][0x1e0], PT ;  /* 0x0000780002007a0c */ /* 0x000fe40003f06070 */
[----:B------:R-:W-:Y:S01]  /*05a0*/  SHF.R.S32.HI R2, RZ, 0x1f, R2 ;  /* 0x0000001fff027819 */ /* 0x000fe20000011402 */
[----:B------:R-:W-:Y:S01]  /*05b0*/  IMAD R30, R50, 0x1e, RZ ;  /* 0x0000001e321e7824 */ /* 0x000fe200078e02ff */
[----:B------:R-:W-:-:S02]  /*05c0*/  @!P4 IADD3 R5, -R5, RZ, RZ ;  /* 0x000000ff0505c210 */ /* 0x000fc40007ffe1ff */
[----:B------:R-:W-:Y:S02]  /*05d0*/  ISETP.GE.AND.EX P0, PT, R2, c[0x0][0x1e4], PT, P0 ;  /* 0x0000790002007a0c */ /* 0x000fe40003f06300 */
[----:B------:R-:W-:Y:S02]  /*05e0*/  SEL R3, R3, R5, !P5 ;  /* 0x0000000503037207 */ /* 0x000fe40006800000 */
[----:B------:R-:W-:Y:S02]  /*05f0*/  ISETP.LT.U32.AND P0, PT, R36, 0x1e0, !P0 ;  /* 0x000001e02400780c */ /* 0x000fe40004701070 */
[----:B------:R-:W-:Y:S02]  /*0600*/  SHF.R.S32.HI R5, RZ, 0x1f, R49 ;  /* 0x0000001fff057819 */ /* 0x000fe40000011431 */
[----:B------:R-:W-:Y:S02]  /*0610*/  IADD3 R4, P3, R49, R30, RZ ;  /* 0x0000001e31047210 */ /* 0x000fe40007f7e0ff */
[----:B------:R-:W-:-:S02]  /*0620*/  SHF.R.S32.HI R2, RZ, 0x1f, R3 ;  /* 0x0000001fff027819 */ /* 0x000fc40000011403 */
[----:B------:R-:W-:Y:S02]  /*0630*/  LEA.HI.X.SX32 R5, R30, R5, 0x1, P3 ;  /* 0x000000051e057211 */ /* 0x000fe400018f0eff */
[----:B------:R-:W-:Y:S01]  /*0640*/  ISETP.GE.U32.AND P3, PT, R52, c[0x0][0x1e0], PT ;  /* 0x0000780034007a0c */ /* 0x000fe20003f66070 */
[----:B------:R-:W-:Y:S02]  /*0650*/  IMAD R2, R2, c[0x0][0x1e8], RZ ;  /* 0x00007a0002027a24 */ /* 0x000fe400078e02ff */
[----:B------:R-:W-:-:S04]  /*0660*/  IMAD.WIDE.U32 R4, R3, c[0x0][0x1e8], R4 ;  /* 0x00007a0003047a25 */ /* 0x000fc800078e0004 */
[----:B------:R-:W-:Y:S02]  /*0670*/  IMAD R7, R3, c[0x0][0x1ec], R2 ;  /* 0x00007b0003077a24 */ /* 0x000fe400078e0202 */
[----:B------:R-:W-:Y:S02]  /*0680*/  @P0 IMAD R6, R58, c[0x0][0x1d8], RZ ;  /* 0x000076003a060a24 */ /* 0x000fe400078e02ff */
[----:B------:R-:W-:Y:S01]  /*0690*/  @P1 IMAD R2, R59, c[0x0][0x1d8], RZ ;  /* 0x000076003b021a24 */ /* 0x000fe200078e02ff */
[----:B------:R-:W-:Y:S01]  /*06a0*/  IADD3 R7, R5, R7, RZ ;  /* 0x0000000705077210 */ /* 0x000fe20007ffe0ff */
[----:B------:R-:W-:Y:S01]  /*06b0*/  @P2 IMAD R3, R57, c[0x0][0x1d8], RZ ;  /* 0x0000760039032a24 */ /* 0x000fe200078e02ff */
[----:B------:R-:W-:Y:S01]  /*06c0*/  ISETP.GE.AND.EX P3, PT, R53, c[0x0][0x1e4], PT, P3 ;  /* 0x0000790035007a0c */ /* 0x000fe20003f66330 */
[----:B------:R-:W-:Y:S01]  /*06d0*/  @P0 IMAD R17, R55, c[0x0][0x1dc], R6 ;  /* 0x0000770037110a24 */ /* 0x000fe200078e0206 */
[-C--:B------:R-:W-:Y:S01]  /*06e0*/  @P1 MOV R6, R4.reuse ;  /* 0x0000000400061202 */ /* 0x080fe20000000f00 */
[----:B------:R-:W-:Y:S01]  /*06f0*/  @P1 IMAD R13, R39, c[0x0][0x1dc], R2 ;  /* 0x00007700270d1a24 */ /* 0x000fe200078e0202 */
[----:B------:R-:W-:Y:S01]  /*0700*/  @P2 MOV R2, R4 ;  /* 0x0000000400022202 */ /* 0x000fe20000000f00 */
[----:B------:R-:W-:Y:S01]  /*0710*/  @P2 IMAD R15, R56, c[0x0][0x1dc], R3 ;  /* 0x00007700380f2a24 */ /* 0x000fe200078e0203 */
[----:B------:R-:W-:-:S02]  /*0720*/  @P2 MOV R3, R7 ;  /* 0x0000000700032202 */ /* 0x000fc40000000f00 */
[----:B------:R-:W-:Y:S01]  /*0730*/  ISETP.GT.U32.OR P3, PT, R36, 0x1df, P3 ;  /* 0x000001df2400780c */ /* 0x000fe20001f64470 */
[----:B------:R-:W-:Y:S01]  /*0740*/  @P1 IMAD.WIDE.U32 R10, R39, c[0x0][0x1d8], R6 ;  /* 0x00007600270a1a25 */ /* 0x000fe200078e0006 */
[----:B------:R-:W-:Y:S02]  /*0750*/  @P0 MOV R8, R4 ;  /* 0x0000000400080202 */ /* 0x000fe40000000f00 */
[----:B------:R-:W-:Y:S01]  /*0760*/  @P0 MOV R9, R7 ;  /* 0x0000000700090202 */ /* 0x000fe20000000f00 */
[----:B------:R-:W-:Y:S01]  /*0770*/  @P2 IMAD.WIDE.U32 R2, R56, c[0x0][0x1d8], R2 ;  /* 0x0000760038022a25 */ /* 0x000fe200078e0002 */
[----:B------:R-:W-:-:S03]  /*0780*/  @P1 IADD3 R13, R11, R13, RZ ;  /* 0x0000000d0b0d1210 */ /* 0x000fc60007ffe0ff */
[----:B------:R-:W-:Y:S01]  /*0790*/  @P0 IMAD.WIDE.U32 R8, R55, c[0x0][0x1d8], R8 ;  /* 0x0000760037080a25 */ /* 0x000fe200078e0008 */
[----:B------:R-:W-:Y:S02]  /*07a0*/  @P2 IADD3 R11, R3, R15, RZ ;  /* 0x0000000f030b2210 */ /* 0x000fe40007ffe0ff */
[C---:B------:R-:W-:Y:S02]  /*07b0*/  @P1 SHF.L.U32 R16, R10.reuse, 0x2, RZ ;  /* 0x000000020a101819 */ /* 0x040fe400000006ff */
[----:B------:R-:W-:Y:S02]  /*07c0*/  @P1 SHF.L.U64.HI R14, R10, 0x2, R13 ;  /* 0x000000020a0e1819 */ /* 0x000fe4000001020d */
[----:B------:R-:W-:Y:S02]  /*07d0*/  @P2 SHF.L.U64.HI R20, R2, 0x2, R11 ;  /* 0x0000000202142819 */ /* 0x000fe4000001020b */
[----:B------:R-:W-:Y:S01]  /*07e0*/  @P0 IADD3 R3, R9, R17, RZ ;  /* 0x0000001109030210 */ /* 0x000fe20007ffe0ff */
[----:B------:R-:W-:Y:S01]  /*07f0*/  @!P3 IMAD R9, R53, c[0x0][0x1d8], RZ ;  /* 0x000076003509ba24 */ /* 0x000fe200078e02ff */
[----:B------:R-:W-:-:S02]  /*0800*/  @!P3 MOV R10, R4 ;  /* 0x00000004000ab202 */ /* 0x000fc40000000f00 */
[----:B------:R-:W-:Y:S02]  /*0810*/  @!P3 MOV R11, R7 ;  /* 0x00000007000bb202 */ /* 0x000fe40000000f00 */
[C---:B------:R-:W-:Y:S02]  /*0820*/  @P1 IADD3 R12, P4, R16.reuse, c[0x0][0x180], RZ ;  /* 0x00006000100c1a10 */ /* 0x040fe40007f9e0ff */
[----:B------:R-:W-:Y:S01]  /*0830*/  @P1 IADD3 R16, P5, R16, c[0x0][0x178], RZ ;  /* 0x00005e0010101a10 */ /* 0x000fe20007fbe0ff */
[----:B------:R-:W-:Y:S01]  /*0840*/  @!P3 IMAD R29, R52, c[0x0][0x1dc], R9 ;  /* 0x00007700341dba24 */ /* 0x000fe200078e0209 */
[----:B------:R-:W-:Y:S01]  /*0850*/  @P2 SHF.L.U32 R32, R2, 0x2, RZ ;  /* 0x0000000202202819 */ /* 0x000fe200000006ff */
[----:B------:R-:W-:Y:S01]  /*0860*/  @!P3 IMAD.WIDE.U32 R10, R52, c[0x0][0x1d8], R10 ;  /* 0x00007600340aba25 */ /* 0x000fe200078e000a */
[----:B------:R-:W-:Y:S02]  /*0870*/  @P0 SHF.L.U32 R2, R8, 0x2, RZ ;  /* 0x0000000208020819 */ /* 0x000fe400000006ff */
[----:B------:R-:W-:-:S02]  /*0880*/  @P1 IADD3.X R13, R14, c[0x0][0x184], RZ, P4, !PT ;  /* 0x000061000e0d1a10 */ /* 0x000fc400027fe4ff */
[----:B------:R-:W-:Y:S02]  /*0890*/  @P1 IADD3.X R17, R14, c[0x0][0x17c], RZ, P5, !PT ;  /* 0x00005f000e111a10 */ /* 0x000fe40002ffe4ff */
[C---:B------:R-:W-:Y:S02]  /*08a0*/  @P2 IADD3 R14, P4, R32.reuse, c[0x0][0x180], RZ ;  /* 0x00006000200e2a10 */ /* 0x040fe40007f9e0ff */
[----:B------:R-:W-:Y:S01]  /*08b0*/  @P2 IADD3 R32, P5, R32, c[0x0][0x178], RZ ;  /* 0x00005e0020202a10 */ /* 0x000fe20007fbe0ff */
[----:B------:R-:W-:Y:S01]  /*08c0*/  CS2R R24, SRZ ;  /* 0x0000000000187805 */ /* 0x000fe2000001ff00 */
[----:B------:R-:W-:Y:S02]  /*08d0*/  @P0 SHF.L.U64.HI R3, R8, 0x2, R3 ;  /* 0x0000000208030819 */ /* 0x000fe40000010203 */
[----:B------:R-:W-:Y:S01]  /*08e0*/  @!P3 IADD3 R29, R11, R29, RZ ;  /* 0x0000001d0b1db210 */ /* 0x000fe20007ffe0ff */
[----:B------:R-:W-:Y:S01]  /*08f0*/  CS2R R8, SRZ ;  /* 0x0000000000087805 */ /* 0x000fe2000001ff00 */
[----:B------:R-:W-:-:S02]  /*0900*/  @!P3 SHF.L.U32 R28, R10, 0x2, RZ ;  /* 0x000000020a1cb819 */ /* 0x000fc400000006ff */
[----:B------:R-:W-:Y:S02]  /*0910*/  @P0 IADD3 R34, P6, R2, c[0x0][0x180], RZ ;  /* 0x0000600002220a10 */ /* 0x000fe40007fde0ff */
[C---:B------:R-:W-:Y:S01]  /*0920*/  @P2 IADD3.X R15, R20.reuse, c[0x0][0x184], RZ, P4, !PT ;  /* 0x00006100140f2a10 */ /* 0x040fe200027fe4ff */
[----:B------:R0:W5:Y:S01]  /*0930*/  @P1 LDG.E.64 R8, [R16.64] ;  /* 0x0000000c10081981 */ /* 0x000162000c1e1b00 */
[----:B------:R-:W-:Y:S02]  /*0940*/  @P2 IADD3.X R33, R20, c[0x0][0x17c], RZ, P5, !PT ;  /* 0x00005f0014212a10 */ /* 0x000fe40002ffe4ff */
[----:B------:R-:W-:Y:S01]  /*0950*/  @!P3 SHF.L.U64.HI R29, R10, 0x2, R29 ;  /* 0x000000020a1db819 */ /* 0x000fe2000001021d */
[----:B------:R1:W5:Y:S01]  /*0960*/  @P2 LDG.E.64 R24, [R14.64] ;  /* 0x0000000c0e182981 */ /* 0x000362000c1e1b00 */
[----:B------:R-:W-:Y:S02]  /*0970*/  @P0 IADD3.X R35, R3, c[0x0][0x184], RZ, P6, !PT ;  /* 0x0000610003230a10 */ /* 0x000fe400037fe4ff */
[----:B------:R-:W-:-:S02]  /*0980*/  @!P3 IADD3 R26, P5, R28, c[0x0][0x180], RZ ;  /* 0x000060001c1aba10 */ /* 0x000fc40007fbe0ff */
[----:B------:R-:W-:Y:S01]  /*0990*/  @!P3 IADD3 R28, P6, R28, c[0x0][0x178], RZ ;  /* 0x00005e001c1cba10 */ /* 0x000fe20007fde0ff */
[----:B------:R-:W-:Y:S01]  /*09a0*/  CS2R R10, SRZ ;  /* 0x00000000000a7805 */ /* 0x000fe2000001ff00 */
[----:B0-----:R-:W-:Y:S01]  /*09b0*/  CS2R R16, SRZ ;  /* 0x0000000000107805 */ /* 0x001fe2000001ff00 */
[C---:B------:R-:W-:Y:S01]  /*09c0*/  @!P3 IADD3.X R27, R29.reuse, c[0x0][0x184], RZ, P5, !PT ;  /* 0x000061001d1bba10 */ /* 0x040fe20002ffe4ff */
[----:B-1----:R-:W-:Y:S01]  /*09d0*/  CS2R R14, SRZ ;  /* 0x00000000000e7805 */ /* 0x002fe2000001ff00 */
[----:B------:R-:W-:Y:S02]  /*09e0*/  @!P3 IADD3.X R29, R29, c[0x0][0x17c], RZ, P6, !PT ;  /* 0x00005f001d1dba10 */ /* 0x000fe400037fe4ff */
[----:B------:R0:W5:Y:S04]  /*09f0*/  @P2 LDG.E.64 R10, [R32.64] ;  /* 0x0000000c200a2981 */ /* 0x000168000c1e1b00 */
[----:B------:R0:W5:Y:S04]  /*0a00*/  @!P3 LDG.E.64 R16, [R26.64] ;  /* 0x0000000c1a10b981 */ /* 0x000168000c1e1b00 */
        /* <DEDUP_REMOVED lines=16> */
[----:B------:R-:W-:Y:S01]  /*0b10*/  ISETP.GT.U32.AND P0, PT, R36, 0x1df, PT ;  /* 0x000001df2400780c */ /* 0x000fe20003f04070 */
[----:B------:R-:W-:Y:S01]  /*0b20*/  UMOV UR11, 0x3f800000 ;  /* 0x3f800000000b7882 */ /* 0x000fe20000000000 */
[----:B------:R-:W-:Y:S01]  /*0b30*/  BSSY B0, `(.L_x_1604) ;  /* 0x0000015000007945 */ /* 0x000fe20003800000 */
[----:B-1----:R-:W-:Y:S01]  /*0b40*/  CS2R R2, SRZ ;  /* 0x0000000000027805 */ /* 0x002fe2000001ff00 */
[----:B------:R-:W-:Y:S02]  /*0b50*/  MOV R38, RZ ;  /* 0x000000ff00267202 */ /* 0x000fe40000000f00 */
[----:B------:R-:W-:Y:S01]  /*0b60*/  MOV R37, RZ ;  /* 0x000000ff00257202 */ /* 0x000fe20000000f00 */
[----:B--2---:R-:W-:-:S06]  /*0b70*/  @UP0 UMOV UR11, UR4 ;  /* 0x00000004000b0c82 */ /* 0x004fcc0008000000 */
        /* <DEDUP_REMOVED lines=16> */
.L_x_1605:
[----:B0-----:R-:W-:Y:S05]  /*0c80*/  BSYNC B0 ;  /* 0x0000000000007941 */ /* 0x001fea0003800000 */
.L_x_1604:
        /* <DEDUP_REMOVED lines=29> */
.L_x_1606:
        /* <DEDUP_REMOVED lines=26> */
.L_x_1607:
[----:B------:R-:W-:Y:S02]  /*1000*/  FFMA.FTZ R25, R44, R27, R26 ;  /* 0x0000001b2c197223 */ /* 0x000fe4000001001a */
[----:B------:R-:W-:Y:S02]  /*1010*/  FMUL.FTZ R26, R22, R2 ;  /* 0x00000002161a7220 */ /* 0x000fe40000410000 */
[----:B------:R-:W-:Y:S02]  /*1020*/  FADD.FTZ R27, R27, R28 ;  /* 0x0000001c1b1b7221 */ /* 0x000fe40000010000 */
[C---:B------:R-:W-:Y:S01]  /*1030*/  FADD.FTZ R41, -R18.reuse, R20 ;  /* 0x0000001412297221 */ /* 0x040fe20000010100 */
[----:B------:R-:W-:Y:S01]  /*1040*/  MOV R20, R13 ;  /* 0x0000000d00147202 */ /* 0x000fe20000000f00 */
[----:B------:R-:W-:Y:S01]  /*1050*/  FADD.FTZ R40, -R18, R21 ;  /* 0x0000001512287221 */ /* 0x000fe20000010100 */
[----:B------:R-:W-:Y:S01]  /*1060*/  MOV R21, R12 ;  /* 0x0000000c00157202 */ /* 0x000fe20000000f00 */
[----:B------:R-:W-:-:S02]  /*1070*/  FFMA.FTZ R25, R43, R26, R25 ;  /* 0x0000001a2b197223 */ /* 0x000fc40000010019 */
[----:B------:R-:W-:Y:S02]  /*1080*/  FADD.FTZ R26, R27, R26 ;  /* 0x0000001a1b1a7221 */ /* 0x000fe40000010000 */
        /* <DEDUP_REMOVED lines=22> */
.L_x_1608:
[----:B------:R-:W-:Y:S02]  /*11f0*/  FFMA.FTZ R25, R42, R27, R25 ;  /* 0x0000001b2a197223 */ /* 0x000fe40000010019 */
[----:B------:R-:W-:Y:S02]  /*1200*/  FMUL.FTZ R28, R21, R2 ;  /* 0x00000002151c7220 */ /* 0x000fe40000410000 */
[----:B------:R-:W-:Y:S01]  /*1210*/  FADD.FTZ R27, R27, R26 ;  /* 0x0000001a1b1b7221 */ /* 0x000fe20000010000 */
[----:B------:R-:W-:Y:S01]  /*1220*/  MOV R26, R14 ;  /* 0x0000000e001a7202 */ /* 0x000fe20000000f00 */
[C---:B------:R-:W-:Y:S01]  /*1230*/  FADD.FTZ R47, -R18.reuse, R16 ;  /* 0x00000010122f7221 */ /* 0x040fe20000010100 */
[----:B------:R-:W-:Y:S01]  /*1240*/  MOV R16, R15 ;  /* 0x0000000f00107202 */ /* 0x000fe20000000f00 */
[----:B------:R-:W-:Y:S02]  /*1250*/  FADD.FTZ R46, -R18, R17 ;  /* 0x00000011122e7221 */ /* 0x000fe40000010100 */
        /* <DEDUP_REMOVED lines=24> */
.L_x_1609:
[----:B------:R-:W-:Y:S01]  /*13e0*/  FFMA.FTZ R17, R40, R25, R17 ;  /* 0x0000001928117223 */ /* 0x000fe20000010011 */
[----:B------:R-:W-:Y:S01]  /*13f0*/  ISETP.GT.AND P0, PT, R60, 0x1e, PT ;  /* 0x0000001e3c00780c */ /* 0x000fe20003f04270 */
[----:B------:R-:W-:Y:S01]  /*1400*/  FMUL.FTZ R28, R26, R2 ;  /* 0x000000021a1c7220 */ /* 0x000fe20000410000 */
[----:B------:R-:W-:Y:S01]  /*1410*/  HFMA2.MMA R27, -RZ, RZ, 0, 1.1920928955078125e-07 ;  /* 0x00000002ff1b7435 */ /* 0x000fe200000001ff */
[----:B------:R-:W-:Y:S01]  /*1420*/  FADD.FTZ R25, R25, R18 ;  /* 0x0000001219197221 */ /* 0x000fe20000010000 */
[----:B------:R-:W-:Y:S01]  /*1430*/  ISETP.GT.AND P4, PT, R60, 0xf, PT ;  /* 0x0000000f3c00780c */ /* 0x000fe20003f84270 */
[----:B------:R-:W-:Y:S01]  /*1440*/  FMUL.FTZ R18, R16, R3 ;  /* 0x0000000310127220 */ /* 0x000fe20000410000 */
[----:B------:R-:W-:Y:S01]  /*1450*/  ISETP.NE.AND P5, PT, R60, RZ, PT ;  /* 0x000000ff3c00720c */ /* 0x000fe20003fa5270 */
        /* <DEDUP_REMOVED lines=28> */
[----:B------:R-:W-:Y:S02]  /*1620*/  FADD.FTZ R27, RZ, R24 ;  /* 0x00000018ff1b7221 */ /* 0x000fe40000010000 */
[----:B------:R-:W1:Y:S01]  /*1630*/  SHFL.DOWN PT, R25, R18, 0x10, 0x1f ;  /* 0x0a001f0012197f89 */ /* 0x000e6200000e0000 */
[----:B------:R-:W-:Y:S02]  /*1640*/  FADD.FTZ R24, RZ, R23 ;  /* 0x00000017ff187221 */ /* 0x000fe40000010000 */
[----:B------:R-:W-:Y:S02]  /*1650*/  FFMA.FTZ R23, R44, R23, RZ ;  /* 0x000000172c177223 */ /* 0x000fe400000100ff */
[----:B------:R-:W-:Y:S02]  /*1660*/  FADD.FTZ R30, R27, R22 ;  /* 0x000000161b1e7221 */ /* 0x000fe40000010000 */
[----:B------:R-:W-:-:S02]  /*1670*/  FFMA.FTZ R22, R43, R22, R29 ;  /* 0x000000162b167223 */ /* 0x000fc4000001001d */
[----:B------:R-:W-:Y:S02]  /*1680*/  FADD.FTZ R27, R24, R19 ;  /* 0x00000013181b7221 */ /* 0x000fe40000010000 */
[----:B------:R-:W-:Y:S02]  /*1690*/  FFMA.FTZ R23, R42, R19, R23 ;  /* 0x000000132a177223 */ /* 0x000fe40000010017 */
[----:B------:R-:W-:Y:S02]  /*16a0*/  FFMA.FTZ R22, R41, R21, R22 ;  /* 0x0000001529167223 */ /* 0x000fe40000010016 */
[----:B------:R-:W-:Y:S02]  /*16b0*/  FADD.FTZ R27, R27, R20 ;  /* 0x000000141b1b7221 */ /* 0x000fe40000010000 */
[----:B------:R-:W-:Y:S02]  /*16c0*/  FFMA.FTZ R23, R40, R20, R23 ;  /* 0x0000001428177223 */ /* 0x000fe40000010017 */
[----:B------:R-:W-:-:S02]  /*16d0*/  FADD.FTZ R19, R30, R21 ;  /* 0x000000151e137221 */ /* 0x000fc40000010000 */
[----:B0-----:R-:W-:Y:S02]  /*16e0*/  @!P4 FADD.FTZ R17, R17, R28 ;  /* 0x0000001c1111c221 */ /* 0x001fe40000010000 */
[----:B------:R-:W-:Y:S02]  /*16f0*/  FFMA.FTZ R24, R47, R26, R22 ;  /* 0x0000001a2f187223 */ /* 0x000fe40000010016 */
[----:B-1----:R-:W-:Y:S01]  /*1700*/  @!P4 FADD.FTZ R18, R18, R25 ;  /* 0x000000191212c221 */ /* 0x002fe20000010000 */
[----:B------:R-:W-:Y:S01]  /*1710*/  ISETP.NE.AND P4, PT, R36, RZ, PT ;  /* 0x000000ff2400720c */ /* 0x000fe20003f85270 */
[----:B------:R-:W-:Y:S02]  /*1720*/  FFMA.FTZ R25, R46, R16, R23 ;  /* 0x000000102e197223 */ /* 0x000fe40000010017 */
[----:B------:R-:W-:Y:S01]  /*1730*/  FADD.FTZ R27, R27, R16 ;  /* 0x000000101b1b7221 */ /* 0x000fe20000010000 */
[----:B------:R-:W-:Y:S01]  /*1740*/  MOV R16, R17 ;  /* 0x0000001100107202 */ /* 0x000fe20000000f00 */
        /* <DEDUP_REMOVED lines=11> */
[----:B0-----:R-:W-:Y:S02]  /*1800*/  FADD.FTZ R16, R17, R19 ;  /* 0x0000001311107221 */ /* 0x001fe40000010000 */
[----:B--2---:R-:W-:Y:S02]  /*1810*/  FADD.FTZ R61, R61, R20 ;  /* 0x000000143d3d7221 */ /* 0x004fe40000010000 */
[----:B------:R-:W-:Y:S02]  /*1820*/  FADD.FTZ R20, R16, R21 ;  /* 0x0000001510147221 */ /* 0x000fe40000010000 */
[----:B------:R-:W-:Y:S01]  /*1830*/  FADD.FTZ R61, R61, R22 ;  /* 0x000000163d3d7221 */ /* 0x000fe20000010000 */
[----:B------:R-:W0:Y:S01]  /*1840*/  LDS.128 R16, [0x50] ;  /* 0x00005000ff107984 */ /* 0x000e220000000c00 */
[----:B------:R-:W-:Y:S02]  /*1850*/  FADD.FTZ R20, R20, R23 ;  /* 0x0000001714147221 */ /* 0x000fe40000010000 */
[----:B---3--:R-:W-:-:S02]  /*1860*/  FADD.FTZ R61, R61, R32 ;  /* 0x000000203d3d7221 */ /* 0x008fc40000010000 */
[----:B------:R-:W-:Y:S02]  /*1870*/  FADD.FTZ R20, R20, R33 ;  /* 0x0000002114147221 */ /* 0x000fe40000010000 */
[----:B------:R-:W-:Y:S01]  /*1880*/  FADD.FTZ R61, R61, R34 ;  /* 0x000000223d3d7221 */ /* 0x000fe20000010000 */
[----:B------:R-:W-:Y:S01]  /*1890*/  LDS.64 R32, [0x80] ;  /* 0x00008000ff207984 */ /* 0x000fe20000000a00 */
[----:B------:R-:W-:Y:S02]  /*18a0*/  FADD.FTZ R20, R20, R35 ;  /* 0x0000002314147221 */ /* 0x000fe40000010000 */
[----:B----4-:R-:W-:Y:S02]  /*18b0*/  FADD.FTZ R61, R61, R28 ;  /* 0x0000001c3d3d7221 */ /* 0x010fe40000010000 */
[----:B------:R-:W-:Y:S02]  /*18c0*/  FADD.FTZ R28, R20, R29 ;  /* 0x0000001d141c7221 */ /* 0x000fe40000010000 */
[----:B------:R-:W1:Y:S01]  /*18d0*/  LDS.128 R20, [0x60] ;  /* 0x00006000ff147984 */ /* 0x000e620000000c00 */
        /* <DEDUP_REMOVED lines=17> */
.L_x_1611:
[----:B------:R-:W-:Y:S05]  /*19f0*/  BSYNC B0 ;  /* 0x0000000000007941 */ /* 0x000fea0003800000 */
.L_x_1610:
[----:B------:R-:W-:Y:S01]  /*1a00*/  BAR.SYNC.DEFER_BLOCKING 0x0 ;  /* 0x0000000000007b1d */ /* 0x000fe20000010000 */
[----:B------:R-:W-:-:S05]  /*1a10*/  SHF.L.U32 R18, R36, 0x4, RZ ;  /* 0x0000000424127819 */ /* 0x000fca00000006ff */
        /* <DEDUP_REMOVED lines=18> */
[----:B------:R-:W1:Y:S01]  /*1b40*/  LDS.128 R20, [R18+0x550] ;  /* 0x0005500012147984 */ /* 0x000e620000000c00 */
[----:B0-----:R-:W-:-:S03]  /*1b50*/  FADD.FTZ R32, R28, R25 ;  /* 0x000000191c207221 */ /* 0x001fc60000010000 */
[----:B------:R-:W0:Y:S01]  /*1b60*/  LDS.128 R28, [R18+0x640] ;  /* 0x00064000121c7984 */ /* 0x000e220000000c00 */
[----:B------:R-:W-:Y:S02]  /*1b70*/  FADD.FTZ R19, R35, R24 ;  /* 0x0000001823137221 */ /* 0x000fe40000010000 */
[----:B------:R-:W-:Y:S02]  /*1b80*/  FADD.FTZ R33, R33, R26 ;  /* 0x0000001a21217221 */ /* 0x000fe40000010000 */
[----:B------:R-:W-:Y:S02]  /*1b90*/  FADD.FTZ R34, R34, R27 ;  /* 0x0000001b22227221 */ /* 0x000fe40000010000 */
[----:B------:R-:W2:Y:S01]  /*1ba0*/  LDS.128 R24, [R18+0x730] ;  /* 0x0007300012187984 */ /* 0x000ea20000000c00 */
[----:B-1----:R-:W-:Y:S02]  /*1bb0*/  FADD.FTZ R19, R19, R20 ;  /* 0x0000001413137221 */ /* 0x002fe40000010000 */
[----:B------:R-:W-:-:S02]  /*1bc0*/  FADD.FTZ R32, R32, R21 ;  /* 0x0000001520207221 */ /* 0x000fc40000010000 */
[----:B------:R-:W-:Y:S02]  /*1bd0*/  FADD.FTZ R33, R33, R22 ;  /* 0x0000001621217221 */ /* 0x000fe40000010000 */
[----:B------:R-:W-:Y:S02]  /*1be0*/  FADD.FTZ R34, R34, R23 ;  /* 0x0000001722227221 */ /* 0x000fe40000010000 */
[----:B------:R-:W1:Y:S01]  /*1bf0*/  LDS.128 R20, [R18+0x820] ;  /* 0x0008200012147984 */ /* 0x000e620000000c00 */
[----:B0-----:R-:W-:Y:S02]  /*1c00*/  FADD.FTZ R19, R19, R28 ;  /* 0x0000001c13137221 */ /* 0x001fe40000010000 */
[----:B------:R-:W-:Y:S02]  /*1c10*/  FADD.FTZ R32, R32, R29 ;  /* 0x0000001d20207221 */ /* 0x000fe40000010000 */
[----:B------:R-:W-:Y:S02]  /*1c20*/  FADD.FTZ R33, R33, R30 ;  /* 0x0000001e21217221 */ /* 0x000fe40000010000 */
[----:B------:R-:W-:-:S02]  /*1c30*/  FADD.FTZ R34, R34, R31 ;  /* 0x0000001f22227221 */ /* 0x000fc40000010000 */
[----:B------:R-:W0:Y:S01]  /*1c40*/  LDS.128 R28, [R18+0x910] ;  /* 0x00091000121c7984 */ /* 0x000e220000000c00 */
[----:B--2---:R-:W-:Y:S02]  /*1c50*/  FADD.FTZ R19, R19, R24 ;  /* 0x0000001813137221 */ /* 0x004fe40000010000 */
[----:B------:R-:W-:Y:S02]  /*1c60*/  FADD.FTZ R32, R32, R25 ;  /* 0x0000001920207221 */ /* 0x000fe40000010000 */
[----:B------:R-:W-:Y:S02]  /*1c70*/  FADD.FTZ R33, R33, R26 ;  /* 0x0000001a21217221 */ /* 0x000fe40000010000 */
[----:B------:R-:W-:Y:S02]  /*1c80*/  FADD.FTZ R34, R34, R27 ;  /* 0x0000001b22227221 */ /* 0x000fe40000010000 */
[----:B------:R-:W2:Y:S01]  /*1c90*/  LDS.128 R24, [R18+0xa00] ;  /* 0x000a000012187984 */ /* 0x000ea20000000c00 */
[----:B-1----:R-:W-:-:S02]  /*1ca0*/  FADD.FTZ R19, R19, R20 ;  /* 0x0000001413137221 */ /* 0x002fc40000010000 */
[----:B------:R-:W-:Y:S02]  /*1cb0*/  FADD.FTZ R32, R32, R21 ;  /* 0x0000001520207221 */ /* 0x000fe40000010000 */
[----:B------:R-:W-:Y:S02]  /*1cc0*/  FADD.FTZ R33, R33, R22 ;  /* 0x0000001621217221 */ /* 0x000fe40000010000 */
[----:B------:R-:W-:Y:S02]  /*1cd0*/  FADD.FTZ R34, R34, R23 ;  /* 0x0000001722227221 */ /* 0x000fe40000010000 */
[----:B------:R-:W1:Y:S01]  /*1ce0*/  LDS.128 R20, [R18+0xaf0] ;  /* 0x000af00012147984 */ /* 0x000e620000000c00 */
[----:B0-----:R-:W-:Y:S02]  /*1cf0*/  FADD.FTZ R19, R19, R28 ;  /* 0x0000001c13137221 */ /* 0x001fe40000010000 */
[----:B------:R-:W-:Y:S02]  /*1d00*/  FADD.FTZ R32, R32, R29 ;  /* 0x0000001d20207221 */ /* 0x000fe40000010000 */
[----:B------:R-:W-:-:S02]  /*1d10*/  FADD.FTZ R33, R33, R30 ;  /* 0x0000001e21217221 */ /* 0x000fc40000010000 */
[----:B------:R-:W-:Y:S02]  /*1d20*/  FADD.FTZ R34, R34, R31 ;  /* 0x0000001f22227221 */ /* 0x000fe40000010000 */
        /* <DEDUP_REMOVED lines=94> */
[----:B------:R-:W2:Y:S01]  /*2310*/  LDS.128 R32, [R18+0x1db0] ;  /* 0x001db00012207984 */ /* 0x000ea20000000c00 */
[----:B------:R-:W-:-:S02]  /*2320*/  FADD.FTZ R26, R19, R27 ;  /* 0x0000001b131a7221 */ /* 0x000fc40000010000 */
[----:B-1----:R-:W-:Y:S02]  /*2330*/  FADD.FTZ R61, R61, R20 ;  /* 0x000000143d3d7221 */ /* 0x002fe40000010000 */
[----:B------:R-:W-:Y:S02]  /*2340*/  FADD.FTZ R24, R24, R21 ;  /* 0x0000001518187221 */ /* 0x000fe40000010000 */
[----:B------:R-:W-:Y:S02]  /*2350*/  FADD.FTZ R25, R25, R22 ;  /* 0x0000001619197221 */ /* 0x000fe40000010000 */
[----:B------:R-:W-:Y:S02]  /*2360*/  FADD.FTZ R26, R26, R23 ;  /* 0x000000171a1a7221 */ /* 0x000fe40000010000 */
[----:B0-----:R-:W-:Y:S02]  /*2370*/  FADD.FTZ R61, R61, R28 ;  /* 0x0000001c3d3d7221 */ /* 0x001fe40000010000 */
[----:B------:R-:W-:-:S02]  /*2380*/  FADD.FTZ R20, R24, R29 ;  /* 0x0000001d18147221 */ /* 0x000fc40000010000 */
[----:B------:R-:W-:Y:S02]  /*2390*/  FADD.FTZ R19, R25, R30 ;  /* 0x0000001e19137221 */ /* 0x000fe40000010000 */
[----:B------:R-:W-:Y:S02]  /*23a0*/  FADD.FTZ R22, R26, R31 ;  /* 0x0000001f1a167221 */ /* 0x000fe40000010000 */
[----:B--2---:R-:W-:Y:S02]  /*23b0*/  FADD.FTZ R24, R61, R32 ;  /* 0x000000203d187221 */ /* 0x004fe40000010000 */
[----:B------:R-:W-:Y:S02]  /*23c0*/  FADD.FTZ R25, R20, R33 ;  /* 0x0000002114197221 */ /* 0x000fe40000010000 */
[----:B------:R-:W-:Y:S02]  /*23d0*/  FADD.FTZ R26, R19, R34 ;  /* 0x00000022131a7221 */ /* 0x000fe40000010000 */
[----:B------:R-:W-:-:S02]  /*23e0*/  FADD.FTZ R27, R22, R35 ;  /* 0x00000023161b7221 */ /* 0x000fc40000010000 */
.L_x_1613:
[----:B------:R-:W-:Y:S05]  /*23f0*/  BSYNC B0 ;  /* 0x0000000000007941 */ /* 0x000fea0003800000 */
.L_x_1612:
        /* <DEDUP_REMOVED lines=11> */
[----:B------:R-:W-:Y:S02]  /*24b0*/  LEA R22, P5, R23, R18, 0x2 ;  /* 0x0000001217167211 */ /* 0x000fe400078a10ff */
[----:B------:R-:W-:-:S02]  /*24c0*/  IADD3.X R21, R19, UR8, RZ, P6, !PT ;  /* 0x0000000813157c10 */ /* 0x000fc4000b7fe4ff */
[----:B------:R-:W-:Y:S02]  /*24d0*/  LEA R28, P6, R31, R18, 0x2 ;  /* 0x000000121f1c7211 */ /* 0x000fe400078c10ff */
[----:B------:R-:W-:Y:S01]  /*24e0*/  LEA.HI.X R23, R23, R19, R29, 0x2, P5 ;  /* 0x0000001317177211 */ /* 0x000fe200028f141d */
[----:B------:R1:W-:Y:S01]  /*24f0*/  RED.E.ADD.F32.FTZ.RN.STRONG.GPU [R20.64], R25 ;  /* 0x000000191400798e */ /* 0x0003e2000c10e78c */
[----:B------:R-:W-:-:S03]  /*2500*/  IADD3.X R29, R19, UR7, RZ, P6, !PT ;  /* 0x00000007131d7c10 */ /* 0x000fc6000b7fe4ff */
[----:B------:R1:W-:Y:S04]  /*2510*/  RED.E.ADD.F32.FTZ.RN.STRONG.GPU [R22.64], R26 ;  /* 0x0000001a1600798e */ /* 0x0003e8000c10e78c */
[----:B------:R1:W-:Y:S02]  /*2520*/  RED.E.ADD.F32.FTZ.RN.STRONG.GPU [R28.64], R27 ;  /* 0x0000001b1c00798e */ /* 0x0003e4000c10e78c */
.L_x_1615:
[----:B------:R-:W-:Y:S05]  /*2530*/  BSYNC B0 ;  /* 0x0000000000007941 */ /* 0x000fea0003800000 */
.L_x_1614:
        /* <DEDUP_REMOVED lines=9> */
[----:B------:R-:W1:Y:S01]  /*25d0*/  S2UR UR4, SR_CTAID.Y ;  /* 0x00000000000479c3 */ /* 0x000e620000002600 */
[----:B------:R-:W2:Y:S01]  /*25e0*/  S2R R60, SR_LANEID ;  /* 0x00000000003c7919 */ /* 0x000ea20000000000 */
[----:B-1----:R-:W-:-:S05]  /*25f0*/  MOV R0, UR4 ;  /* 0x0000000400007c02 */ /* 0x002fca0008000f00 */
[----:B------:R-:W-:-:S04]  /*2600*/  IMAD R23, R51, c[0x0][0x10], R0 ;  /* 0x0000040033177a24 */ /* 0x000fc800078e0200 */
[----:B------:R-:W-:-:S05]  /*2610*/  IMAD.WIDE.U32 R22, R23, 0x8, R18 ;  /* 0x0000000817167825 */ /* 0x000fca00078e0012 */
[----:B------:R1:W-:Y:S01]  /*2620*/  STG.E.64 [R22.64], R16 ;  /* 0x0000001016007986 */ /* 0x0003e2000c101b0c */
[----:B------:R-:W-:Y:S06]  /*2630*/  MEMBAR.ALL.GPU ;  /* 0x0000000000007992 */ /* 0x000fec000000a000 */
[----:B--2---:R-:W-:Y:S01]  /*2640*/  VOTEU.ANY UR4, UPT, PT ;  /* 0x0000000000047886 */ /* 0x004fe200038e0100 */
[----:B------:R-:W-:Y:S01]  /*2650*/  LOP3.LUT P0, RZ, R48, 0x2, RZ, 0xc0, !PT ;  /* 0x0000000230ff7812 */ /* 0x000fe2000780c0ff */
[----:B------:R-:W-:Y:S01]  /*2660*/  UFLO.U32 UR5, UR4 ;  /* 0x00000004000572bd */ /* 0x000fe200080e0000 */
[----:B-1----:R-:W-:Y:S01]  /*2670*/  MOV R22, 0x1 ;  /* 0x0000000100167802 */ /* 0x002fe20000000f00 */
[----:B------:R-:W-:Y:S01]  /*2680*/  UPOPC UR4, UR4 ;  /* 0x00000004000472bf */ /* 0x000fe20008000000 */
[----:B0-----:R-:W-:Y:S01]  /*2690*/  SEL R25, RZ, c[0x0][0xc], P0 ;  /* 0x00000300ff197a07 */ /* 0x001fe20000000000 */
[----:B------:R-:W-:-:S00]  /*26a0*/  ERRBAR ;  /* 0x00000000000079ab */ /* 0x000fc00000000000 */
[----:B------:R-:W-:Y:S02]  /*26b0*/  SEL R22, R22, 0xffffffff, !P0 ;  /* 0xffffffff16167807 */ /* 0x000fe40004000000 */
[----:B------:R-:W-:-:S02]  /*26c0*/  ISETP.EQ.U32.AND P5, PT, R60, UR5, PT ;  /* 0x000000053c007c0c */ /* 0x000fc4000bfa2070 */
[----:B------:R-:W-:Y:S01]  /*26d0*/  ISETP.NE.AND P0, PT, R25, -0x1, PT ;  /* 0xffffffff1900780c */ /* 0x000fe20003f05270 */
[----:B------:R-:W-:-:S10]  /*26e0*/  IMAD R23, R22, UR4, RZ ;  /* 0x0000000416177c24 */ /* 0x000fd4000f8e02ff */
[----:B------:R0:W-:Y:S02]  /*26f0*/  @P5 RED.E.ADD.S32.STRONG.GPU [R20.64], R23 ;  /* 0x000000171400598e */ /* 0x0001e4000c10e38c */
[----:B------:R-:W-:Y:S05]  /*2700*/  @!P0 BRA `(.L_x_1617) ;  /* 0x0000005000008947 */ /* 0x000fea0003800000 */
.L_x_1618:
[----:B------:R-:W2:Y:S01]  /*2710*/  LDG.E.STRONG.GPU R22, [R20.64] ;  /* 0x0000000c14167981 */ /* 0x000ea2000c1ef900 */
[----:B------:R-:W-:Y:S01]  /*2720*/  YIELD ;  /* 0x0000000000007946 */ /* 0x000fe20003800000 */
[----:B--2---:R-:W-:Y:S01]  /*2730*/  ISETP.NE.AND P0, PT, R22, R25, PT ;  /* 0x000000191600720c */ /* 0x004fe20003f05270 */
[----:B------:R-:W-:-:S12]  /*2740*/  CCTL.IVALL ;  /* 0x00000000ff00798f */ /* 0x000fd80002000000 */
[----:B------:R-:W-:Y:S05]  /*2750*/  @P0 BRA `(.L_x_1618) ;  /* 0xffffffb000000947 */ /* 0x000fea000383ffff */
.L_x_1617:
        /* <DEDUP_REMOVED lines=20> */
.L_x_1622:
        /* <DEDUP_REMOVED lines=116> */
.L_x_1621:
[----:B------:R-:W-:-:S06]  /*2fe0*/  UISETP.GT.AND UP0, UPT, UR4, 0x4, UPT ;  /* 0x000000040400788c */ /* 0x000fcc000bf04270 */
[----:B------:R-:W-:-:S13]  /*2ff0*/  PLOP3.LUT P5, PT, PT, PT, UP0, 0x80, 0x0 ;  /* 0x000000000000781c */ /* 0x000fda0003faf008 */
        /* <DEDUP_REMOVED lines=60> */
.L_x_1623:
[----:B------:R-:W-:-:S13]  /*33c0*/  ISETP.NE.OR P0, PT, RZ, UR4, P0 ;  /* 0x00000004ff007c0c */ /* 0x000fda0008705670 */
[----:B------:R-:W-:Y:S05]  /*33d0*/  @!P0 BRA `(.L_x_1619) ;  /* 0x000001f000008947 */ /* 0x000fea0003800000 */
.L_x_1620:
[----:B------:R-:W-:-:S13]  /*33e0*/  ISETP.EQ.OR P6, PT, R26, R51, P4 ;  /* 0x000000331a00720c */ /* 0x000fda00027c2670 */
[----:B------:R-:W-:-:S04]  /*33f0*/  @!P6 IMAD R21, R26, c[0x0][0x10], R0 ;  /* 0x000004001a15ea24 */ /* 0x000fc800078e0200 */
        /* <DEDUP_REMOVED lines=8> */
[----:B------:R-:W-:-:S04]  /*3480*/  @!P5 IMAD R25, R25, c[0x0][0x10], R0 ;  /* 0x000004001919da24 */ /* 0x000fc800078e0200 */
[----:B------:R-:W-:-:S06]  /*3490*/  @!P5 IMAD.WIDE.U32 R24, R25, 0x8, R18 ;  /* 0x000000081918d825 */ /* 0x000fcc00078e0012 */
[----:B------:R-:W3:Y:S01]  /*34a0*/  @!P5 LDG.E.64 R24, [R24.64] ;  /* 0x0000000c1818d981 */ /* 0x000ee2000c1e1b00 */
[----:B--2---:R-:W-:Y:S02]  /*34b0*/  @!P6 FADD.FTZ R16, R16, R20 ;  /* 0x000000141010e221 */ /* 0x004fe40000010000 */
[----:B------:R-:W-:Y:S01]  /*34c0*/  @!P6 FADD.FTZ R17, R17, R21 ;  /* 0x000000151111e221 */ /* 0x000fe20000010000 */
[----:B------:R-:W-:Y:S01]  /*34d0*/  ISETP.EQ.OR P6, PT, R22, R51, P4 ;  /* 0x000000331600720c */ /* 0x000fe200027c2670 */
[----:B------:R-:W-:-:S06]  /*34e0*/  @!P0 IMAD.WIDE.U32 R20, R23, 0x8, R18 ;  /* 0x0000000817148825 */ /* 0x000fcc00078e0012 */
[----:B------:R-:W2:Y:S06]  /*34f0*/  @!P0 LDG.E.64 R20, [R20.64] ;  /* 0x0000000c14148981 */ /* 0x000eac000c1e1b00 */
        /* <DEDUP_REMOVED lines=13> */
.L_x_1619:
[----:B------:R-:W-:-:S04]  /*35d0*/  MOV R22, c[0x0][0xc] ;  /* 0x0000030000167a02 */ /* 0x000fc80000000f00 */
[----:B------:R-:W-:-:S13]  /*35e0*/  LOP3.LUT P0, R22, R22, 0x3, RZ, 0xc0, !PT ;  /* 0x0000000316167812 */ /* 0x000fda000780c0ff */
        /* <DEDUP_REMOVED lines=10> */
.L_x_1625:
[----:B------:R-:W-:Y:S05]  /*3690*/  BSYNC B0 ;  /* 0x0000000000007941 */ /* 0x000fea0003800000 */
.L_x_1624:
        /* <DEDUP_REMOVED lines=16> */
.L_x_1616:
[----:B------:R-:W-:Y:S01]  /*37a0*/  @!P4 STS.64 [0x90], R16 ;  /* 0x00009010ff00c388 */ /* 0x000fe20000000a00 */
[----:B-1----:R-:W-:-:S03]  /*37b0*/  IMAD.WIDE.U32 R18, R36, -0x77777777, RZ ;  /* 0x8888888924127825 */ /* 0x002fc600078e00ff */
        /* <DEDUP_REMOVED lines=9> */
[----:B0-----:R-:W0:Y:S01]  /*3850*/  LDS.64 R16, [0x90] ;  /* 0x00009000ff107984 */ /* 0x001e220000000a00 */
        /* <DEDUP_REMOVED lines=23> */
.L_x_1626:
        /* <DEDUP_REMOVED lines=17> */
.L_x_1628:
[----:B------:R-:W-:Y:S05]  /*3ae0*/  BSYNC B0 ;  /* 0x0000000000007941 */ /* 0x000fea0003800000 */
.L_x_1627:
        /* <DEDUP_REMOVED lines=19> */
.L_x_1629:
        /* <DEDUP_REMOVED lines=17> */
.L_x_1631:
[----:B------:R-:W-:Y:S05]  /*3d30*/  BSYNC B0 ;  /* 0x0000000000007941 */ /* 0x000fea0003800000 */
.L_x_1630:
        /* <DEDUP_REMOVED lines=19> */
.L_x_1632:
        /* <DEDUP_REMOVED lines=17> */
.L_x_1634:
[----:B------:R-:W-:Y:S05]  /*3f80*/  BSYNC B0 ;  /* 0x0000000000007941 */ /* 0x000fea0003800000 */
.L_x_1633:
        /* <DEDUP_REMOVED lines=19> */
.L_x_1635:
[----:B------:R-:W-:Y:S01]  /*40c0*/  BSSY B0, `(.L_x_1636) ;  /* 0x0000010000007945 */ /* 0x000fe20003800000 */
[----:B------:R-:W-:Y:S05]  /*40d0*/  @P0 BRA `(.L_x_1637) ;  /* 0x000000e000000947 */ /* 0x000fea0003800000 */
[----:B------:R-:W-:Y:S01]  /*40e0*/  MOV R5, R7 ;  /* 0x0000000700057202 */ /* 0x000fe20000000f00 */
[----:B------:R-:W-:Y:S02]  /*40f0*/  IMAD R53, R53, c[0x0][0x1d8], RZ ;  /* 0x0000760035357a24 */ /* 0x000fe400078e02ff */
[----:B------:R-:W-:Y:S02]  /*4100*/  FFMA.FTZ R47, R47, R20, R21 ;  /* 0x000000142f2f7223 */ /* 0x000fe40000010015 */
[----:B------:R-:W-:-:S04]  /*4110*/  IMAD.WIDE.U32 R4, R52, c[0x0][0x1d8], R4 ;  /* 0x0000760034047a25 */ /* 0x000fc800078e0004 */
[----:B------:R-:W-:Y:S02]  /*4120*/  IMAD R53, R52, c[0x0][0x1dc], R53 ;  /* 0x0000770034357a24 */ /* 0x000fe400078e0235 */
[----:B------:R-:W-:Y:S02]  /*4130*/  FFMA.FTZ R20, R46, R20, R21 ;  /* 0x000000142e147223 */ /* 0x000fe40000010015 */
[----:B------:R-:W-:Y:S01]  /*4140*/  FFMA.FTZ R47, R2, R14, -R47 ;  /* 0x0000000e022f7223 */ /* 0x000fe2000001082f */
[----:B------:R-:W-:Y:S01]  /*4150*/  IADD3 R53, R5, R53, RZ ;  /* 0x0000003505357210 */ /* 0x000fe20007ffe0ff */
[----:B------:R-:W-:Y:S01]  /*4160*/  FFMA.FTZ R20, R3, R15, -R20 ;  /* 0x0000000f03147223 */ /* 0x000fe20000010814 */
[----:B------:R-:W-:Y:S01]  /*4170*/  LEA R2, P0, R4, c[0x0][0x160], 0x2 ;  /* 0x0000580004027a11 */ /* 0x000fe200078010ff */
[----:B------:R-:W-:Y:S02]  /*4180*/  FMUL.FTZ R6, R47, UR11 ;  /* 0x0000000b2f067c20 */ /* 0x000fe40008410000 */
[----:B------:R-:W-:Y:S01]  /*4190*/  FMUL.FTZ R7, R20, UR11 ;  /* 0x0000000b14077c20 */ /* 0x000fe20008410000 */
[----:B------:R-:W-:-:S05]  /*41a0*/  LEA.HI.X R3, R4, c[0x0][0x164], R53, 0x2, P0 ;  /* 0x0000590004037a11 */ /* 0x000fca00000f1435 */
[----:B------:R1:W-:Y:S04]  /*41b0*/  STG.E.64 [R2.64], R6 ;  /* 0x0000000602007986 */ /* 0x0003e8000c101b0c */
.L_x_1637:
[----:B------:R-:W-:Y:S05]  /*41c0*/  BSYNC B0 ;  /* 0x0000000000007941 */ /* 0x000fea0003800000 */
.L_x_1636:
[----:B------:R-:W-:Y:S01]  /*41d0*/  ULDC UR4, c[0x0][0x10] ;  /* 0x0000040000047ab9 */ /* 0x000fe20000000800 */
[----:B------:R-:W-:Y:S01]  /*41e0*/  IADD3 R48, R48, 0x1, RZ ;  /* 0x0000000130307810 */ /* 0x000fe20007ffe0ff */
[----:B------:R-:W-:-:S04]  /*41f0*/  UIADD3 UR14, UR14, UR4, URZ ;  /* 0x000000040e0e7290 */ /* 0x000fc8000fffe03f */
[----:B------:R-:W-:-:S06]  /*4200*/  UISETP.GE.AND UP0, UPT, UR14, UR6, UPT ;  /* 0x000000060e00728c */ /* 0x000fcc000bf06270 */
[----:B------:R-:W-:-:S13]  /*4210*/  PLOP3.LUT P0, PT, PT, PT, UP0, 0x80, 0x0 ;  /* 0x000000000000781c */ /* 0x000fda0003f0f008 */
[----:B------:R-:W-:Y:S01]  /*4220*/  @P0 CALL.REL.NOINC `(.L_x_1603) ;  /* 0x0000001000000944 */ /* 0x000fe20003c00000 */
[----:B------:R-:W-:Y:S05]  /*4230*/  BRA `(.L_x_1638) ;  /* 0xffffc0d000007947 */ /* 0x000fea000383ffff */
.L_x_1603:
[----:B-12---:R-:W-:Y:S01]  /*4240*/  MOV R6, c[0x0][0xc] ;  /* 0x0000030000067a02 */ /* 0x006fe20000000f00 */
        /* <DEDUP_REMOVED lines=21> */
.L_x_1640:
[----:B------:R-:W-:Y:S05]  /*43a0*/  BSYNC B0 ;  /* 0x0000000000007941 */ /* 0x000fea0003800000 */
.L_x_1639:
[----:B------:R-:W-:Y:S05]  /*43b0*/  @P0 EXIT ;  /* 0x000000000000094d */ /* 0x000fea0003800000 */
[----:B------:R-:W-:Y:S05]  /*43c0*/  @P2 BRA `(.L_x_1641) ;  /* 0x0000008000002947 */ /* 0x000fea0003800000 */
[----:B------:R-:W-:-:S05]  /*43d0*/  IMAD R0, R6, c[0x0][0x10], RZ ;  /* 0x0000040006007a24 */ /* 0x000fca00078e02ff */
[----:B------:R-:W-:-:S13]  /*43e0*/  ISETP.NE.AND P0, PT, R0, -0x1, PT ;  /* 0xffffffff0000780c */ /* 0x000fda0003f05270 */
[----:B------:R-:W-:Y:S05]  /*43f0*/  @!P0 BRA `(.L_x_1641) ;  /* 0x0000005000008947 */ /* 0x000fea0003800000 */
.L_x_1642:
[----:B-1----:R-:W2:Y:S01]  /*4400*/  LDG.E.STRONG.GPU R5, [R2.64] ;  /* 0x0000000c02057981 */ /* 0x002ea2000c1ef900 */
[----:B------:R-:W-:Y:S01]  /*4410*/  YIELD ;  /* 0x0000000000007946 */ /* 0x000fe20003800000 */
[----:B--2---:R-:W-:Y:S01]  /*4420*/  ISETP.NE.AND P0, PT, R5, R0, PT ;  /* 0x000000000500720c */ /* 0x004fe20003f05270 */
[----:B------:R-:W-:-:S12]  /*4430*/  CCTL.IVALL ;  /* 0x00000000ff00798f */ /* 0x000fd80002000000 */
[----:B------:R-:W-:Y:S05]  /*4440*/  @P0 BRA `(.L_x_1642) ;  /* 0xffffffb000000947 */ /* 0x000fea000383ffff */
.L_x_1641:
[----:B------:R-:W-:Y:S02]  /*4450*/  WARPSYNC 0xffffffff ;  /* 0xffffffff00007948 */ /* 0x000fe40003800000 */
[----:B0-----:R-:W-:Y:S01]  /*4460*/  MOV R19, c[0x0][0x1dc] ;  /* 0x0000770000137a02 */ /* 0x001fe20000000f00 */
[----:B------:R-:W-:Y:S03]  /*4470*/  BAR.SYNC.DEFER_BLOCKING 0x0 ;  /* 0x0000000000007b1d */ /* 0x000fe60000010000 */
[----:B------:R-:W-:-:S04]  /*4480*/  LEA.HI R0, P0, R19, c[0x0][0x1d8], RZ, 0x1 ;  /* 0x0000760013007a11 */ /* 0x000fc800078108ff */
[----:B-1----:R-:W-:-:S04]  /*4490*/  IADD3.X R3, RZ, c[0x0][0x1dc], RZ, P0, !PT ;  /* 0x00007700ff037a10 */ /* 0x002fc800007fe4ff */
        /* <DEDUP_REMOVED lines=20> */
.L_x_1643:
        /* <DEDUP_REMOVED lines=26> */
.L_x_1644:
        /* <DEDUP_REMOVED lines=16> */
.L_x_3316:


//--------------------- .text._Z35group_norm_nhwc_bwd_one_pass_kernelI11Fp32IOBf16WLi256ELi30ELi480EEv26Group_norm_nhwc_bwd_params --------------------------
	.section	.text._Z35group_norm_nhwc_bwd_one_pass_kernelI11Fp32IOBf16WLi256ELi30ELi480EEv26Group_norm_nhwc_bwd_params,"ax",@progbits
	.sectioninfo	@"SHI_REGISTERS=97"
	.align	128
        .global         _Z35group_norm_nhwc_bwd_one_pass_kernelI11Fp32IOBf16WLi256ELi30ELi480EEv26Group_norm_nhwc_bwd_params
        .type           _Z35group_norm_nhwc_bwd_one_pass_kernelI11Fp32IOBf16WLi256ELi30ELi480EEv26Group_norm_nhwc_bwd_params,@function
        .size           _Z35group_norm_nhwc_bwd_one_pass_kernelI11Fp32IOBf16WLi256ELi30ELi480EEv26Group_norm_nhwc_bwd_params,(.L_x_3317 - _Z35group_norm_nhwc_bwd_one_pass_kernelI11Fp32IOBf16WLi256ELi30ELi480EEv26Group_norm_nhwc_bwd_params)
        .other          _Z35group_norm_nhwc_bwd_one_pass_kernelI11Fp32IOBf16WLi256ELi30ELi480EEv26Group_norm_nhwc_bwd_params,@"STO_CUDA_ENTRY STV_DEFAULT"
_Z35group_norm_nhwc_bwd_one_pass_kernelI11Fp32IOBf16WLi256ELi30ELi480EEv26Group_norm_nhwc_bwd_params:
.text._Z35group_norm_nhwc_bwd_one_pass_kernelI11Fp32IOBf16WLi256ELi30ELi480EEv26Group_norm_nhwc_bwd_params:
        /* <DEDUP_REMOVED lines=47> */
.L_x_1696:
[----:B0-----:R-:W-:Y:S01]  /*02f0*/  IABS R5, c[0x0][0x1f0] ;  /* 0x00007c0000057a13 */ /* 0x001fe20000000000 */
[----:B------:R-:W-:Y:S01]  /*0300*/  CS2R R18, SRZ ;  /* 0x0000000000127805 */ /* 0x000fe2000001ff00 */
        /* <DEDUP_REMOVED lines=14> */
[----:B------:R-:W-:-:S05]  /*03f0*/  IMAD.HI.U32 R3, R3, R4, RZ ;  /* 0x0000000403037227 */ /* 0x000fca00078e00ff */
[----:B------:R-:W-:-:S05]  /*0400*/  IADD3 R0, -R3, RZ, RZ ;  /* 0x000000ff03007210 */ /* 0x000fca0007ffe1ff */
[----:B------:R-:W-:Y:S01]  /*0410*/  IMAD R0, R5, R0, R4 ;  /* 0x0000000005007224 */ /* 0x000fe200078e0204 */
[----:B------:R-:W-:-:S04]  /*0420*/  SHF.R.S32.HI R4, RZ, 0x1f, R86 ;  /* 0x0000001fff047819 */ /* 0x000fc80000011456 */
        /* <DEDUP_REMOVED lines=32> */
[----:B------:R-:W-:Y:S01]  /*0630*/  @P1 IMAD R13, R84, c[0x0][0x1dc], R3 ;  /* 0x00007700540d1a24 */ /* 0x000fe200078e0203 */
[----:B------:R-:W-:Y:S01]  /*0640*/  @!P2 MOV R5, R93 ;  /* 0x0000005d0005a202 */ /* 0x000fe20000000f00 */
[----:B------:R-:W-:-:S02]  /*0650*/  @!P2 IMAD R7, R83, c[0x0][0x1dc], R2 ;  /* 0x000077005307aa24 */ /* 0x000fc400078e0202 */
[----:B------:R-:W-:-:S04]  /*0660*/  @P1 IMAD.WIDE.U32 R2, R84, c[0x0][0x1d8], R92 ;  /* 0x0000760054021a25 */ /* 0x000fc800078e005c */
[----:B------:R-:W-:Y:S01]  /*0670*/  @!P2 IMAD.WIDE.U32 R4, R83, c[0x0][0x1d8], R4 ;  /* 0x000076005304aa25 */ /* 0x000fe200078e0004 */
[----:B------:R-:W-:Y:S02]  /*0680*/  @!P0 MOV R8, R90 ;  /* 0x0000005a00088202 */ /* 0x000fe40000000f00 */
[----:B------:R-:W-:Y:S02]  /*0690*/  @!P0 MOV R9, R93 ;  /* 0x0000005d00098202 */ /* 0x000fe40000000f00 */
[----:B------:R-:W-:Y:S01]  /*06a0*/  @!P2 IADD3 R7, R5, R7, RZ ;  /* 0x000000070507a210 */ /* 0x000fe20007ffe0ff */
[----:B------:R-:W-:Y:S01]  /*06b0*/  @!P0 IMAD R5, R66, c[0x0][0x1d8], RZ ;  /* 0x0000760042058a24 */ /* 0x000fe200078e02ff */
[----:B------:R-:W-:Y:S01]  /*06c0*/  @!P2 SHF.L.U32 R6, R4, 0x2, RZ ;  /* 0x000000020406a819 */ /* 0x000fe200000006ff */
[----:B------:R-:W-:Y:S01]  /*06d0*/  @!P0 IMAD.WIDE.U32 R8, R82, c[0x0][0x1d8], R8 ;  /* 0x0000760052088a25 */ /* 0x000fe200078e0008 */
[----:B------:R-:W-:Y:S02]  /*06e0*/  @!P2 SHF.L.U64.HI R7, R4, 0x2, R7 ;  /* 0x000000020407a819 */ /* 0x000fe40000010207 */
[----:B------:R-:W-:Y:S01]  /*06f0*/  @!P2 IADD3 R4, P3, R6, c[0x0][0x180], RZ ;  /* 0x000060000604aa10 */ /* 0x000fe20007f7e0ff */
[----:B------:R-:W-:Y:S01]  /*0700*/  @!P0 IMAD R5, R82, c[0x0][0x1dc], R5 ;  /* 0x0000770052058a24 */ /* 0x000fe200078e0205 */
[----:B------:R-:W-:-:S02]  /*0710*/  @!P2 IADD3 R6, P4, R6, c[0x0][0x178], RZ ;  /* 0x00005e000606aa10 */ /* 0x000fc40007f9e0ff */
[----:B------:R-:W-:Y:S02]  /*0720*/  @P1 IADD3 R13, R3, R13, RZ ;  /* 0x0000000d030d1210 */ /* 0x000fe40007ffe0ff */
[----:B------:R-:W-:Y:S02]  /*0730*/  @!P0 IADD3 R9, R9, R5, RZ ;  /* 0x0000000509098210 */ /* 0x000fe40007ffe0ff */
[C---:B------:R-:W-:Y:S02]  /*0740*/  @!P2 IADD3.X R5, R7.reuse, c[0x0][0x184], RZ, P3, !PT ;  /* 0x000061000705aa10 */ /* 0x040fe40001ffe4ff */
[----:B------:R-:W-:Y:S02]  /*0750*/  @!P2 IADD3.X R7, R7, c[0x0][0x17c], RZ, P4, !PT ;  /* 0x00005f000707aa10 */ /* 0x000fe400027fe4ff */
[----:B------:R-:W-:Y:S02]  /*0760*/  ISETP.GE.U32.AND P4, PT, R81, c[0x0][0x1e0], PT ;  /* 0x0000780051007a0c */ /* 0x000fe40003f86070 */
[----:B------:R-:W-:Y:S01]  /*0770*/  SHF.R.S32.HI R65, RZ, 0x1f, R81 ;  /* 0x0000001fff417819 */ /* 0x000fe20000011451 */
[----:B------:R0:W5:Y:S01]  /*0780*/  @!P2 LDG.E.64 R18, [R6.64] ;  /* 0x000000080612a981 */ /* 0x000162000c1e1b00 */
[----:B------:R-:W-:-:S02]  /*0790*/  @P1 SHF.L.U32 R12, R2, 0x2, RZ ;  /* 0x00000002020c1819 */ /* 0x000fc400000006ff */
[----:B------:R-:W-:Y:S02]  /*07a0*/  @P1 SHF.L.U64.HI R13, R2, 0x2, R13 ;  /* 0x00000002020d1819 */ /* 0x000fe4000001020d */
[----:B------:R-:W-:Y:S02]  /*07b0*/  MOV R3, RZ ;  /* 0x000000ff00037202 */ /* 0x000fe40000000f00 */
[----:B------:R-:W-:Y:S02]  /*07c0*/  MOV R2, RZ ;  /* 0x000000ff00027202 */ /* 0x000fe40000000f00 */
[----:B------:R-:W-:Y:S02]  /*07d0*/  ISETP.GE.AND.EX P4, PT, R65, c[0x0][0x1e4], PT, P4 ;  /* 0x0000790041007a0c */ /* 0x000fe40003f86340 */
[----:B------:R-:W-:Y:S02]  /*07e0*/  @!P0 SHF.L.U32 R14, R8, 0x2, RZ ;  /* 0x00000002080e8819 */ /* 0x000fe400000006ff */
[----:B------:R-:W-:Y:S01]  /*07f0*/  ISETP.GT.U32.OR P4, PT, R87, 0x1df, P4 ;  /* 0x000001df5700780c */ /* 0x000fe20002784470 */
[----:B------:R1:W5:Y:S01]  /*0800*/  @!P2 LDG.E.64 R2, [R4.64] ;  /* 0x000000080402a981 */ /* 0x000362000c1e1b00 */
[----:B------:R-:W-:-:S02]  /*0810*/  @P1 IADD3 R10, P2, R12, c[0x0][0x180], RZ ;  /* 0x000060000c0a1a10 */ /* 0x000fc40007f5e0ff */
[----:B------:R-:W-:Y:S02]  /*0820*/  @P1 IADD3 R12, P3, R12, c[0x0][0x178], RZ ;  /* 0x00005e000c0c1a10 */ /* 0x000fe40007f7e0ff */
[C---:B------:R-:W-:Y:S02]  /*0830*/  @P1 IADD3.X R11, R13.reuse, c[0x0][0x184], RZ, P2, !PT ;  /* 0x000061000d0b1a10 */ /* 0x040fe400017fe4ff */
[----:B------:R-:W-:Y:S02]  /*0840*/  @!P0 IADD3 R16, P2, R14, c[0x0][0x180], RZ ;  /* 0x000060000e108a10 */ /* 0x000fe40007f5e0ff */
[----:B------:R-:W-:Y:S02]  /*0850*/  @!P0 SHF.L.U64.HI R8, R8, 0x2, R9 ;  /* 0x0000000208088819 */ /* 0x000fe40000010209 */
[----:B------:R-:W-:Y:S02]  /*0860*/  @!P0 IADD3 R14, P6, R14, c[0x0][0x178], RZ ;  /* 0x00005e000e0e8a10 */ /* 0x000fe40007fde0ff */
[----:B------:R-:W-:Y:S01]  /*0870*/  @P1 IADD3.X R13, R13, c[0x0][0x17c], RZ, P3, !PT ;  /* 0x00005f000d0d1a10 */ /* 0x000fe20001ffe4ff */
[----:B-1----:R-:W-:Y:S01]  /*0880*/  @!P4 IMAD R4, R65, c[0x0][0x1d8], RZ ;  /* 0x000076004104ca24 */ /* 0x002fe200078e02ff */
[----:B------:R-:W-:-:S02]  /*0890*/  ISETP.GE.U32.AND P5, PT, R80, c[0x0][0x1e0], PT ;  /* 0x0000780050007a0c */ /* 0x000fc40003fa6070 */
[----:B------:R-:W-:Y:S02]  /*08a0*/  ISETP.GE.U32.AND P3, PT, R79, c[0x0][0x1e0], PT ;  /* 0x000078004f007a0c */ /* 0x000fe40003f66070 */
[C---:B------:R-:W-:Y:S02]  /*08b0*/  @!P0 IADD3.X R17, R8.reuse, c[0x0][0x184], RZ, P2, !PT ;  /* 0x0000610008118a10 */ /* 0x040fe400017fe4ff */
[----:B------:R-:W-:Y:S02]  /*08c0*/  @!P0 IADD3.X R15, R8, c[0x0][0x17c], RZ, P6, !PT ;  /* 0x00005f00080f8a10 */ /* 0x000fe400037fe4ff */
[----:B------:R-:W-:Y:S02]  /*08d0*/  SHF.R.S32.HI R64, RZ, 0x1f, R80 ;  /* 0x0000001fff407819 */ /* 0x000fe40000011450 */
[----:B------:R-:W-:Y:S02]  /*08e0*/  SHF.R.S32.HI R63, RZ, 0x1f, R79 ;  /* 0x0000001fff3f7819 */ /* 0x000fe4000001144f */
[----:B------:R-:W-:-:S02]  /*08f0*/  ISETP.GE.U32.AND P2, PT, R78, c[0x0][0x1e0], PT ;  /* 0x000078004e007a0c */ /* 0x000fc40003f46070 */
[----:B------:R-:W-:Y:S02]  /*0900*/  ISETP.GE.U32.AND P6, PT, R77, c[0x0][0x1e0], PT ;  /* 0x000078004d007a0c */ /* 0x000fe40003fc6070 */
[----:B------:R-:W-:Y:S02]  /*0910*/  SHF.R.S32.HI R62, RZ, 0x1f, R78 ;  /* 0x0000001fff3e7819 */ /* 0x000fe4000001144e */
[----:B------:R-:W-:Y:S01]  /*0920*/  SHF.R.S32.HI R61, RZ, 0x1f, R77 ;  /* 0x0000001fff3d7819 */ /* 0x000fe2000001144d */
[----:B------:R-:W-:Y:S01]  /*0930*/  @!P4 IMAD R27, R81, c[0x0][0x1dc], R4 ;  /* 0x00007700511bca24 */ /* 0x000fe200078e0204 */
[----:B------:R-:W-:Y:S02]  /*0940*/  ISETP.GE.AND.EX P5, PT, R64, c[0x0][0x1e4], PT, P5 ;  /* 0x0000790040007a0c */ /* 0x000fe40003fa6350 */
[----:B------:R-:W-:Y:S02]  /*0950*/  ISETP.GE.AND.EX P3, PT, R63, c[0x0][0x1e4], PT, P3 ;  /* 0x000079003f007a0c */ /* 0x000fe40003f66330 */
[----:B------:R-:W-:-:S02]  /*0960*/  ISETP.GE.AND.EX P2, PT, R62, c[0x0][0x1e4], PT, P2 ;  /* 0x000079003e007a0c */ /* 0x000fc40003f46320 */
[----:B------:R-:W-:Y:S02]  /*0970*/  ISETP.GE.AND.EX P6, PT, R61, c[0x0][0x1e4], PT, P6 ;  /* 0x000079003d007a0c */ /* 0x000fe40003fc6360 */
[----:B------:R-:W-:Y:S02]  /*0980*/  @!P4 MOV R4, R90 ;  /* 0x0000005a0004c202 */ /* 0x000fe40000000f00 */
[----:B------:R-:W-:Y:S02]  /*0990*/  @!P4 MOV R5, R93 ;  /* 0x0000005d0005c202 */ /* 0x000fe40000000f00 */
[C---:B------:R-:W-:Y:S02]  /*09a0*/  ISETP.GT.U32.OR P5, PT, R87.reuse, 0x1df, P5 ;  /* 0x000001df5700780c */ /* 0x040fe40002fa4470 */
[C---:B------:R-:W-:Y:S02]  /*09b0*/  ISETP.GT.U32.OR P3, PT, R87.reuse, 0x1df, P3 ;  /* 0x000001df5700780c */ /* 0x040fe40001f64470 */
[----:B------:R-:W-:-:S02]  /*09c0*/  ISETP.GT.U32.OR P2, PT, R87, 0x1df, P2 ;  /* 0x000001df5700780c */ /* 0x000fc40001744470 */
[----:B------:R-:W-:Y:S01]  /*09d0*/  ISETP.GT.U32.OR P6, PT, R87, 0x1df, P6 ;  /* 0x000001df5700780c */ /* 0x000fe200037c4470 */
[----:B------:R-:W-:-:S05]  /*09e0*/  @!P4 IMAD.WIDE.U32 R4, R81, c[0x0][0x1d8], R4 ;  /* 0x000076005104ca25 */ /* 0x000fca00078e0004 */
[----:B------:R-:W-:Y:S01]  /*09f0*/  @!P4 IADD3 R27, R5, R27, RZ ;  /* 0x0000001b051bc210 */ /* 0x000fe20007ffe0ff */
[----:B------:R-:W-:Y:S01]  /*0a00*/  @!P5 IMAD R5, R64, c[0x0][0x1d8], RZ ;  /* 0x000076004005da24 */ /* 0x000fe200078e02ff */
[C---:B------:R-:W-:Y:S02]  /*0a10*/  @!P4 SHF.L.U32 R30, R4.reuse, 0x2, RZ ;  /* 0x00000002041ec819 */ /* 0x040fe400000006ff */
[----:B------:R-:W-:Y:S01]  /*0a20*/  @!P4 SHF.L.U64.HI R27, R4, 0x2, R27 ;  /* 0x00000002041bc819 */ /* 0x000fe2000001021b */
[----:B------:R-:W-:Y:S02]  /*0a30*/  @!P3 IMAD R4, R63, c[0x0][0x1d8], RZ ;  /* 0x000076003f04ba24 */ /* 0x000fe400078e02ff */
[----:B0-----:R-:W-:Y:S02]  /*0a40*/  @!P2 IMAD R7, R62, c[0x0][0x1d8], RZ ;  /* 0x000076003e07aa24 */ /* 0x001fe400078e02ff */
[----:B------:R-:W-:Y:S02]  /*0a50*/  @!P6 IMAD R6, R61, c[0x0][0x1d8], RZ ;  /* 0x000076003d06ea24 */ /* 0x000fe400078e02ff */
[----:B------:R-:W-:Y:S01]  /*0a60*/  @!P5 IMAD R23, R80, c[0x0][0x1dc], R5 ;  /* 0x000077005017da24 */ /* 0x000fe200078e0205 */
[-C--:B------:R-:W-:Y:S01]  /*0a70*/  @!P5 MOV R5, R93.reuse ;  /* 0x0000005d0005d202 */ /* 0x080fe20000000f00 */
[----:B------:R-:W-:Y:S01]  /*0a80*/  @!P3 IMAD R25, R79, c[0x0][0x1dc], R4 ;  /* 0x000077004f19ba24 */ /* 0x000fe200078e0204 */
[-C--:B------:R-:W-:Y:S01]  /*0a90*/  @!P5 MOV R4, R90.reuse ;  /* 0x0000005a0004d202 */ /* 0x080fe20000000f00 */
[----:B------:R-:W-:Y:S01]  /*0aa0*/  @!P2 IMAD R45, R78, c[0x0][0x1dc], R7 ;  /* 0x000077004e2daa24 */ /* 0x000fe200078e0207 */
[----:B------:R-:W-:Y:S01]  /*0ab0*/  @!P3 MOV R7, R93 ;  /* 0x0000005d0007b202 */ /* 0x000fe20000000f00 */
[----:B------:R-:W-:Y:S01]  /*0ac0*/  @!P6 IMAD R29, R77, c[0x0][0x1dc], R6 ;  /* 0x000077004d1dea24 */ /* 0x000fe200078e0206 */
[-C--:B------:R-:W-:Y:S01]  /*0ad0*/  @!P3 MOV R6, R90.reuse ;  /* 0x0000005a0006b202 */ /* 0x080fe20000000f00 */
[----:B------:R-:W-:Y:S01]  /*0ae0*/  @!P5 IMAD.WIDE.U32 R4, R80, c[0x0][0x1d8], R4 ;  /* 0x000076005004da25 */ /* 0x000fe200078e0004 */
[----:B------:R-:W-:-:S02]  /*0af0*/  @!P6 MOV R20, R90 ;  /* 0x0000005a0014e202 */ /* 0x000fc40000000f00 */
[----:B------:R-:W-:Y:S01]  /*0b00*/  @!P6 MOV R21, R93 ;  /* 0x0000005d0015e202 */ /* 0x000fe20000000f00 */
[----:B------:R-:W-:Y:S01]  /*0b10*/  @!P3 IMAD.WIDE.U32 R6, R79, c[0x0][0x1d8], R6 ;  /* 0x000076004f06ba25 */ /* 0x000fe200078e0006 */
[----:B------:R-:W-:-:S03]  /*0b20*/  @!P5 IADD3 R23, R5, R23, RZ ;  /* 0x000000170517d210 */ /* 0x000fc60007ffe0ff */
[----:B------:R-:W-:Y:S01]  /*0b30*/  @!P6 IMAD.WIDE.U32 R20, R77, c[0x0][0x1d8], R20 ;  /* 0x000076004d14ea25 */ /* 0x000fe200078e0014 */
[----:B------:R-:W-:-:S04]  /*0b40*/  @!P3 IADD3 R5, R7, R25, RZ ;  /* 0x000000190705b210 */ /* 0x000fc80007ffe0ff */
[----:B------:R-:W-:Y:S02]  /*0b50*/  @!P3 SHF.L.U64.HI R34, R6, 0x2, R5 ;  /* 0x000000020622b819 */ /* 0x000fe40000010205 */
[----:B------:R-:W-:Y:S02]  /*0b60*/  @!P6 IADD3 R5, R21, R29, RZ ;  /* 0x0000001d1505e210 */ /* 0x000fe40007ffe0ff */
[C---:B------:R-:W-:Y:S02]  /*0b70*/  @!P6 SHF.L.U32 R48, R20.reuse, 0x2, RZ ;  /* 0x000000021430e819 */ /* 0x040fe400000006ff */
[----:B------:R-:W-:Y:S02]  /*0b80*/  @!P6 SHF.L.U64.HI R36, R20, 0x2, R5 ;  /* 0x000000021424e819 */ /* 0x000fe40000010205 */
[----:B------:R-:W-:-:S06]  /*0b90*/  CS2R R20, SRZ ;  /* 0x0000000000147805 */ /* 0x000fcc000001ff00 */
[----:B------:R0:W5:Y:S01]  /*0ba0*/  @!P0 LDG.E.64 R20, [R14.64] ;  /* 0x000000080e148981 */ /* 0x000162000c1e1b00 */
[----:B------:R-:W-:Y:S02]  /*0bb0*/  @!P3 SHF.L.U32 R40, R6, 0x2, RZ ;  /* 0x000000020628b819 */ /* 0x000fe400000006ff */
[----:B------:R-:W-:Y:S01]  /*0bc0*/  @!P2 MOV R8, R90 ;  /* 0x0000005a0008a202 */ /* 0x000fe20000000f00 */
[----:B------:R-:W-:Y:S01]  /*0bd0*/  CS2R R6, SRZ ;  /* 0x0000000000067805 */ /* 0x000fe2000001ff00 */
[----:B0-----:R-:W-:-:S05]  /*0be0*/  MOV R14, 0x8 ;  /* 0x00000008000e7802 */ /* 0x001fca0000000f00 */
[----:B------:R0:W5:Y:S01]  /*0bf0*/  @!P0 LDG.E.64 R6, [R16.64] ;  /* 0x0000000810068981 */ /* 0x000162000c1e1b00 */
[----:B------:R-:W-:Y:S01]  /*0c00*/  @!P2 MOV R9, R93 ;  /* 0x0000005d0009a202 */ /* 0x000fe20000000f00 */
[----:B------:R-:W-:Y:S01]  /*0c10*/  IMAD.WIDE R14, R85, R14, c[0x0][0x198] ;  /* 0x00006600550e7625 */ /* 0x000fe200078e020e */
[----:B------:R-:W-:-:S03]  /*0c20*/  @!P4 IADD3 R28, P0, R30, c[0x0][0x180], RZ ;  /* 0x000060001e1cca10 */ /* 0x000fc60007f1e0ff */
[----:B------:R-:W-:Y:S02]  /*0c30*/  @!P2 IMAD.WIDE.U32 R8, R78, c[0x0][0x1d8], R8 ;  /* 0x000076004e08aa25 */ /* 0x000fe400078e0008 */
[----:B------:R-:W2:Y:S01]  /*0c40*/  LDG.E.64 R14, [R14.64] ;  /* 0x000000080e0e7981 */ /* 0x000ea2000c1e1b00 */
[----:B------:R-:W-:Y:S02]  /*0c50*/  @!P4 IADD3.X R29, R27, c[0x0][0x184], RZ, P0, !PT ;  /* 0x000061001b1dca10 */ /* 0x000fe400007fe4ff */
[----:B------:R-:W-:Y:S02]  /*0c60*/  @!P2 IADD3 R45, R9, R45, RZ ;  /* 0x0000002d092da210 */ /* 0x000fe40007ffe0ff */
[----:B------:R-:W-:Y:S01]  /*0c70*/  @!P4 IADD3 R30, P0, R30, c[0x0][0x178], RZ ;  /* 0x00005e001e1eca10 */ /* 0x000fe20007f1e0ff */
[----:B------:R-:W-:Y:S01]  /*0c80*/  CS2R R24, SRZ ;  /* 0x0000000000187805 */ /* 0x000fe2000001ff00 */
[C---:B------:R-:W-:Y:S02]  /*0c90*/  @!P2 SHF.L.U32 R44, R8.reuse, 0x2, RZ ;  /* 0x00000002082ca819 */ /* 0x040fe400000006ff */
[----:B------:R-:W-:-:S02]  /*0ca0*/  @!P2 SHF.L.U64.HI R45, R8, 0x2, R45 ;  /* 0x00000002082da819 */ /* 0x000fc4000001022d */
[----:B------:R-:W-:Y:S01]  /*0cb0*/  CS2R R8, SRZ ;  /* 0x0000000000087805 */ /* 0x000fe2000001ff00 */
[----:B------:R-:W-:Y:S02]  /*0cc0*/  @!P4 IADD3.X R31, R27, c[0x0][0x17c], RZ, P0, !PT ;  /* 0x00005f001b1fca10 */ /* 0x000fe400007fe4ff */
[C---:B------:R-:W-:Y:S02]  /*0cd0*/  @!P5 SHF.L.U32 R32, R4.reuse, 0x2, RZ ;  /* 0x000000020420d819 */ /* 0x040fe400000006ff */
[----:B------:R-:W-:Y:S01]  /*0ce0*/  @!P5 SHF.L.U64.HI R26, R4, 0x2, R23 ;  /* 0x00000002041ad819 */ /* 0x000fe20000010217 */
[----:B------:R1:W5:Y:S01]  /*0cf0*/  @!P4 LDG.E.64 R8, [R28.64] ;  /* 0x000000081c08c981 */ /* 0x000362000c1e1b00 */
[C---:B0-----:R-:W-:Y:S01]  /*0d00*/  @!P5 IADD3 R16, P0, R32.reuse, c[0x0][0x180], RZ ;  /* 0x000060002010da10 */ /* 0x041fe20007f1e0ff */
[----:B------:R-:W-:Y:S02]  /*0d10*/  CS2R R4, SRZ ;  /* 0x0000000000047805 */ /* 0x000fe4000001ff00 */
[----:B------:R0:W5:Y:S01]  /*0d20*/  @!P4 LDG.E.64 R24, [R30.64] ;  /* 0x000000081e18c981 */ /* 0x000162000c1e1b00 */
[----:B------:R-:W-:Y:S01]  /*0d30*/  @!P5 IADD3 R32, P4, R32, c[0x0][0x178], RZ ;  /* 0x00005e002020da10 */ /* 0x000fe20007f9e0ff */
[----:B------:R-:W-:Y:S01]  /*0d40*/  CS2R R22, SRZ ;  /* 0x0000000000167805 */ /* 0x000fe2000001ff00 */
[C---:B------:R-:W-:Y:S01]  /*0d50*/  @!P5 IADD3.X R17, R26.reuse, c[0x0][0x184], RZ, P0, !PT ;  /* 0x000061001a11da10 */ /* 0x040fe200007fe4ff */
[----:B------:R3:W5:Y:S01]  /*0d60*/  @P1 LDG.E.64 R4, [R10.64] ;  /* 0x000000080a041981 */ /* 0x000762000c1e1b00 */
[----:B------:R-:W-:-:S02]  /*0d70*/  @!P5 IADD3.X R33, R26, c[0x0][0x17c], RZ, P4, !PT ;  /* 0x00005f001a21da10 */ /* 0x000fc400027fe4ff */
[C---:B------:R-:W-:Y:S01]  /*0d80*/  @!P3 IADD3 R38, P0, R40.reuse, c[0x0][0x180], RZ ;  /* 0x000060002826ba10 */ /* 0x040fe20007f1e0ff */
[----:B------:R4:W5:Y:S01]  /*0d90*/  @P1 LDG.E.64 R22, [R12.64] ;  /* 0x000000080c161981 */ /* 0x000962000c1e1b00 */
[----:B------:R-:W-:Y:S01]  /*0da0*/  @!P3 IADD3 R40, P4, R40, c[0x0][0x178], RZ ;  /* 0x00005e002828ba10 */ /* 0x000fe20007f9e0ff */
[----:B------:R-:W-:Y:S01]  /*0db0*/  CS2R R26, SRZ ;  /* 0x00000000001a7805 */ /* 0x000fe2000001ff00 */
[----:B-1----:R-:W-:Y:S01]  /*0dc0*/  CS2R R28, SRZ ;  /* 0x00000000001c7805 */ /* 0x002fe2000001ff00 */
[C---:B------:R-:W-:Y:S01]  /*0dd0*/  @!P3 IADD3.X R39, R34.reuse, c[0x0][0x184], RZ, P0, !PT ;  /* 0x000061002227ba10 */ /* 0x040fe200007fe4ff */
[----:B---3--:R-:W-:Y:S01]  /*0de0*/  CS2R R10, SRZ ;  /* 0x00000000000a7805 */ /* 0x008fe2000001ff00 */
[----:B------:R-:W-:Y:S02]  /*0df0*/  @!P3 IADD3.X R41, R34, c[0x0][0x17c], RZ, P4, !PT ;  /* 0x00005f002229ba10 */ /* 0x000fe400027fe4ff */
[----:B------:R1:W5:Y:S01]  /*0e00*/  @!P5 LDG.E.64 R26, [R32.64] ;  /* 0x00000008201ad981 */ /* 0x000362000c1e1b00 */
[----:B----4-:R-:W-:-:S03]  /*0e10*/  CS2R R12, SRZ ;  /* 0x00000000000c7805 */ /* 0x010fc6000001ff00 */
[----:B------:R3:W5:Y:S01]  /*0e20*/  @!P5 LDG.E.64 R10, [R16.64] ;  /* 0x00000008100ad981 */ /* 0x000762000c1e1b00 */
[----:B------:R-:W-:-:S03]  /*0e30*/  @!P2 IADD3 R42, P5, R44, c[0x0][0x180], RZ ;  /* 0x000060002c2aaa10 */ /* 0x000fc60007fbe0ff */
[----:B------:R4:W5:Y:S01]  /*0e40*/  @!P3 LDG.E.64 R12, [R38.64] ;  /* 0x00000008260cb981 */ /* 0x000962000c1e1b00 */
[----:B------:R-:W-:-:S03]  /*0e50*/  @!P2 IADD3 R44, P0, R44, c[0x0][0x178], RZ ;  /* 0x00005e002c2caa10 */ /* 0x000fc60007f1e0ff */
[----:B------:R4:W5:Y:S01]  /*0e60*/  @!P3 LDG.E.64 R28, [R40.64] ;  /* 0x00000008281cb981 */ /* 0x000962000c1e1b00 */
[C---:B------:R-:W-:Y:S02]  /*0e70*/  @!P6 IADD3 R46, P3, R48.reuse, c[0x0][0x180], RZ ;  /* 0x00006000302eea10 */ /* 0x040fe40007f7e0ff */
[----:B------:R-:W-:Y:S01]  /*0e80*/  @!P6 IADD3 R48, P4, R48, c[0x0][0x178], RZ ;  /* 0x00005e003030ea10 */ /* 0x000fe20007f9e0ff */
[----:B---3--:R-:W-:Y:S01]  /*0e90*/  CS2R R16, SRZ ;  /* 0x0000000000107805 */ /* 0x008fe2000001ff00 */
[C---:B------:R-:W-:Y:S01]  /*0ea0*/  @!P2 IADD3.X R43, R45.reuse, c[0x0][0x184], RZ, P5, !PT ;  /* 0x000061002d2baa10 */ /* 0x040fe20002ffe4ff */
[----:B0-----:R-:W-:Y:S01]  /*0eb0*/  CS2R R30, SRZ ;  /* 0x00000000001e7805 */ /* 0x001fe2000001ff00 */
[----:B------:R-:W-:Y:S01]  /*0ec0*/  CS2R R34, SRZ ;  /* 0x0000000000227805 */ /* 0x000fe2000001ff00 */
[----:B-1----:R-:W-:Y:S01]  /*0ed0*/  CS2R R32, SRZ ;  /* 0x0000000000207805 */ /* 0x002fe2000001ff00 */
[----:B------:R-:W-:Y:S01]  /*0ee0*/  @!P2 IADD3.X R45, R45, c[0x0][0x17c], RZ, P0, !PT ;  /* 0x00005f002d2daa10 */ /* 0x000fe200007fe4ff */
[----:B------:R4:W5:Y:S01]  /*0ef0*/  @!P2 LDG.E.64 R16, [R42.64] ;  /* 0x000000082a10a981 */ /* 0x000962000c1e1b00 */
[----:B------:R-:W-:-:S02]  /*0f00*/  @!P6 IADD3.X R47, R36, c[0x0][0x184], RZ, P3, !PT ;  /* 0x00006100242fea10 */ /* 0x000fc40001ffe4ff */
[----:B------:R-:W-:Y:S01]  /*0f10*/  @!P6 IADD3.X R49, R36, c[0x0][0x17c], RZ, P4, !PT ;  /* 0x00005f002431ea10 */ /* 0x000fe200027fe4ff */
[----:B------:R4:W5:Y:S04]  /*0f20*/  @!P2 LDG.E.64 R30, [R44.64] ;  /* 0x000000082c1ea981 */ /* 0x000968000c1e1b00 */
[----:B------:R4:W5:Y:S04]  /*0f30*/  @!P6 LDG.E.64 R34, [R46.64] ;  /* 0x000000082e22e981 */ /* 0x000968000c1e1b00 */
[----:B------:R4:W5:Y:S01]  /*0f40*/  @!P6 LDG.E.64 R32, [R48.64] ;  /* 0x000000083020e981 */ /* 0x000962000c1e1b00 */
[----:B------:R-:W-:Y:S01]  /*0f50*/  MOV R74, 0x3f800000 ;  /* 0x3f800000004a7802 */ /* 0x000fe20000000f00 */
[----:B------:R-:W-:Y:S01]  /*0f60*/  BSSY B0, `(.L_x_1646) ;  /* 0x0000019000007945 */ /* 0x000fe20003800000 */
[----:B------:R-:W-:Y:S01]  /*0f70*/  MOV R75, RZ ;  /* 0x000000ff004b7202 */ /* 0x000fe20000000f00 */
[----:B------:R-:W-:Y:S01]  /*0f80*/  CS2R R72, SRZ ;  /* 0x0000000000487805 */ /* 0x000fe2000001ff00 */
[----:B------:R-:W-:Y:S01]  /*0f90*/  MOV R71, RZ ;  /* 0x000000ff00477202 */ /* 0x000fe20000000f00 */
[----:B--2---:R-:W-:-:S05]  /*0fa0*/  FFMA.FTZ R15, -R14, R14, R15 ;  /* 0x0000000e0e0f7223 */ /* 0x004fca000001010f */
[----:B------:R-:W-:-:S13]  /*0fb0*/  FSETP.GTU.FTZ.AND P0, PT, R15, RZ, PT ;  /* 0x000000ff0f00720b */ /* 0x000fda0003f1c000 */
[----:B------:R-:W-:-:S04]  /*0fc0*/  @P0 FADD.FTZ R15, R15, c[0x0][0x1a0] ;  /* 0x000068000f0f0621 */ /* 0x000fc80000010000 */
[----:B------:R4:W0:Y:S01]  /*0fd0*/  @P0 MUFU.RSQ R74, R15 ;  /* 0x0000000f004a0308 */ /* 0x0008220000001400 */
[----:B------:R-:W-:-:S13]  /*0fe0*/  ISETP.GT.U32.AND P0, PT, R87, 0x1df, PT ;  /* 0x000001df5700780c */ /* 0x000fda0003f04070 */
[----:B------:R-:W-:Y:S05]  /*0ff0*/  @P0 BRA `(.L_x_1647) ;  /* 0x000000f000000947 */ /* 0x000fea0003800000 */
[----:B----4-:R-:W-:Y:S01]  /*1000*/  ISETP.NE.AND P0, PT, RZ, UR7, PT ;  /* 0x00000007ff007c0c */ /* 0x010fe2000bf05270 */
        /* <DEDUP_REMOVED lines=14> */
.L_x_1647:
[----:B----4-:R-:W-:Y:S05]  /*10f0*/  BSYNC B0 ;  /* 0x0000000000007941 */ /* 0x010fea0003800000 */
.L_x_1646:
        /* <DEDUP_REMOVED lines=8> */
[-C--:B0-----:R-:W-:Y:S02]  /*1180*/  FMUL.FTZ R2, R15, R74.reuse ;  /* 0x0000004a0f027220 */ /* 0x081fe40000410000 */
        /* <DEDUP_REMOVED lines=20> */
.L_x_1648:
[----:B------:R-:W-:Y:S01]  /*12d0*/  FMUL.FTZ R5, R37, R75 ;  /* 0x0000004b25057220 */ /* 0x000fe20000410000 */
[----:B------:R-:W-:Y:S01]  /*12e0*/  MOV R39, R19 ;  /* 0x0000001300277202 */ /* 0x000fe20000000f00 */
[----:B------:R-:W-:Y:S02]  /*12f0*/  FMUL.FTZ R4, R43, R74 ;  /* 0x0000004a2b047220 */ /* 0x000fe40000410000 */
[----:B------:R-:W-:Y:S02]  /*1300*/  FFMA.FTZ R40, R2, R5, RZ ;  /* 0x0000000502287223 */ /* 0x000fe400000100ff */
[----:B------:R-:W-:Y:S02]  /*1310*/  FADD.FTZ R42, RZ, R5 ;  /* 0x00000005ff2a7221 */ /* 0x000fe40000010000 */
        /* <DEDUP_REMOVED lines=21> */
.L_x_1649:
[----:B------:R-:W-:Y:S02]  /*1470*/  FFMA.FTZ R40, R3, R15, R40 ;  /* 0x0000000f03287223 */ /* 0x000fe40000010028 */
[----:B------:R-:W-:Y:S02]  /*1480*/  FADD.FTZ R44, R15, R42 ;  /* 0x0000002a0f2c7221 */ /* 0x000fe40000010000 */
[----:B------:R-:W-:Y:S02]  /*1490*/  FMUL.FTZ R41, R36, R75 ;  /* 0x0000004b24297220 */ /* 0x000fe40000410000 */
[C---:B------:R-:W-:Y:S02]  /*14a0*/  FADD.FTZ R15, -R14.reuse, R6 ;  /* 0x000000060e0f7221 */ /* 0x040fe40000010100 */
[----:B------:R-:W-:Y:S02]  /*14b0*/  FADD.FTZ R7, -R14, R7 ;  /* 0x000000070e077221 */ /* 0x000fe40000010100 */
[----:B------:R-:W-:Y:S01]  /*14c0*/  FFMA.FTZ R42, R4, R41, R40 ;  /* 0x00000029042a7223 */ /* 0x000fe20000010028 */
[----:B------:R-:W-:Y:S01]  /*14d0*/  MOV R40, R20 ;  /* 0x0000001400287202 */ /* 0x000fe20000000f00 */
[----:B------:R-:W-:Y:S01]  /*14e0*/  FADD.FTZ R44, R44, R41 ;  /* 0x000000292c2c7221 */ /* 0x000fe20000010000 */
[----:B------:R-:W-:Y:S01]  /*14f0*/  MOV R41, R21 ;  /* 0x0000001500297202 */ /* 0x000fe20000000f00 */
        /* <DEDUP_REMOVED lines=22> */
.L_x_1650:
        /* <DEDUP_REMOVED lines=31> */
.L_x_1651:
        /* <DEDUP_REMOVED lines=31> */
.L_x_1652:
[----:B------:R-:W-:Y:S02]  /*1a40*/  FFMA.FTZ R46, R9, R15, R46 ;  /* 0x0000000f092e7223 */ /* 0x000fe4000001002e */
[----:B------:R-:W-:-:S02]  /*1a50*/  FMUL.FTZ R47, R44, R75 ;  /* 0x0000004b2c2f7220 */ /* 0x000fc40000410000 */
[----:B------:R-:W-:Y:S02]  /*1a60*/  FADD.FTZ R48, R15, R48 ;  /* 0x000000300f307221 */ /* 0x000fe40000010000 */
[----:B------:R-:W-:Y:S02]  /*1a70*/  FMUL.FTZ R15, R45, R72 ;  /* 0x000000482d0f7220 */ /* 0x000fe40000410000 */
[----:B------:R-:W-:Y:S02]  /*1a80*/  FFMA.FTZ R46, R10, R47, R46 ;  /* 0x0000002f0a2e7223 */ /* 0x000fe4000001002e */
[----:B------:R-:W-:Y:S01]  /*1a90*/  FADD.FTZ R48, R48, R47 ;  /* 0x0000002f30307221 */ /* 0x000fe20000010000 */
[----:B------:R-:W-:Y:S01]  /*1aa0*/  MOV R47, R29 ;  /* 0x0000001d002f7202 */ /* 0x000fe20000000f00 */
[----:B------:R-:W-:Y:S01]  /*1ab0*/  FFMA.FTZ R55, R11, R15, R46 ;  /* 0x0000000f0b377223 */ /* 0x000fe2000001002e */
[----:B------:R-:W-:Y:S01]  /*1ac0*/  MOV R46, R28 ;  /* 0x0000001c002e7202 */ /* 0x000fe20000000f00 */
[----:B------:R-:W-:-:S02]  /*1ad0*/  FADD.FTZ R88, R15, R48 ;  /* 0x000000300f587221 */ /* 0x000fc40000010000 */
        /* <DEDUP_REMOVED lines=20> */
[----:B------:R-:W-:Y:S02]  /*1c20*/  FMUL.FTZ R46, R28, R49 ;  /* 0x000000311c2e7220 */ /* 0x000fe40000410000 */
[----:B------:R-:W-:-:S02]  /*1c30*/  FMUL.FTZ R47, R47, R54 ;  /* 0x000000362f2f7220 */ /* 0x000fc40000410000 */
[----:B------:R-:W-:-:S04]  /*1c40*/  FMUL.FTZ R46, R46, R15 ;  /* 0x0000000f2e2e7220 */ /* 0x000fc80000410000 */
.L_x_1653:
[----:B------:R-:W-:Y:S02]  /*1c50*/  FMUL.FTZ R15, R46, R75 ;  /* 0x0000004b2e0f7220 */ /* 0x000fe40000410000 */
[----:B------:R-:W-:Y:S02]  /*1c60*/  FADD.FTZ R49, -R14, R16 ;  /* 0x000000100e317221 */ /* 0x000fe40000010100 */
[----:B------:R-:W-:Y:S02]  /*1c70*/  FFMA.FTZ R48, R12, R15, R55 ;  /* 0x0000000f0c307223 */ /* 0x000fe40000010037 */
[----:B------:R-:W-:Y:S02]  /*1c80*/  FADD.FTZ R50, R88, R15 ;  /* 0x0000000f58327221 */ /* 0x000fe40000010000 */
[----:B------:R-:W-:Y:S02]  /*1c90*/  FMUL.FTZ R15, R47, R72 ;  /* 0x000000482f0f7220 */ /* 0x000fe40000410000 */
[----:B------:R-:W-:-:S02]  /*1ca0*/  FADD.FTZ R17, -R14, R17 ;  /* 0x000000110e117221 */ /* 0x000fc40000010100 */
[C---:B------:R-:W-:Y:S01]  /*1cb0*/  FADD.FTZ R53, -R14.reuse, R34 ;  /* 0x000000220e357221 */ /* 0x040fe20000010100 */
[----:B------:R-:W-:Y:S01]  /*1cc0*/  MOV R34, R30 ;  /* 0x0000001e00227202 */ /* 0x000fe20000000f00 */
[----:B------:R-:W-:Y:S01]  /*1cd0*/  FADD.FTZ R55, -R14, R35 ;  /* 0x000000230e377221 */ /* 0x000fe20000010100 */
[----:B------:R-:W-:Y:S01]  /*1ce0*/  MOV R35, R31 ;  /* 0x0000001f00237202 */ /* 0x000fe20000000f00 */
[----:B------:R-:W-:Y:S02]  /*1cf0*/  FFMA.FTZ R52, R13, R15, R48 ;  /* 0x0000000f0d347223 */ /* 0x000fe40000010030 */
[----:B------:R-:W-:Y:S02]  /*1d00*/  FADD.FTZ R54, R15, R50 ;  /* 0x000000320f367221 */ /* 0x000fe40000010000 */
        /* <DEDUP_REMOVED lines=15> */
[----:B------:R-:W-:-:S04]  /*1e00*/  FFMA.FTZ R51, R16, R51, 1 ;  /* 0x3f80000010337423 */ /* 0x000fc80000010033 */
[----:B------:R-:W-:Y:S02]  /*1e10*/  FMUL.FTZ R34, R34, R51 ;  /* 0x0000003322227220 */ /* 0x000fe40000410000 */
[----:B-1----:R-:W-:Y:S02]  /*1e20*/  FADD.FTZ R16, -R50, 1 ;  /* 0x3f80000032107421 */ /* 0x002fe40000010100 */
[----:B------:R-:W-:Y:S02]  /*1e30*/  FMUL.FTZ R35, R31, R50 ;  /* 0x000000321f237220 */ /* 0x000fe40000410000 */
[----:B------:R-:W-:-:S04]  /*1e40*/  FFMA.FTZ R16, R17, R16, 1 ;  /* 0x3f80000011107423 */ /* 0x000fc80000010010 */
[----:B------:R-:W-:Y:S02]  /*1e50*/  FMUL.FTZ R35, R35, R16 ;  /* 0x0000001023237220 */ /* 0x000fe40000410000 */
.L_x_1654:
        /* <DEDUP_REMOVED lines=29> */
.L_x_1655:
[----:B------:R-:W-:Y:S01]  /*2030*/  FMUL.FTZ R51, R48, R75 ;  /* 0x0000004b30337220 */ /* 0x000fe20000410000 */
[C---:B------:R-:W-:Y:S01]  /*2040*/  ISETP.GT.AND P0, PT, R69.reuse, 0x1e, PT ;  /* 0x0000001e4500780c */ /* 0x040fe20003f04270 */
[----:B------:R-:W-:Y:S01]  /*2050*/  FFMA.FTZ R55, R2, R37, RZ ;  /* 0x0000002502377223 */ /* 0x000fe200000100ff */
[C---:B------:R-:W-:Y:S01]  /*2060*/  ISETP.GT.AND P2, PT, R69.reuse, 0xf, PT ;  /* 0x0000000f4500780c */ /* 0x040fe20003f44270 */
[----:B------:R-:W-:Y:S01]  /*2070*/  FFMA.FTZ R52, R16, R51, R88 ;  /* 0x0000003310347223 */ /* 0x000fe20000010058 */
[----:B------:R-:W-:Y:S01]  /*2080*/  ISETP.NE.AND P3, PT, R69, RZ, PT ;  /* 0x000000ff4500720c */ /* 0x000fe20003f65270 */
[----:B------:R-:W-:Y:S01]  /*2090*/  FADD.FTZ R50, R94, R51 ;  /* 0x000000335e327221 */ /* 0x000fe20000010000 */
[----:B------:R-:W-:Y:S01]  /*20a0*/  BSSY B0, `(.L_x_1656) ;  /* 0x0000068000007945 */ /* 0x000fe20003800000 */
[----:B------:R-:W-:Y:S01]  /*20b0*/  FMUL.FTZ R51, R49, R72 ;  /* 0x0000004831337220 */ /* 0x000fe20000410000 */
[----:B------:R-:W-:Y:S01]  /*20c0*/  ISETP.GT.U32.AND P4, PT, R87, 0xe, PT ;  /* 0x0000000e5700780c */ /* 0x000fe20003f84070 */
[----:B------:R-:W-:-:S02]  /*20d0*/  FADD.FTZ R37, RZ, R37 ;  /* 0x00000025ff257221 */ /* 0x000fc40000010000 */
[----:B------:R-:W-:Y:S02]  /*20e0*/  FADD.FTZ R50, R51, R50 ;  /* 0x0000003233327221 */ /* 0x000fe40000010000 */
[----:B------:R-:W-:Y:S02]  /*20f0*/  FFMA.FTZ R51, R17, R51, R52 ;  /* 0x0000003311337223 */ /* 0x000fe40000010034 */
[----:B------:R-:W-:Y:S01]  /*2100*/  FFMA.FTZ R55, R4, R36, R55 ;  /* 0x0000002404377223 */ /* 0x000fe20000010037 */
[----:B------:R-:W0:Y:S01]  /*2110*/  SHFL.DOWN PT, R53, R50, 0x1, 0x1f ;  /* 0x08201f0032357f89 */ /* 0x000e2200000e0000 */
[----:B------:R-:W-:Y:S02]  /*2120*/  FADD.FTZ R37, R37, R36 ;  /* 0x0000002425257221 */ /* 0x000fe40000010000 */
[----:B------:R-:W-:Y:S01]  /*2130*/  FADD.FTZ R36, RZ, R38 ;  /* 0x00000026ff247221 */ /* 0x000fe20000010000 */
[----:B------:R-:W1:Y:S01]  /*2140*/  SHFL.DOWN PT, R52, R51, 0x1, 0x1f ;  /* 0x08201f0033347f89 */ /* 0x000e6200000e0000 */
[----:B------:R-:W-:-:S02]  /*2150*/  FFMA.FTZ R54, R3, R38, RZ ;  /* 0x0000002603367223 */ /* 0x000fc400000100ff */
[----:B------:R-:W-:Y:S02]  /*2160*/  FADD.FTZ R36, R36, R39 ;  /* 0x0000002724247221 */ /* 0x000fe40000010000 */
[----:B------:R-:W-:Y:S02]  /*2170*/  FADD.FTZ R37, R37, R40 ;  /* 0x0000002825257221 */ /* 0x000fe40000010000 */
[----:B------:R-:W-:Y:S02]  /*2180*/  FFMA.FTZ R54, R5, R39, R54 ;  /* 0x0000002705367223 */ /* 0x000fe40000010036 */
[----:B------:R-:W-:Y:S02]  /*2190*/  FADD.FTZ R38, R36, R41 ;  /* 0x0000002924267221 */ /* 0x000fe40000010000 */
[----:B------:R-:W-:Y:S02]  /*21a0*/  FADD.FTZ R39, R37, R42 ;  /* 0x0000002a25277221 */ /* 0x000fe40000010000 */
[----:B------:R-:W-:Y:S01]  /*21b0*/  FFMA.FTZ R55, R6, R40, R55 ;  /* 0x0000002806377223 */ /* 0x000fe20000010037 */
[----:B------:R-:W-:Y:S01]  /*21c0*/  HFMA2.MMA R40, -RZ, RZ, 0, 1.1920928955078125e-07 ;  /* 0x00000002ff287435 */ /* 0x000fe200000001ff */
[----:B------:R-:W-:-:S02]  /*21d0*/  FFMA.FTZ R54, R7, R41, R54 ;  /* 0x0000002907367223 */ /* 0x000fc40000010036 */
[----:B------:R-:W-:Y:S02]  /*21e0*/  FFMA.FTZ R55, R8, R42, R55 ;  /* 0x0000002a08377223 */ /* 0x000fe40000010037 */
[----:B------:R-:W-:Y:S02]  /*21f0*/  FADD.FTZ R38, R38, R43 ;  /* 0x0000002b26267221 */ /* 0x000fe40000010000 */
[----:B0-----:R-:W-:Y:S02]  /*2200*/  @!P0 FADD.FTZ R50, R50, R53 ;  /* 0x0000003532328221 */ /* 0x001fe40000010000 */
[----:B------:R-:W-:Y:S02]  /*2210*/  FFMA.FTZ R54, R9, R43, R54 ;  /* 0x0000002b09367223 */ /* 0x000fe40000010036 */
[----:B-1----:R-:W-:Y:S01]  /*2220*/  @!P0 FADD.FTZ R51, R51, R52 ;  /* 0x0000003433338221 */ /* 0x002fe20000010000 */
[----:B------:R-:W0:Y:S01]  /*2230*/  SHFL.DOWN PT, R53, R50, 0x2, 0x1f ;  /* 0x08401f0032357f89 */ /* 0x000e2200000e0000 */
[----:B------:R-:W-:Y:S01]  /*2240*/  ISETP.GT.AND P0, PT, R69, 0x1d, PT ;  /* 0x0000001d4500780c */ /* 0x000fe20003f04270 */
[----:B------:R-:W-:-:S02]  /*2250*/  FADD.FTZ R39, R39, R44 ;  /* 0x0000002c27277221 */ /* 0x000fc40000010000 */
[----:B------:R-:W1:Y:S01]  /*2260*/  SHFL.DOWN PT, R52, R51, 0x2, 0x1f ;  /* 0x08401f0033347f89 */ /* 0x000e6200000e0000 */
[----:B------:R-:W-:Y:S02]  /*2270*/  FFMA.FTZ R55, R10, R44, R55 ;  /* 0x0000002c0a377223 */ /* 0x000fe40000010037 */
[----:B------:R-:W-:Y:S02]  /*2280*/  FADD.FTZ R38, R38, R45 ;  /* 0x0000002d26267221 */ /* 0x000fe40000010000 */
[----:B------:R-:W-:Y:S02]  /*2290*/  FFMA.FTZ R54, R11, R45, R54 ;  /* 0x0000002d0b367223 */ /* 0x000fe40000010036 */
[----:B------:R-:W-:Y:S02]  /*22a0*/  FADD.FTZ R39, R39, R46 ;  /* 0x0000002e27277221 */ /* 0x000fe40000010000 */
[----:B------:R-:W-:Y:S02]  /*22b0*/  FFMA.FTZ R55, R12, R46, R55 ;  /* 0x0000002e0c377223 */ /* 0x000fe40000010037 */
[----:B------:R-:W-:-:S02]  /*22c0*/  FADD.FTZ R38, R38, R47 ;  /* 0x0000002f26267221 */ /* 0x000fc40000010000 */
[----:B------:R-:W-:Y:S02]  /*22d0*/  FFMA.FTZ R54, R13, R47, R54 ;  /* 0x0000002f0d367223 */ /* 0x000fe40000010036 */
[----:B------:R-:W-:Y:S02]  /*22e0*/  FADD.FTZ R39, R39, R34 ;  /* 0x0000002227277221 */ /* 0x000fe40000010000 */
[----:B------:R-:W-:Y:S02]  /*22f0*/  FFMA.FTZ R55, R14, R34, R55 ;  /* 0x000000220e377223 */ /* 0x000fe40000010037 */
[----:B------:R-:W-:Y:S02]  /*2300*/  FADD.FTZ R34, R38, R35 ;  /* 0x0000002326227221 */ /* 0x000fe40000010000 */
[----:B0-----:R-:W-:Y:S02]  /*2310*/  @!P0 FADD.FTZ R50, R50, R53 ;  /* 0x0000003532328221 */ /* 0x001fe40000010000 */
[----:B------:R-:W-:-:S02]  /*2320*/  FFMA.FTZ R54, R15, R35, R54 ;  /* 0x000000230f367223 */ /* 0x000fc40000010036 */
[----:B-1----:R-:W-:Y:S01]  /*2330*/  @!P0 FADD.FTZ R51, R51, R52 ;  /* 0x0000003433338221 */ /* 0x002fe20000010000 */
[----:B------:R-:W0:Y:S01]  /*2340*/  SHFL.DOWN PT, R53, R50, 0x4, 0x1f ;  /* 0x08801f0032357f89 */ /* 0x000e2200000e0000 */
[----:B------:R-:W-:Y:S01]  /*2350*/  ISETP.GT.AND P0, PT, R69, 0x1b, PT ;  /* 0x0000001b4500780c */ /* 0x000fe20003f04270 */
[----:B------:R-:W-:Y:S02]  /*2360*/  FADD.FTZ R38, R39, R48 ;  /* 0x0000003027267221 */ /* 0x000fe40000010000 */
[----:B------:R-:W1:Y:S01]  /*2370*/  SHFL.DOWN PT, R52, R51, 0x4, 0x1f ;  /* 0x08801f0033347f89 */ /* 0x000e6200000e0000 */
[----:B------:R-:W-:-:S09]  /*2380*/  FADD.FTZ R39, R34, R49 ;  /* 0x0000003122277221 */ /* 0x000fd20000010000 */
        /* <DEDUP_REMOVED lines=11> */
[----:B------:R-:W-:Y:S02]  /*2440*/  FFMA.FTZ R37, R17, R49, R54 ;  /* 0x0000003111257223 */ /* 0x000fe40000010036 */
[----:B-1----:R-:W-:Y:S01]  /*2450*/  @!P2 FADD.FTZ R51, R51, R36 ;  /* 0x000000243333a221 */ /* 0x002fe20000010000 */
[----:B------:R-:W-:Y:S01]  /*2460*/  ISETP.NE.AND P2, PT, R87, RZ, PT ;  /* 0x000000ff5700720c */ /* 0x000fe20003f45270 */
[----:B------:R-:W-:Y:S01]  /*2470*/  FFMA.FTZ R36, R16, R48, R55 ;  /* 0x0000003010247223 */ /* 0x000fe20000010037 */
[----:B------:R-:W-:Y:S02]  /*2480*/  MOV R35, R50 ;  /* 0x0000003200237202 */ /* 0x000fe40000000f00 */
[----:B------:R-:W-:-:S02]  /*2490*/  MOV R34, R51 ;  /* 0x0000003300227202 */ /* 0x000fc40000000f00 */
        /* <DEDUP_REMOVED lines=22> */
[----:B------:R-:W-:Y:S01]  /*2600*/  FADD.FTZ R45, R55, R46 ;  /* 0x0000002e372d7221 */ /* 0x000fe20000010000 */
[----:B------:R-:W-:Y:S01]  /*2610*/  LDS.64 R34, [0x80] ;  /* 0x00008000ff227984 */ /* 0x000fe20000000a00 */
[----:B------:R-:W-:-:S03]  /*2620*/  FADD.FTZ R44, R44, R47 ;  /* 0x0000002f2c2c7221 */ /* 0x000fc60000010000 */
[----:B------:R-:W2:Y:S01]  /*2630*/  LDS.128 R52, [0x70] ;  /* 0x00007000ff347984 */ /* 0x000ea20000000c00 */
[----:B0-----:R-:W-:Y:S02]  /*2640*/  FADD.FTZ R45, R45, R48 ;  /* 0x000000302d2d7221 */ /* 0x001fe40000010000 */
[----:B------:R-:W-:Y:S02]  /*2650*/  FADD.FTZ R44, R44, R49 ;  /* 0x000000312c2c7221 */ /* 0x000fe40000010000 */
[----:B------:R-:W-:Y:S02]  /*2660*/  FADD.FTZ R45, R45, R50 ;  /* 0x000000322d2d7221 */ /* 0x000fe40000010000 */
[----:B------:R-:W-:Y:S02]  /*2670*/  FADD.FTZ R44, R44, R51 ;  /* 0x000000332c2c7221 */ /* 0x000fe40000010000 */
[----:B-1----:R-:W-:Y:S02]  /*2680*/  FADD.FTZ R45, R45, R40 ;  /* 0x000000282d2d7221 */ /* 0x002fe40000010000 */
[----:B------:R-:W-:-:S02]  /*2690*/  FADD.FTZ R44, R44, R41 ;  /* 0x000000292c2c7221 */ /* 0x000fc40000010000 */
[----:B------:R-:W-:Y:S02]  /*26a0*/  FADD.FTZ R45, R45, R42 ;  /* 0x0000002a2d2d7221 */ /* 0x000fe40000010000 */
[----:B------:R-:W-:Y:S02]  /*26b0*/  FADD.FTZ R44, R44, R43 ;  /* 0x0000002b2c2c7221 */ /* 0x000fe40000010000 */
[----:B--2---:R-:W-:Y:S02]  /*26c0*/  FADD.FTZ R45, R45, R52 ;  /* 0x000000342d2d7221 */ /* 0x004fe40000010000 */
[----:B------:R-:W-:Y:S02]  /*26d0*/  FADD.FTZ R44, R44, R53 ;  /* 0x000000352c2c7221 */ /* 0x000fe40000010000 */
[----:B------:R-:W-:Y:S02]  /*26e0*/  FADD.FTZ R45, R45, R54 ;  /* 0x000000362d2d7221 */ /* 0x000fe40000010000 */
[----:B------:R-:W-:-:S02]  /*26f0*/  FADD.FTZ R44, R44, R55 ;  /* 0x000000372c2c7221 */ /* 0x000fc40000010000 */
[----:B------:R-:W-:Y:S02]  /*2700*/  FADD.FTZ R34, R45, R34 ;  /* 0x000000222d227221 */ /* 0x000fe40000010000 */
[----:B------:R-:W-:Y:S02]  /*2710*/  FADD.FTZ R35, R44, R35 ;  /* 0x000000232c237221 */ /* 0x000fe40000010000 */
.L_x_1657:
[----:B------:R-:W-:Y:S05]  /*2720*/  BSYNC B0 ;  /* 0x0000000000007941 */ /* 0x000fea0003800000 */
.L_x_1656:
[----:B------:R-:W-:Y:S01]  /*2730*/  BAR.SYNC.DEFER_BLOCKING 0x0 ;  /* 0x0000000000007b1d */ /* 0x000fe20000010000 */
[----:B------:R-:W-:-:S05]  /*2740*/  SHF.L.U32 R88, R87, 0x4, RZ ;  /* 0x0000000457587819 */ /* 0x000fca00000006ff */
        /* <DEDUP_REMOVED lines=157> */
.L_x_1659:
[----:B------:R-:W-:Y:S05]  /*3120*/  BSYNC B0 ;  /* 0x0000000000007941 */ /* 0x000fea0003800000 */
.L_x_1658:
        /* <DEDUP_REMOVED lines=17> */
.L_x_1661:
[----:B------:R-:W-:Y:S05]  /*3240*/  BSYNC B0 ;  /* 0x0000000000007941 */ /* 0x000fea0003800000 */
.L_x_1660:
[----:B------:R-:W-:Y:S05]  /*3250*/  @!P0 BRA `(.L_x_1662) ;  /* 0x0000122000008947 */ /* 0x000fea0003800000 */
[----:B-1----:R-:W1:Y:S01]  /*3260*/  S2R R45, SR_CTAID.Y ;  /* 0x00000000002d7919 */ /* 0x002e620000002600 */
        /* <DEDUP_REMOVED lines=26> */
.L_x_1664:
[----:B------:R-:W2:Y:S01]  /*3410*/  LDG.E.STRONG.GPU R0, [R36.64] ;  /* 0x0000000824007981 */ /* 0x000ea2000c1ef900 */
[----:B------:R-:W-:Y:S01]  /*3420*/  YIELD ;  /* 0x0000000000007946 */ /* 0x000fe20003800000 */
[----:B--2---:R-:W-:Y:S01]  /*3430*/  ISETP.NE.AND P0, PT, R0, R41, PT ;  /* 0x000000290000720c */ /* 0x004fe20003f05270 */
[----:B------:R-:W-:-:S12]  /*3440*/  CCTL.IVALL ;  /* 0x00000000ff00798f */ /* 0x000fd80002000000 */
[----:B------:R-:W-:Y:S05]  /*3450*/  @P0 BRA `(.L_x_1664) ;  /* 0xffffffb000000947 */ /* 0x000fea000383ffff */
.L_x_1663:
        /* <DEDUP_REMOVED lines=13> */
[----:B------:R-:W-:Y:S02]  /*3530*/  ISETP.LT.AND P0, PT, RZ, UR5, PT ;  /* 0x00000005ff007c0c */ /* 0x000fe4000bf01270 */
[----:B------:R-:W-:-:S11]  /*3540*/  MOV R0, UR5 ;  /* 0x0000000500007c02 */ /* 0x000fd60008000f00 */
[----:B------:R-:W-:Y:S05]  /*3550*/  @!P0 BRA `(.L_x_1666) ;  /* 0x00000b6000008947 */ /* 0x000fea0003800000 */
[----:B------:R-:W-:Y:S02]  /*3560*/  ISETP.GT.AND P3, PT, R0, 0xc, PT ;  /* 0x0000000c0000780c */ /* 0x000fe40003f64270 */
[----:B------:R-:W-:-:S11]  /*3570*/  PLOP3.LUT P0, PT, PT, PT, PT, 0x80, 0x0 ;  /* 0x000000000000781c */ /* 0x000fd60003f0f070 */
[----:B------:R-:W-:Y:S05]  /*3580*/  @!P3 BRA `(.L_x_1667) ;  /* 0x000007400000b947 */ /* 0x000fea0003800000 */
[----:B------:R-:W-:Y:S02]  /*3590*/  PLOP3.LUT P0, PT, PT, PT, PT, 0x8, 0x0 ;  /* 0x000000000000781c */ /* 0x000fe40003f0e170 */
.L_x_1668:
        /* <DEDUP_REMOVED lines=115> */
.L_x_1667:
        /* <DEDUP_REMOVED lines=61> */
.L_x_1669:
[----:B------:R-:W-:-:S13]  /*40a0*/  ISETP.NE.OR P0, PT, R0, RZ, P0 ;  /* 0x000000ff0000720c */ /* 0x000fda0000705670 */
[----:B------:R-:W-:Y:S05]  /*40b0*/  @!P0 BRA `(.L_x_1665) ;  /* 0x000001f000008947 */ /* 0x000fea0003800000 */
.L_x_1666:
        /* <DEDUP_REMOVED lines=31> */
.L_x_1665:
        /* <DEDUP_REMOVED lines=12> */
.L_x_1671:
[----:B------:R-:W-:Y:S05]  /*4370*/  BSYNC B0 ;  /* 0x0000000000007941 */ /* 0x000fea0003800000 */
.L_x_1670:
        /* <DEDUP_REMOVED lines=16> */
.L_x_1662:
        /* <DEDUP_REMOVED lines=32> */
.L_x_1672:
        /* <DEDUP_REMOVED lines=17> */
.L_x_1674:
[----:B------:R-:W-:Y:S05]  /*4790*/  BSYNC B0 ;  /* 0x0000000000007941 */ /* 0x000fea0003800000 */
.L_x_1673:
        /* <DEDUP_REMOVED lines=19> */
.L_x_1675:
        /* <DEDUP_REMOVED lines=17> */
.L_x_1677:
[----:B------:R-:W-:Y:S05]  /*49e0*/  BSYNC B0 ;  /* 0x0000000000007941 */ /* 0x000fea0003800000 */
.L_x_1676:
        /* <DEDUP_REMOVED lines=19> */
.L_x_1678:
        /* <DEDUP_REMOVED lines=12> */
[C---:B------:R-:W-:Y:S01]  /*4be0*/  LEA R2, P2, R4.reuse, c[0x0][0x160], 0x2 ;  /* 0x0000580004027a11 */ /* 0x040fe200078410ff */
[-C--:B------:R-:W-:Y:S02]  /*4bf0*/  FMUL.FTZ R6, R3, R74.reuse ;  /* 0x0000004a03067220 */ /* 0x080fe40000410000 */
[----:B------:R-:W-:Y:S01]  /*4c00*/  FMUL.FTZ R7, R7, R74 ;  /* 0x0000004a07077220 */ /* 0x000fe20000410000 */
[----:B------:R-:W-:-:S05]  /*4c10*/  LEA.HI.X R3, R4, c[0x0][0x164], R19, 0x2, P2 ;  /* 0x0000590004037a11 */ /* 0x000fca00010f1413 */
[----:B------:R0:W-:Y:S04]  /*4c20*/  STG.E.64 [R2.64], R6 ;  /* 0x0000000602007986 */ /* 0x0001e8000c101b08 */
.L_x_1680:
[----:B------:R-:W-:Y:S05]  /*4c30*/  BSYNC B0 ;  /* 0x0000000000007941 */ /* 0x000fea0003800000 */
.L_x_1679:
        /* <DEDUP_REMOVED lines=32> */
.L_x_1681:
[----:B------:R-:W-:Y:S01]  /*4e40*/  BSSY B0, `(.L_x_1682) ;  /* 0x0000011000007945 */ /* 0x000fe20003800000 */
[----:B------:R-:W-:Y:S05]  /*4e50*/  @P4 BRA `(.L_x_1683) ;  /* 0x000000f000004947 */ /* 0x000fea0003800000 */
[----:B0-----:R-:W-:Y:S01]  /*4e60*/  IMAD R4, R65, c[0x0][0x1d8], RZ ;  /* 0x0000760041047a24 */ /* 0x001fe200078e02ff */
[----:B------:R-:W-:Y:S01]  /*4e70*/  MOV R2, R90 ;  /* 0x0000005a00027202 */ /* 0x000fe20000000f00 */
[-CC-:B------:R-:W-:Y:S01]  /*4e80*/  FFMA.FTZ R8, R8, R0.reuse, R37.reuse ;  /* 0x0000000008087223 */ /* 0x180fe20000010025 */
[----:B------:R-:W-:Y:S01]  /*4e90*/  MOV R3, R93 ;  /* 0x0000005d00037202 */ /* 0x000fe20000000f00 */
[----:B------:R-:W-:Y:S02]  /*4ea0*/  IMAD R7, R81, c[0x0][0x1dc], R4 ;  /* 0x0000770051077a24 */ /* 0x000fe400078e0204 */
        /* <DEDUP_REMOVED lines=10> */
.L_x_1683:
[----:B------:R-:W-:Y:S05]  /*4f50*/  BSYNC B0 ;  /* 0x0000000000007941 */ /* 0x000fea0003800000 */
.L_x_1682:
        /* <DEDUP_REMOVED lines=19> */
.L_x_1684:
        /* <DEDUP_REMOVED lines=17> */
.L_x_1686:
[----:B------:R-:W-:Y:S05]  /*51a0*/  BSYNC B0 ;  /* 0x0000000000007941 */ /* 0x000fea0003800000 */
.L_x_1685:
        /* <DEDUP_REMOVED lines=19> */
.L_x_1687:
        /* <DEDUP_REMOVED lines=17> */
.L_x_1689:
[----:B------:R-:W-:Y:S05]  /*53f0*/  BSYNC B0 ;  /* 0x0000000000007941 */ /* 0x000fea0003800000 */
.L_x_1688:
        /* <DEDUP_REMOVED lines=19> */
.L_x_1690:
        /* <DEDUP_REMOVED lines=17> */
.L_x_1692:
[----:B------:R-:W-:Y:S05]  /*5640*/  BSYNC B0 ;  /* 0x0000000000007941 */ /* 0x000fea0003800000 */
.L_x_1691:
        /* <DEDUP_REMOVED lines=19> */
.L_x_1693:
        /* <DEDUP_REMOVED lines=16> */
.L_x_1695:
[----:B------:R-:W-:Y:S05]  /*5880*/  BSYNC B0 ;  /* 0x0000000000007941 */ /* 0x000fea0003800000 */
.L_x_1694:
[----:B------:R-:W-:Y:S02]  /*5890*/  IADD3 R85, R85, c[0x0][0x10], RZ ;  /* 0x0000040055557a10 */ /* 0x000fe40007ffe0ff */
[----:B------:R-:W-:Y:S02]  /*58a0*/  IADD3 R76, R76, 0x1, RZ ;  /* 0x000000014c4c7810 */ /* 0x000fe40007ffe0ff */
[----:B------:R-:W-:-:S13]  /*58b0*/  ISETP.GE.AND P0, PT, R85, UR4, PT ;  /* 0x0000000455007c0c */ /* 0x000fda000bf06270 */
[----:B------:R-:W-:Y:S01]  /*58c0*/  @P0 CALL.REL.NOINC `(.L_x_1645) ;  /* 0x0000001000000944 */ /* 0x000fe20003c00000 */
[----:B------:R-:W-:Y:S05]  /*58d0*/  BRA `(.L_x_1696) ;  /* 0xffffaa1000007947 */ /* 0x000fea000383ffff */
.L_x_1645:
        /* <DEDUP_REMOVED lines=18> */
.L_x_1698:
[----:B------:R-:W-:Y:S05]  /*5a00*/  BSYNC B0 ;  /* 0x0000000000007941 */ /* 0x000fea0003800000 */
.L_x_1697:
        /* <DEDUP_REMOVED lines=11> */
.L_x_1700:
[----:B------:R-:W2:Y:S01]  /*5ac0*/  LDG.E.STRONG.GPU R5, [R2.64] ;  /* 0x0000000802057981 */ /* 0x000ea2000c1ef900 */
[----:B------:R-:W-:Y:S01]  /*5ad0*/  YIELD ;  /* 0x0000000000007946 */ /* 0x000fe20003800000 */
[----:B--2---:R-:W-:Y:S01]  /*5ae0*/  ISETP.NE.AND P0, PT, R5, R0, PT ;  /* 0x000000000500720c */ /* 0x004fe20003f05270 */
[----:B------:R-:W-:-:S12]  /*5af0*/  CCTL.IVALL ;  /* 0x00000000ff00798f */ /* 0x000fd80002000000 */
[----:B------:R-:W-:Y:S05]  /*5b00*/  @P0 BRA `(.L_x_1700) ;  /* 0xffffffb000000947 */ /* 0x000fea000383ffff */
.L_x_1699:
        /* <DEDUP_REMOVED lines=25> */
.L_x_1701:
        /* <DEDUP_REMOVED lines=26> */
.L_x_1702:
        /* <DEDUP_REMOVED lines=12> */
.L_x_3317:


//--------------------- .text._Z35group_norm_nhwc_bwd_one_pass_kernelI11Fp32IOBf16WLi512ELi30ELi480EEv26Group_norm_nhwc_bwd_params --------------------------
	.section	.text._Z35group_norm_nhwc_bwd_one_pass_kernelI11Fp32IOBf16WLi512ELi30ELi480EEv26Group_norm_nhwc_bwd_params,"ax",@progbits
	.sectioninfo	@"SHI_REGISTERS=128"
	.align	128
        .global         _Z35group_norm_nhwc_bwd_one_pass_kernelI11Fp32IOBf16WLi512ELi30ELi480EEv26Group_norm_nhwc_bwd_params
        .type           _Z35group_norm_nhwc_bwd_one_pass_kernelI11Fp32IOBf16WLi512ELi30ELi480EEv26Group_norm_nhwc_bwd_params,@function
        .size           _Z35group_norm_nhwc_bwd_one_pass_kernelI11Fp32IOBf16WLi512ELi30ELi480EEv26Group_norm_nhwc_bwd_params,(.L_x_3318 - _Z35group_norm_nhwc_bwd_one_pass_kernelI11Fp32IOBf16WLi512ELi30ELi480EEv26Group_norm_nhwc_bwd_params)
        .other          _Z35group_norm_nhwc_bwd_one_pass_kernelI11Fp32IOBf16WLi512ELi30ELi480EEv26Group_norm_nhwc_bwd_params,@"STO_CUDA_ENTRY STV_DEFAULT"
_Z35group_norm_nhwc_bwd_one_pass_kernelI11Fp32IOBf16WLi512ELi30ELi480EEv26Group_norm_nhwc_bwd_params:
.text._Z35group_norm_nhwc_bwd_one_pass_kernelI11Fp32IOBf16WLi512ELi30ELi480EEv26Group_norm_nhwc_bwd_params:
        /* <DEDUP_REMOVED lines=111> */
.L_x_1786:
[----:B-1----:R-:W-:Y:S02]  /*06f0*/  MOV R8, 0x8 ;  /* 0x0000000800087802 */ /* 0x002fe40000000f00 */
[----:B------:R-:W-:Y:S02]  /*0700*/  P2R R34, PR, RZ, 0x8 ;  /* 0x00000008ff227803 */ /* 0x000fe40000000000 */
[----:B------:R-:W-:Y:S01]  /*0710*/  IABS R14, c[0x0][0x1f0] ;  /* 0x00007c00000e7a13 */ /* 0x000fe20000000000 */
[----:B------:R-:W-:Y:S01]  /*0720*/  IMAD.WIDE R8, R5, R8, c[0x0][0x198] ;  /* 0x0000660005087625 */ /* 0x000fe200078e0208 */
[----:B------:R-:W-:Y:S01]  /*0730*/  UMOV UR14, 0x3f800000 ;  /* 0x3f800000000e7882 */ /* 0x000fe20000000000 */
[----:B------:R-:W-:Y:S01]  /*0740*/  CS2R R54, SRZ ;  /* 0x0000000000367805 */ /* 0x000fe2000001ff00 */
[----:B------:R-:W-:Y:S01]  /*0750*/  CS2R R52, SRZ ;  /* 0x0000000000347805 */ /* 0x000fe2000001ff00 */
[----:B------:R-:W-:Y:S01]  /*0760*/  CS2R R50, SRZ ;  /* 0x0000000000327805 */ /* 0x000fe2000001ff00 */
[C---:B------:R-:W-:Y:S01]  /*0770*/  LOP3.LUT P3, RZ, R6.reuse, 0x80, RZ, 0xc0, !PT ;  /* 0x0000008006ff7812 */ /* 0x040fe2000786c0ff */
[----:B------:R-:W2:Y:S01]  /*0780*/  LDG.E.64 R8, [R8.64] ;  /* 0x0000000c08087981 */ /* 0x000ea2000c1e1b00 */
[----:B0-----:R-:W0:Y:S01]  /*0790*/  I2F.RP R11, R14 ;  /* 0x0000000e000b7306 */ /* 0x001e220000209400 */
[----:B------:R-:W-:Y:S01]  /*07a0*/  P2R R10, PR, RZ, 0x4 ;  /* 0x00000004ff0a7803 */ /* 0x000fe20000000000 */
[----:B------:R-:W-:Y:S01]  /*07b0*/  CS2R R48, SRZ ;  /* 0x0000000000307805 */ /* 0x000fe2000001ff00 */
[----:B------:R-:W-:-:S02]  /*07c0*/  LOP3.LUT P2, RZ, R6, 0x40, RZ, 0xc0, !PT ;  /* 0x0000004006ff7812 */ /* 0x000fc4000784c0ff */
        /* <DEDUP_REMOVED lines=33> */
[----:B------:R-:W-:Y:S02]  /*09e0*/  ISETP.GE.AND P0, PT, R5, RZ, PT ;  /* 0x000000ff0500720c */ /* 0x000fe40003f06270 */
[----:B------:R-:W-:-:S11]  /*09f0*/  MOV R12, R9 ;  /* 0x00000009000c7202 */ /* 0x000fd60000000f00 */
[----:B------:R-:W-:Y:S02]  /*0a00*/  @!P0 IADD3 R8, -R8, RZ, RZ ;  /* 0x000000ff08088210 */ /* 0x000fe40007ffe1ff */
[----:B------:R-:W-:Y:S02]  /*0a10*/  ISETP.GE.AND P0, PT, R11, RZ, PT ;  /* 0x000000ff0b00720c */ /* 0x000fe40003f06270 */
[----:B------:R-:W-:-:S11]  /*0a20*/  LOP3.LUT R9, RZ, c[0x0][0x1f0], RZ, 0x33, !PT ;  /* 0x00007c00ff097a12 */ /* 0x000fd600078e33ff */
[----:B------:R-:W-:Y:S02]  /*0a30*/  @!P0 IADD3 R12, -R12, RZ, RZ ;  /* 0x000000ff0c0c8210 */ /* 0x000fe40007ffe1ff */
[----:B------:R-:W-:-:S04]  /*0a40*/  ISETP.NE.AND P0, PT, RZ, c[0x0][0x1f0], PT ;  /* 0x00007c00ff007a0c */ /* 0x000fc80003f05270 */
[----:B------:R-:W-:-:S05]  /*0a50*/  SEL R90, R9, R8, !P0 ;  /* 0x00000008095a7207 */ /* 0x000fca0004000000 */
[----:B------:R-:W-:Y:S01]  /*0a60*/  IMAD R11, R90, 0x1e, RZ ;  /* 0x0000001e5a0b7824 */ /* 0x000fe200078e02ff */
[----:B0-----:R-:W-:-:S04]  /*0a70*/  SEL R15, R9, R12, !P0 ;  /* 0x0000000c090f7207 */ /* 0x001fc80004000000 */
        /* <DEDUP_REMOVED lines=42> */
[----:B--2---:R-:W-:Y:S02]  /*0d20*/  @P0 SHF.L.U64.HI R18, R20, 0x2, R9 ;  /* 0x0000000214120819 */ /* 0x004fe40000010209 */
        /* <DEDUP_REMOVED lines=40> */
[----:B------:R-:W-:Y:S01]  /*0fb0*/  @P0 IADD3 R24, P6, R28, c[0x0][0x180], RZ ;  /* 0x000060001c180a10 */ /* 0x000fe20007fde0ff */
[----:B------:R-:W-:-:S03]  /*0fc0*/  @P3 IMAD R9, R124, c[0x0][0x1d8], RZ ;  /* 0x000076007c093a24 */ /* 0x000fc600078e02ff */
[----:B------:R-:W-:Y:S02]  /*0fd0*/  @P0 IADD3.X R25, R8, c[0x0][0x184], RZ, P6, !PT ;  /* 0x0000610008190a10 */ /* 0x000fe400037fe4ff */
[----:B------:R-:W-:Y:S01]  /*0fe0*/  @P0 IADD3 R28, P6, R28, c[0x0][0x178], RZ ;  /* 0x00005e001c1c0a10 */ /* 0x000fe20007fde0ff */
[----:B------:R-:W-:Y:S01]  /*0ff0*/  @P3 IMAD R27, R4, c[0x0][0x1dc], R9 ;  /* 0x00007700041b3a24 */ /* 0x000fe200078e0209 */
[----:B------:R-:W-:Y:S01]  /*1000*/  @P3 MOV R9, R15 ;  /* 0x0000000f00093202 */ /* 0x000fe20000000f00 */
[----:B--2---:R-:W-:Y:S01]  /*1010*/  CS2R R22, SRZ ;  /* 0x0000000000167805 */ /* 0x004fe2000001ff00 */
[----:B------:R-:W-:Y:S01]  /*1020*/  @P0 IADD3.X R29, R8, c[0x0][0x17c], RZ, P6, !PT ;  /* 0x00005f00081d0a10 */ /* 0x000fe200037fe4ff */
[----:B------:R0:W5:Y:S01]  /*1030*/  @P0 LDG.E.64 R48, [R24.64] ;  /* 0x0000000c18300981 */ /* 0x000162000c1e1b00 */
[----:B------:R-:W-:-:S03]  /*1040*/  @P3 MOV R8, R12 ;  /* 0x0000000c00083202 */ /* 0x000fc60000000f00 */
[----:B------:R2:W5:Y:S02]  /*1050*/  @P0 LDG.E.64 R22, [R28.64] ;  /* 0x0000000c1c160981 */ /* 0x000564000c1e1b00 */
        /* <DEDUP_REMOVED lines=16> */
[----:B--2---:R-:W-:-:S04]  /*1160*/  @P2 IADD3 R28, P0, R74, c[0x0][0x180], RZ ;  /* 0x000060004a1c2a10 */ /* 0x004fc80007f1e0ff */
        /* <DEDUP_REMOVED lines=57> */
[----:B------:R-:W-:Y:S02]  /*1500*/  ISETP.NE.AND P1, PT, R7, RZ, PT ;  /* 0x000000ff0700720c */ /* 0x000fe40003f25270 */
[----:B------:R-:W-:Y:S01]  /*1510*/  @P6 MOV R9, R15 ;  /* 0x0000000f00096202 */ /* 0x000fe20000000f00 */
        /* <DEDUP_REMOVED lines=58> */
[----:B------:R-:W-:Y:S02]  /*18c0*/  @P2 IADD3 R56, P0, R56, c[0x0][0x178], RZ ;  /* 0x00005e0038382a10 */ /* 0x000fe40007f1e0ff */
[----:B------:R-:W-:Y:S01]  /*18d0*/  P2R R7, PR, RZ, 0x40 ;  /* 0x00000040ff077803 */ /* 0x000fe20000000000 */
[----:B------:R-:W-:Y:S01]  /*18e0*/  @P1 IMAD R25, R98, c[0x0][0x1dc], R9 ;  /* 0x0000770062191a24 */ /* 0x000fe200078e0209 */
[----:B------:R-:W-:Y:S02]  /*18f0*/  LOP3.LUT P6, RZ, R6, 0x8, RZ, 0xc0, !PT ;  /* 0x0000000806ff7812 */ /* 0x000fe400078cc0ff */
[----:B------:R-:W-:Y:S02]  /*1900*/  @P2 IADD3.X R57, R8, c[0x0][0x17c], RZ, P0, !PT ;  /* 0x00005f0008392a10 */ /* 0x000fe400007fe4ff */
[----:B------:R-:W-:-:S02]  /*1910*/  @P1 MOV R8, R12 ;  /* 0x0000000c00081202 */ /* 0x000fc40000000f00 */
[----:B------:R-:W-:Y:S02]  /*1920*/  @P1 MOV R9, R15 ;  /* 0x0000000f00091202 */ /* 0x000fe40000000f00 */
[----:B------:R-:W-:Y:S02]  /*1930*/  P2R R10, PR, RZ, 0x40 ;  /* 0x00000040ff0a7803 */ /* 0x000fe40000000000 */
[----:B------:R-:W-:Y:S01]  /*1940*/  LOP3.LUT P6, RZ, R6, 0x10, RZ, 0xc0, !PT ;  /* 0x0000001006ff7812 */ /* 0x000fe200078cc0ff */
[----:B------:R-:W-:-:S03]  /*1950*/  @P1 IMAD.WIDE.U32 R8, R98, c[0x0][0x1d8], R8 ;  /* 0x0000760062081a25 */ /* 0x000fc600078e0008 */
[----:B------:R-:W-:Y:S02]  /*1960*/  P2R R82, PR, RZ, 0x40 ;  /* 0x00000040ff527803 */ /* 0x000fe40000000000 */
[----:B------:R-:W-:Y:S02]  /*1970*/  LOP3.LUT P6, RZ, R6, 0x20, RZ, 0xc0, !PT ;  /* 0x0000002006ff7812 */ /* 0x000fe400078cc0ff */
[----:B------:R-:W-:Y:S02]  /*1980*/  @P1 IADD3 R9, R9, R25, RZ ;  /* 0x0000001909091210 */ /* 0x000fe40007ffe0ff */
[----:B------:R-:W-:Y:S02]  /*1990*/  @P1 SHF.L.U32 R78, R8, 0x2, RZ ;  /* 0x00000002084e1819 */ /* 0x000fe400000006ff */
[----:B------:R-:W-:Y:S02]  /*19a0*/  P2R R83, PR, RZ, 0x40 ;  /* 0x00000040ff537803 */ /* 0x000fe40000000000 */
[----:B------:R-:W-:-:S02]  /*19b0*/  LOP3.LUT P6, RZ, R6, 0x40, RZ, 0xc0, !PT ;  /* 0x0000004006ff7812 */ /* 0x000fc400078cc0ff */
[----:B------:R-:W-:Y:S02]  /*19c0*/  @P1 SHF.L.U64.HI R24, R8, 0x2, R9 ;  /* 0x0000000208181819 */ /* 0x000fe40000010209 */
[----:B------:R-:W-:Y:S02]  /*19d0*/  @P1 IADD3 R8, P0, R78, c[0x0][0x180], RZ ;  /* 0x000060004e081a10 */ /* 0x000fe40007f1e0ff */
[----:B------:R-:W-:Y:S02]  /*19e0*/  P2R R84, PR, RZ, 0x40 ;  /* 0x00000040ff547803 */ /* 0x000fe40000000000 */
[----:B------:R-:W-:Y:S02]  /*19f0*/  LOP3.LUT P6, RZ, R6, 0x80, RZ, 0xc0, !PT ;  /* 0x0000008006ff7812 */ /* 0x000fe400078cc0ff */
[----:B------:R-:W-:Y:S02]  /*1a00*/  @P1 IADD3.X R9, R24, c[0x0][0x184], RZ, P0, !PT ;  /* 0x0000610018091a10 */ /* 0x000fe400007fe4ff */
[----:B------:R-:W-:Y:S01]  /*1a10*/  @P1 IADD3 R78, P0, R78, c[0x0][0x178], RZ ;  /* 0x00005e004e4e1a10 */ /* 0x000fe20007f1e0ff */
[----:B------:R-:W-:-:S03]  /*1a20*/  CS2R R80, SRZ ;  /* 0x0000000000507805 */ /* 0x000fc6000001ff00 */
[----:B------:R-:W-:Y:S02]  /*1a30*/  @P1 IADD3.X R79, R24, c[0x0][0x17c], RZ, P0, !PT ;  /* 0x00005f00184f1a10 */ /* 0x000fe400007fe4ff */
[----:B------:R-:W-:-:S03]  /*1a40*/  CS2R R24, SRZ ;  /* 0x0000000000187805 */ /* 0x000fc6000001ff00 */
[----:B------:R0:W2:Y:S04]  /*1a50*/  @P6 LDG.E.64 R80, [R26.64] ;  /* 0x0000000c1a506981 */ /* 0x0000a8000c1e1b00 */
        /* <DEDUP_REMOVED lines=23> */
[----:B0-----:R-:W-:-:S06]  /*1bd0*/  CS2R R34, SRZ ;  /* 0x0000000000227805 */ /* 0x001fcc000001ff00 */
[----:B------:R0:W5:Y:S02]  /*1be0*/  @P0 LDG.E.64 R34, [R66.64] ;  /* 0x0000000c42220981 */ /* 0x000164000c1e1b00 */
        /* <DEDUP_REMOVED lines=11> */
[----:B------:R0:W5:Y:S01]  /*1ca0*/  @P1 LDG.E.64 R46, [R78.64] ;  /* 0x0000000c4e2e1981 */ /* 0x000162000c1e1b00 */
[----:B---3--:R-:W-:-:S06]  /*1cb0*/  CS2R R68, SRZ ;  /* 0x0000000000447805 */ /* 0x008fcc000001ff00 */
[----:B------:R3:W5:Y:S02]  /*1cc0*/  @P0 LDG.E.64 R68, [R36.64] ;  /* 0x0000000c24440981 */ /* 0x000764000c1e1b00 */
[----:B---3--:R-:W-:-:S06]  /*1cd0*/  CS2R R36, SRZ ;  /* 0x0000000000247805 */ /* 0x008fcc000001ff00 */
[----:B------:R3:W5:Y:S02]  /*1ce0*/  @P6 LDG.E.64 R36, [R64.64] ;  /* 0x0000000c40246981 */ /* 0x000764000c1e1b00 */
[----:B---3--:R-:W-:-:S06]  /*1cf0*/  CS2R R64, SRZ ;  /* 0x0000000000407805 */ /* 0x008fcc000001ff00 */
[----:B------:R3:W5:Y:S02]  /*1d00*/  @P5 LDG.E.64 R64, [R40.64] ;  /* 0x0000000c28405981 */ /* 0x000764000c1e1b00 */
[----:B---3--:R-:W-:-:S06]  /*1d10*/  CS2R R40, SRZ ;  /* 0x0000000000287805 */ /* 0x008fcc000001ff00 */
[----:B------:R3:W5:Y:S01]  /*1d20*/  @P4 LDG.E.64 R40, [R60.64] ;  /* 0x0000000c3c284981 */ /* 0x000762000c1e1b00 */
[----:B------:R-:W-:Y:S01]  /*1d30*/  ISETP.GT.U32.AND P0, PT, R3, 0x1df, PT ;  /* 0x000001df0300780c */ /* 0x000fe20003f04070 */
[----:B---3--:R-:W-:-:S06]  /*1d40*/  CS2R R60, SRZ ;  /* 0x00000000003c7805 */ /* 0x008fcc000001ff00 */
[----:B------:R3:W5:Y:S02]  /*1d50*/  @P3 LDG.E.64 R60, [R44.64] ;  /* 0x0000000c2c3c3981 */ /* 0x000764000c1e1b00 */
[----:B---3--:R-:W-:Y:S01]  /*1d60*/  CS2R R44, SRZ ;  /* 0x00000000002c7805 */ /* 0x008fe2000001ff00 */
[----:B------:R-:W-:Y:S05]  /*1d70*/  BSSY B0, `(.L_x_1704) ;  /* 0x0000019000007945 */ /* 0x000fea0003800000 */
[----:B------:R3:W5:Y:S01]  /*1d80*/  @P2 LDG.E.64 R44, [R56.64] ;  /* 0x0000000c382c2981 */ /* 0x000762000c1e1b00 */
[----:B------:R-:W-:Y:S02]  /*1d90*/  MOV R7, RZ ;  /* 0x000000ff00077202 */ /* 0x000fe40000000f00 */
[----:B------:R-:W-:Y:S01]  /*1da0*/  MOV R10, RZ ;  /* 0x000000ff000a7202 */ /* 0x000fe20000000f00 */
[----:B---3--:R-:W-:-:S06]  /*1db0*/  CS2R R56, SRZ ;  /* 0x0000000000387805 */ /* 0x008fcc000001ff00 */
[----:B------:R3:W5:Y:S02]  /*1dc0*/  @P1 LDG.E.64 R56, [R8.64] ;  /* 0x0000000c08381981 */ /* 0x000764000c1e1b00 */
[----:B---3--:R-:W-:Y:S01]  /*1dd0*/  CS2R R8, SRZ ;  /* 0x0000000000087805 */ /* 0x008fe2000001ff00 */
[----:B--2---:R-:W-:Y:S02]  /*1de0*/  FADD.FTZ R80, R80, -UR4 ;  /* 0x8000000450507e21 */ /* 0x004fe40008010000 */
[----:B------:R-:W-:Y:S01]  /*1df0*/  FADD.FTZ R81, R81, -UR4 ;  /* 0x8000000451517e21 */ /* 0x000fe20008010000 */
[----:B------:R-:W-:Y:S05]  /*1e00*/  @P0 BRA `(.L_x_1705) ;  /* 0x000000f000000947 */ /* 0x000fea0003800000 */
[----:B01----:R-:W-:Y:S02]  /*1e10*/  ISETP.NE.AND P0, PT, RZ, UR16, PT ;  /* 0x00000010ff007c0c */ /* 0x003fe4000bf05270 */
[----:B------:R-:W-:-:S04]  /*1e20*/  IADD3 R78, R92, R11, RZ ;  /* 0x0000000b5c4e7210 */ /* 0x000fc80007ffe0ff */
[----:B------:R-:W-:-:S07]  /*1e30*/  SHF.R.S32.HI R7, RZ, 0x1f, R78 ;  /* 0x0000001fff077819 */ /* 0x000fce000001144e */
[----:B------:R-:W-:-:S04]  /*1e40*/  @P0 LEA R10, P6, R78, c[0x0][0x190], 0x1 ;  /* 0x000064004e0a0a11 */ /* 0x000fc800078c08ff */
[----:B------:R-:W-:-:S05]  /*1e50*/  @P0 LEA.HI.X R11, R78, c[0x0][0x194], R7, 0x1, P6 ;  /* 0x000065004e0b0a11 */ /* 0x000fca00030f0c07 */
[----:B------:R-:W2:Y:S04]  /*1e60*/  @P0 LDG.E.U16 R7, [R10.64+0x2] ;  /* 0x0000020c0a070981 */ /* 0x000ea8000c1e1500 */
[----:B------:R0:W3:Y:S01]  /*1e70*/  @P0 LDG.E.U16 R79, [R10.64] ;  /* 0x0000000c0a4f0981 */ /* 0x0000e2000c1e1500 */
[----:B--2---:R-:W-:Y:S01]  /*1e80*/  @P0 PRMT R9, RZ, 0x5410, R7 ;  /* 0x00005410ff090816 */ /* 0x004fe20000000007 */
[----:B------:R-:W-:-:S10]  /*1e90*/  HFMA2.MMA R7, -RZ, RZ, 0, 1.1920928955078125e-07 ;  /* 0x00000002ff077435 */ /* 0x000fd400000001ff */
[----:B0-----:R-:W-:-:S05]  /*1ea0*/  IMAD.WIDE R10, R78, R7, c[0x0][0x188] ;  /* 0x000062004e0a7625 */ /* 0x001fca00078e0207 */
[----:B------:R-:W2:Y:S04]  /*1eb0*/  LDG.E.U16 R7, [R10.64] ;  /* 0x0000000c0a077981 */ /* 0x000ea8000c1e1500 */
[----:B------:R-:W4:Y:S01]  /*1ec0*/  LDG.E.U16 R78, [R10.64+0x2] ;  /* 0x0000020c0a4e7981 */ /* 0x000f22000c1e1500 */
[----:B---3--:R-:W-:Y:S02]  /*1ed0*/  @P0 PRMT R8, RZ, 0x5410, R79 ;  /* 0x00005410ff080816 */ /* 0x008fe4000000004f */
[----:B--2---:R-:W-:Y:S02]  /*1ee0*/  PRMT R7, RZ, 0x5410, R7 ;  /* 0x00005410ff077816 */ /* 0x004fe40000000007 */
[----:B----4-:R-:W-:Y:S02]  /*1ef0*/  PRMT R10, RZ, 0x5410, R78 ;  /* 0x00005410ff0a7816 */ /* 0x010fe4000000004e */
.L_x_1705:
[----:B01----:R-:W-:Y:S05]  /*1f00*/  BSYNC B0 ;  /* 0x0000000000007941 */ /* 0x003fea0003800000 */
.L_x_1704:
[----:B------:R-:W-:Y:S01]  /*1f10*/  ISETP.NE.AND P0, PT, RZ, UR16, PT ;  /* 0x00000010ff007c0c */ /* 0x000fe2000bf05270 */
[----:B------:R-:W-:Y:S01]  /*1f20*/  FMUL.FTZ R86, R80, UR14 ;  /* 0x0000000e50567c20 */ /* 0x000fe20008410000 */
[----:B------:R-:W-:Y:S01]  /*1f30*/  LOP3.LUT R6, R6, 0xfffffeff, RZ, 0xc0, !PT ;  /* 0xfffffeff06067812 */ /* 0x000fe200078ec0ff */
[----:B------:R-:W-:Y:S01]  /*1f40*/  FMUL.FTZ R85, R81, UR14 ;  /* 0x0000000e51557c20 */ /* 0x000fe20008410000 */
[----:B-----5:R-:W-:-:S02]  /*1f50*/  MOV R11, R24 ;  /* 0x00000018000b7202 */ /* 0x020fc40000000f00 */
        /* <DEDUP_REMOVED lines=21> */
.L_x_1706:
        /* <DEDUP_REMOVED lines=31> */
.L_x_1707:
[----:B------:R-:W-:Y:S02]  /*22a0*/  FFMA.FTZ R89, R86, R11, RZ ;  /* 0x0000000b56597223 */ /* 0x000fe400000100ff */
[----:B------:R-:W-:Y:S02]  /*22b0*/  FADD.FTZ R11, RZ, R11 ;  /* 0x0000000bff0b7221 */ /* 0x000fe40000010000 */
[----:B------:R-:W-:Y:S02]  /*22c0*/  FMUL.FTZ R76, R80, R7 ;  /* 0x00000007504c7220 */ /* 0x000fe40000410000 */
[C---:B------:R-:W-:Y:S02]  /*22d0*/  FFMA.FTZ R89, R84.reuse, R80, R89 ;  /* 0x0000005054597223 */ /* 0x040fe40000010059 */
[----:B------:R-:W-:Y:S02]  /*22e0*/  FADD.FTZ R11, R11, R80 ;  /* 0x000000500b0b7221 */ /* 0x000fe40000010000 */
        /* <DEDUP_REMOVED lines=8> */
[----:B------:R-:W-:Y:S02]  /*2370*/  FADD.FTZ R77, R82, R77 ;  /* 0x0000004d524d7221 */ /* 0x000fe40000010000 */
[----:B------:R-:W-:Y:S01]  /*2380*/  FFMA.FTZ R87, R83, R78, R80 ;  /* 0x0000004e53577223 */ /* 0x000fe20000010050 */
[----:B------:R-:W-:Y:S01]  /*2390*/  MOV R80, R28 ;  /* 0x0000001c00507202 */ /* 0x000fe20000000f00 */
[----:B------:R-:W-:Y:S01]  /*23a0*/  FMUL.FTZ R82, R74, UR14 ;  /* 0x0000000e4a527c20 */ /* 0x000fe20008410000 */
[----:B------:R-:W-:Y:S01]  /*23b0*/  MOV R74, R29 ;  /* 0x0000001d004a7202 */ /* 0x000fe20000000f00 */
        /* <DEDUP_REMOVED lines=21> */
.L_x_1708:
        /* <DEDUP_REMOVED lines=35> */
.L_x_1709:
[----:B------:R-:W-:Y:S02]  /*2740*/  FMUL.FTZ R76, R78, R7 ;  /* 0x000000074e4c7220 */ /* 0x000fe40000410000 */
[----:B------:R-:W-:Y:S02]  /*2750*/  FADD.FTZ R70, R70, -UR4 ;  /* 0x8000000446467e21 */ /* 0x000fe40008010000 */
[----:B------:R-:W-:Y:S02]  /*2760*/  FFMA.FTZ R87, R80, R76, R87 ;  /* 0x0000004c50577223 */ /* 0x000fe40000010057 */
[----:B------:R-:W-:Y:S02]  /*2770*/  FADD.FTZ R75, R75, R76 ;  /* 0x0000004c4b4b7221 */ /* 0x000fe40000010000 */
[----:B------:R-:W-:Y:S02]  /*2780*/  FMUL.FTZ R76, R72, R10 ;  /* 0x0000000a484c7220 */ /* 0x000fe40000410000 */
[----:B------:R-:W-:-:S02]  /*2790*/  FADD.FTZ R71, R71, -UR4 ;  /* 0x8000000447477e21 */ /* 0x000fc40008010000 */
[----:B------:R-:W-:Y:S02]  /*27a0*/  FADD.FTZ R73, R77, R72 ;  /* 0x000000484d497221 */ /* 0x000fe40000010000 */
[----:B------:R-:W-:Y:S02]  /*27b0*/  FADD.FTZ R11, R11, R78 ;  /* 0x0000004e0b0b7221 */ /* 0x000fe40000010000 */
[----:B------:R-:W-:Y:S02]  /*27c0*/  FFMA.FTZ R89, R80, R78, R89 ;  /* 0x0000004e50597223 */ /* 0x000fe40000010059 */
[C---:B------:R-:W-:Y:S02]  /*27d0*/  FFMA.FTZ R72, R79.reuse, R72, R74 ;  /* 0x000000484f487223 */ /* 0x040fe4000001004a */
[----:B------:R-:W-:Y:S02]  /*27e0*/  FFMA.FTZ R87, R79, R76, R87 ;  /* 0x0000004c4f577223 */ /* 0x000fe40000010057 */
[----:B------:R-:W-:Y:S01]  /*27f0*/  FADD.FTZ R74, R76, R75 ;  /* 0x0000004b4c4a7221 */ /* 0x000fe20000010000 */
[----:B------:R-:W-:Y:S01]  /*2800*/  MOV R76, R32 ;  /* 0x00000020004c7202 */ /* 0x000fe20000000f00 */
        /* <DEDUP_REMOVED lines=22> */
.L_x_1710:
        /* <DEDUP_REMOVED lines=35> */
.L_x_1711:
        /* <DEDUP_REMOVED lines=35> */
.L_x_1712:
        /* <DEDUP_REMOVED lines=35> */
.L_x_1713:
        /* <DEDUP_REMOVED lines=9> */
[C---:B------:R-:W-:Y:S01]  /*3090*/  FFMA.FTZ R64, R71.reuse, R64, R66 ;  /* 0x0000004047407223 */ /* 0x040fe20000010042 */
[----:B------:R-:W-:Y:S01]  /*30a0*/  MOV R66, R40 ;  /* 0x0000002800427202 */ /* 0x000fe20000000f00 */
[----:B------:R-:W-:Y:S01]  /*30b0*/  FMUL.FTZ R70, R62, UR14 ;  /* 0x0000000e3e467c20 */ /* 0x000fe20008410000 */
[----:B------:R-:W-:Y:S01]  /*30c0*/  MOV R62, R41 ;  /* 0x00000029003e7202 */ /* 0x000fe20000000f00 */
[----:B------:R-:W-:-:S02]  /*30d0*/  FFMA.FTZ R87, R71, R68, R87 ;  /* 0x0000004447577223 */ /* 0x000fc40000010057 */
        /* <DEDUP_REMOVED lines=21> */
.L_x_1714:
        /* <DEDUP_REMOVED lines=35> */
.L_x_1715:
[----:B------:R-:W-:Y:S02]  /*3460*/  FMUL.FTZ R61, R66, R7 ;  /* 0x00000007423d7220 */ /* 0x000fe40000410000 */
[----:B------:R-:W-:Y:S02]  /*3470*/  FADD.FTZ R11, R11, R66 ;  /* 0x000000420b0b7221 */ /* 0x000fe40000010000 */
[C---:B------:R-:W-:Y:S02]  /*3480*/  FFMA.FTZ R63, R68.reuse, R66, R63 ;  /* 0x00000042443f7223 */ /* 0x040fe4000001003f */
[----:B------:R-:W-:Y:S02]  /*3490*/  FFMA.FTZ R66, R68, R61, R87 ;  /* 0x0000003d44427223 */ /* 0x000fe40000010057 */
[----:B------:R-:W-:Y:S02]  /*34a0*/  FMUL.FTZ R87, R60, R10 ;  /* 0x0000000a3c577220 */ /* 0x000fe40000410000 */
[----:B------:R-:W-:-:S02]  /*34b0*/  FADD.FTZ R58, R58, -UR4 ;  /* 0x800000043a3a7e21 */ /* 0x000fc40008010000 */
[----:B------:R-:W-:Y:S02]  /*34c0*/  FADD.FTZ R62, R62, R61 ;  /* 0x0000003d3e3e7221 */ /* 0x000fe40000010000 */
[----:B------:R-:W-:Y:S02]  /*34d0*/  FADD.FTZ R59, R59, -UR4 ;  /* 0x800000043b3b7e21 */ /* 0x000fe40008010000 */
[----:B------:R-:W-:Y:S02]  /*34e0*/  FFMA.FTZ R89, R67, R87, R66 ;  /* 0x0000005743597223 */ /* 0x000fe40000010042 */
[----:B------:R-:W-:Y:S02]  /*34f0*/  FADD.FTZ R61, R65, R60 ;  /* 0x0000003c413d7221 */ /* 0x000fe40000010000 */
[----:B------:R-:W-:Y:S01]  /*3500*/  FFMA.FTZ R64, R67, R60, R64 ;  /* 0x0000003c43407223 */ /* 0x000fe20000010040 */
[----:B------:R-:W-:Y:S01]  /*3510*/  MOV R60, R44 ;  /* 0x0000002c003c7202 */ /* 0x000fe20000000f00 */
[----:B------:R-:W-:Y:S01]  /*3520*/  FMUL.FTZ R66, R58, UR14 ;  /* 0x0000000e3a427c20 */ /* 0x000fe20008410000 */
[----:B------:R-:W-:Y:S01]  /*3530*/  MOV R58, R45 ;  /* 0x0000002d003a7202 */ /* 0x000fe20000000f00 */
[----:B------:R-:W-:-:S02]  /*3540*/  FADD.FTZ R62, R87, R62 ;  /* 0x0000003e573e7221 */ /* 0x000fc40000010000 */
        /* <DEDUP_REMOVED lines=20> */
.L_x_1716:
        /* <DEDUP_REMOVED lines=35> */
.L_x_1717:
        /* <DEDUP_REMOVED lines=35> */
.L_x_1718:
        /* <DEDUP_REMOVED lines=35> */
.L_x_1719:
[----:B------:R-:W-:Y:S02]  /*3d20*/  FMUL.FTZ R54, R56, R7 ;  /* 0x0000000738367220 */ /* 0x000fe40000410000 */
[----:B------:R-:W-:Y:S02]  /*3d30*/  FADD.FTZ R52, R11, R56 ;  /* 0x000000380b347221 */ /* 0x000fe40000010000 */
[C---:B------:R-:W-:Y:S02]  /*3d40*/  FFMA.FTZ R55, R60.reuse, R56, R55 ;  /* 0x000000383c377223 */ /* 0x040fe40000010037 */
[----:B------:R-:W-:Y:S02]  /*3d50*/  FFMA.FTZ R56, R60, R54, R89 ;  /* 0x000000363c387223 */ /* 0x000fe40000010059 */
[----:B------:R-:W-:Y:S02]  /*3d60*/  FADD.FTZ R87, R87, R54 ;  /* 0x0000003657577221 */ /* 0x000fe40000010000 */
[----:B------:R-:W-:-:S02]  /*3d70*/  FADD.FTZ R50, R50, -UR4 ;  /* 0x8000000432327e21 */ /* 0x000fc40008010000 */
[----:B------:R-:W-:Y:S02]  /*3d80*/  FMUL.FTZ R54, R53, R10 ;  /* 0x0000000a35367220 */ /* 0x000fe40000410000 */
[----:B------:R-:W-:Y:S01]  /*3d90*/  FADD.FTZ R11, R51, -UR4 ;  /* 0x80000004330b7e21 */ /* 0x000fe20008010000 */
[----:B------:R-:W-:Y:S01]  /*3da0*/  MOV R51, R21 ;  /* 0x0000001500337202 */ /* 0x000fe20000000f00 */
[----:B------:R-:W-:Y:S02]  /*3db0*/  FFMA.FTZ R88, R59, R53, R58 ;  /* 0x000000353b587223 */ /* 0x000fe4000001003a */
[----:B------:R-:W-:Y:S02]  /*3dc0*/  FADD.FTZ R57, R57, R53 ;  /* 0x0000003539397221 */ /* 0x000fe40000010000 */
        /* <DEDUP_REMOVED lines=13> */
[----:B------:R-:W-:Y:S02]  /*3ea0*/  FMUL.FTZ R50, R20, R51 ;  /* 0x0000003314327220 */ /* 0x000fe40000410000 */
[----:B------:R-:W-:Y:S02]  /*3eb0*/  FFMA.FTZ R51, R11, R10, R9 ;  /* 0x0000000a0b337223 */ /* 0x000fe40000010009 */
[----:B------:R-:W-:Y:S02]  /*3ec0*/  FMUL.FTZ R50, R50, R89 ;  /* 0x0000005932327220 */ /* 0x000fe40000410000 */
        /* <DEDUP_REMOVED lines=8> */
.L_x_1720:
        /* <DEDUP_REMOVED lines=8> */
[----:B------:R-:W-:Y:S02]  /*3fd0*/  FADD.FTZ R52, R52, R50 ;  /* 0x0000003234347221 */ /* 0x000fe40000010000 */
[----:B------:R-:W-:Y:S02]  /*3fe0*/  FFMA.FTZ R56, R11, R54, R56 ;  /* 0x000000360b387223 */ /* 0x000fe40000010038 */
        /* <DEDUP_REMOVED lines=25> */
.L_x_1721:
[----:B------:R-:W-:Y:S01]  /*4180*/  FMUL.FTZ R48, R49, R7 ;  /* 0x0000000731307220 */ /* 0x000fe20000410000 */
[----:B------:R-:W-:Y:S01]  /*4190*/  ISETP.GT.AND P0, PT, R125, 0x1e, PT ;  /* 0x0000001e7d00780c */ /* 0x000fe20003f04270 */
[----:B------:R-:W-:Y:S02]  /*41a0*/  BSSY B0, `(.L_x_1722) ;  /* 0x000004d000007945 */ /* 0x000fe40003800000 */
        /* <DEDUP_REMOVED lines=32> */
[----:B------:R-:W-:Y:S02]  /*43b0*/  FFMA.FTZ R49, R88, R54, R51 ;  /* 0x0000003658317223 */ /* 0x000fe40000010033 */
[----:B------:R-:W-:Y:S01]  /*43c0*/  FADD.FTZ R51, R57, R54 ;  /* 0x0000003639337221 */ /* 0x000fe20000010000 */
[----:B------:R-:W-:-:S04]  /*43d0*/  MOV R57, R53 ;  /* 0x0000003500397202 */ /* 0x000fc80000000f00 */
[----:B------:R0:W-:Y:S04]  /*43e0*/  STS.128 [R3.X16+0xa0], R48 ;  /* 0x0000a03003007388 */ /* 0x0001e8000000cc00 */
        /* <DEDUP_REMOVED lines=40> */
.L_x_1723:
[----:B0-----:R-:W-:Y:S05]  /*4670*/  BSYNC B0 ;  /* 0x0000000000007941 */ /* 0x001fea0003800000 */
.L_x_1722:
        /* <DEDUP_REMOVED lines=162> */
.L_x_1725:
[----:B------:R-:W-:Y:S05]  /*50a0*/  BSYNC B0 ;  /* 0x0000000000007941 */ /* 0x000fea0003800000 */
.L_x_1724:
        /* <DEDUP_REMOVED lines=19> */
.L_x_1727:
[----:B------:R-:W-:Y:S05]  /*51e0*/  BSYNC B0 ;  /* 0x0000000000007941 */ /* 0x000fea0003800000 */
.L_x_1726:
[----:B0-----:R-:W-:-:S04]  /*51f0*/  MOV R48, 0x2 ;  /* 0x0000000200307802 */ /* 0x001fc80000000f00 */
[----:B------:R-:W-:-:S13]  /*5200*/  ISETP.LE.U32.AND P6, PT, R48, c[0x0][0xc], PT ;  /* 0x0000030030007a0c */ /* 0x000fda0003fc3070 */
[----:B------:R-:W-:Y:S05]  /*5210*/  @!P6 BRA `(.L_x_1728) ;  /* 0x000012600000e947 */ /* 0x000fea0003800000 */
[----:B------:R-:W-:-:S05]  /*5220*/  LOP3.LUT R48, R91, 0x1, RZ, 0xc0, !PT ;  /* 0x000000015b307812 */ /* 0x000fca00078ec0ff */
        /* <DEDUP_REMOVED lines=13> */
[----:B-1----:R-:W-:Y:S01]  /*5300*/  HFMA2.MMA R52, -RZ, RZ, 0, 5.9604644775390625e-08 ;  /* 0x00000001ff347435 */ /* 0x002fe200000001ff */
[----:B------:R-:W-:Y:S01]  /*5310*/  VOTEU.ANY UR4, UPT, PT ;  /* 0x0000000000047886 */ /* 0x000fe200038e0100 */
[----:B------:R-:W-:Y:S01]  /*5320*/  LOP3.LUT P6, RZ, R91, 0x2, RZ, 0xc0, !PT ;  /* 0x000000025bff7812 */ /* 0x000fe200078cc0ff */
[----:B------:R-:W-:Y:S01]  /*5330*/  UPOPC UR15, UR4 ;  /* 0x00000004000f72bf */ /* 0x000fe20008000000 */
[----:B------:R-:W-:Y:S01]  /*5340*/  P2R R54, PR, RZ, 0x1 ;  /* 0x00000001ff367803 */ /* 0x000fe20000000000 */
[----:B------:R-:W-:Y:S01]  /*5350*/  UFLO.U32 UR4, UR4 ;  /* 0x00000004000472bd */ /* 0x000fe200080e0000 */
[----:B------:R-:W-:Y:S01]  /*5360*/  SEL R55, RZ, c[0x0][0xc], P6 ;  /* 0x00000300ff377a07 */ /* 0x000fe20003000000 */
[----:B------:R-:W-:-:S00]  /*5370*/  ERRBAR ;  /* 0x00000000000079ab */ /* 0x000fc00000000000 */
[----:B------:R-:W-:Y:S02]  /*5380*/  SEL R52, R52, 0xffffffff, !P6 ;  /* 0xffffffff34347807 */ /* 0x000fe40007000000 */
[----:B0-----:R-:W-:Y:S02]  /*5390*/  ISETP.EQ.U32.AND P0, PT, R125, UR4, PT ;  /* 0x000000047d007c0c */ /* 0x001fe4000bf02070 */
[----:B------:R-:W-:Y:S01]  /*53a0*/  ISETP.NE.AND P6, PT, R55, -0x1, PT ;  /* 0xffffffff3700780c */ /* 0x000fe20003fc5270 */
[----:B------:R-:W-:-:S10]  /*53b0*/  IMAD R53, R52, UR15, RZ ;  /* 0x0000000f34357c24 */ /* 0x000fd4000f8e02ff */
[----:B------:R0:W-:Y:S01]  /*53c0*/  @P0 RED.E.ADD.S32.STRONG.GPU [R48.64], R53 ;  /* 0x000000353000098e */ /* 0x0001e2000c10e38c */
[----:B------:R-:W-:Y:S01]  /*53d0*/  ISETP.NE.AND P0, PT, R54, RZ, PT ;  /* 0x000000ff3600720c */ /* 0x000fe20003f05270 */
[----:B------:R-:W-:Y:S05]  /*53e0*/  @!P6 BRA `(.L_x_1729) ;  /* 0x000000500000e947 */ /* 0x000fea0003800000 */
.L_x_1730:
[----:B------:R-:W2:Y:S01]  /*53f0*/  LDG.E.STRONG.GPU R52, [R48.64] ;  /* 0x0000000c30347981 */ /* 0x000ea2000c1ef900 */
[----:B------:R-:W-:Y:S01]  /*5400*/  YIELD ;  /* 0x0000000000007946 */ /* 0x000fe20003800000 */
[----:B--2---:R-:W-:Y:S01]  /*5410*/  ISETP.NE.AND P6, PT, R52, R55, PT ;  /* 0x000000373400720c */ /* 0x004fe20003fc5270 */
[----:B------:R-:W-:-:S12]  /*5420*/  CCTL.IVALL ;  /* 0x00000000ff00798f */ /* 0x000fd80002000000 */
[----:B------:R-:W-:Y:S05]  /*5430*/  @P6 BRA `(.L_x_1730) ;  /* 0xffffffb000006947 */ /* 0x000fea000383ffff */
.L_x_1729:
        /* <DEDUP_REMOVED lines=9> */
[----:B------:R-:W-:Y:S01]  /*54d0*/  ISETP.LT.AND P6, PT, RZ, UR5, PT ;  /* 0x00000005ff007c0c */ /* 0x000fe2000bfc1270 */
[----:B------:R-:W-:Y:S01]  /*54e0*/  UMOV UR4, UR5 ;  /* 0x0000000500047c82 */ /* 0x000fe20008000000 */
[----:B------:R-:W-:-:S11]  /*54f0*/  MOV R48, RZ ;  /* 0x000000ff00307202 */ /* 0x000fd60000000f00 */
[----:B------:R-:W-:Y:S05]  /*5500*/  @!P6 BRA `(.L_x_1732) ;  /* 0x00000ba00000e947 */ /* 0x000fea0003800000 */
[----:B------:R-:W-:Y:S02]  /*5510*/  UISETP.GT.AND UP1, UPT, UR4, 0xc, UPT ;  /* 0x0000000c0400788c */ /* 0x000fe4000bf24270 */
[----:B------:R-:W-:-:S04]  /*5520*/  UPLOP3.LUT UP0, UPT, UPT, UPT, UPT, 0x80, 0x0 ;  /* 0x000000000000789c */ /* 0x000fc80003f0f070 */
[----:B------:R-:W-:-:S13]  /*5530*/  PLOP3.LUT P6, PT, PT, PT, UP1, 0x40, 0x0 ;  /* 0x000000000000781c */ /* 0x000fda0003fce818 */
[----:B------:R-:W-:Y:S05]  /*5540*/  @P6 BRA `(.L_x_1733) ;  /* 0x0000075000006947 */ /* 0x000fea0003800000 */
[----:B------:R-:W-:Y:S02]  /*5550*/  UPLOP3.LUT UP0, UPT, UPT, UPT, UPT, 0x40, 0x0 ;  /* 0x000000000000789c */ /* 0x000fe40003f0e870 */
.L_x_1734:
        /* <DEDUP_REMOVED lines=116> */
.L_x_1733:
        /* <DEDUP_REMOVED lines=62> */
.L_x_1735:
[----:B------:R-:W-:-:S06]  /*6080*/  UISETP.NE.OR UP0, UPT, UR4, URZ, UP0 ;  /* 0x0000003f0400728c */ /* 0x000fcc0008705670 */
[----:B------:R-:W-:-:S13]  /*6090*/  PLOP3.LUT P6, PT, PT, PT, UP0, 0x80, 0x0 ;  /* 0x000000000000781c */ /* 0x000fda0003fcf008 */
[----:B------:R-:W-:Y:S05]  /*60a0*/  @!P6 BRA `(.L_x_1731) ;  /* 0x000001f00000e947 */ /* 0x000fea0003800000 */
.L_x_1732:
        /* <DEDUP_REMOVED lines=31> */
.L_x_1731:
        /* <DEDUP_REMOVED lines=10> */
.L_x_1737:
[----:B------:R-:W-:Y:S05]  /*6340*/  BSYNC B0 ;  /* 0x0000000000007941 */ /* 0x000fea0003800000 */
.L_x_1736:
        /* <DEDUP_REMOVED lines=19> */
.L_x_1728:
[----:B------:R-:W-:Y:S01]  /*6480*/  @!P0 STS.64 [0x90], R56 ;  /* 0x00009038ff008388 */ /* 0x000fe20000000a00 */
[----:B------:R-:W-:-:S03]  /*6490*/  IMAD.WIDE.U32 R50, R3, -0x77777777, RZ ;  /* 0x8888888903327825 */ /* 0x000fc600078e00ff */
[----:B------:R-:W-:Y:S01]  /*64a0*/  BAR.SYNC.DEFER_BLOCKING 0x0 ;  /* 0x0000000000007b1d */ /* 0x000fe20000010000 */
[----:B------:R-:W-:Y:S02]  /*64b0*/  ISETP.NE.AND P6, PT, RZ, UR16, PT ;  /* 0x00000010ff007c0c */ /* 0x000fe4000bfc5270 */
[----:B------:R-:W-:-:S05]  /*64c0*/  SHF.R.U32.HI R51, RZ, 0x3, R51 ;  /* 0x00000003ff337819 */ /* 0x000fca0000011633 */
[----:B------:R-:W-:-:S05]  /*64d0*/  IMAD R52, R2, c[0x0][0x1fc], R51 ;  /* 0x00007f0002347a24 */ /* 0x000fca00078e0233 */
[----:B------:R-:W-:Y:S01]  /*64e0*/  IADD3 R54, R52, 0x180, RZ ;  /* 0x0000018034367810 */ /* 0x000fe20007ffe0ff */
[----:B0-----:R-:W0:Y:S02]  /*64f0*/  LDS.64 R48, [0x90] ;  /* 0x00009000ff307984 */ /* 0x001e240000000a00 */
[----:B0-----:R-:W-:Y:S02]  /*6500*/  FMUL.FTZ R48, R48, c[0x0][0x20c] ;  /* 0x0000830030307a20 */ /* 0x001fe40000410000 */
[----:B------:R-:W-:Y:S02]  /*6510*/  FMUL.FTZ R53, R49, c[0x0][0x20c] ;  /* 0x0000830031357a20 */ /* 0x000fe40000410000 */
[----:B------:R0:W1:Y:S01]  /*6520*/  R2UR UR4, R48 ;  /* 0x00000000300473c2 */ /* 0x00006200000e0000 */
[----:B------:R-:W-:Y:S05]  /*6530*/  @!P6 BRA `(.L_x_1738) ;  /* 0x000001200000e947 */ /* 0x000fea0003800000 */
[----:B0-----:R-:W-:Y:S02]  /*6540*/  FFMA.FTZ R48, R86, R7, R8 ;  /* 0x0000000756307223 */ /* 0x001fe40000010008 */
[----:B------:R-:W-:-:S02]  /*6550*/  FFMA.FTZ R49, R85, R10, R9 ;  /* 0x0000000a55317223 */ /* 0x000fc40000010009 */
[----:B------:R-:W-:Y:S02]  /*6560*/  FMUL.FTZ R50, R48, -1.4426950216293334961 ;  /* 0xbfb8aa3b30327820 */ /* 0x000fe40000410000 */
[----:B------:R-:W-:-:S04]  /*6570*/  FMUL.FTZ R55, R49, -1.4426950216293334961 ;  /* 0xbfb8aa3b31377820 */ /* 0x000fc80000410000 */
        /* <DEDUP_REMOVED lines=14> */
.L_x_1738:
[----:B------:R-:W-:Y:S01]  /*6660*/  LOP3.LUT P0, RZ, R6, 0x80, RZ, 0xc0, !PT ;  /* 0x0000008006ff7812 */ /* 0x000fe2000780c0ff */
[----:B------:R-:W-:-:S12]  /*6670*/  BSSY B0, `(.L_x_1739) ;  /* 0x0000011000007945 */ /* 0x000fd80003800000 */
[----:B------:R-:W-:Y:S05]  /*6680*/  @!P0 BRA `(.L_x_1740) ;  /* 0x000000f000008947 */ /* 0x000fea0003800000 */
[----:B0-----:R-:W-:Y:S01]  /*6690*/  MOV R48, R12 ;  /* 0x0000000c00307202 */ /* 0x001fe20000000f00 */
[----:B------:R-:W-:Y:S01]  /*66a0*/  IMAD R51, R124, c[0x0][0x1d8], RZ ;  /* 0x000076007c337a24 */ /* 0x000fe200078e02ff */
[----:B------:R-:W-:Y:S01]  /*66b0*/  MOV R49, R15 ;  /* 0x0000000f00317202 */ /* 0x000fe20000000f00 */
[----:B-1----:R-:W-:Y:S02]  /*66c0*/  FFMA.FTZ R86, R86, UR4, R53 ;  /* 0x0000000456567c23 */ /* 0x002fe40008010035 */
[C---:B------:R-:W-:Y:S02]  /*66d0*/  IMAD R51, R4.reuse, c[0x0][0x1dc], R51 ;  /* 0x0000770004337a24 */ /* 0x040fe400078e0233 */
[----:B------:R-:W-:-:S04]  /*66e0*/  IMAD.WIDE.U32 R48, R4, c[0x0][0x1d8], R48 ;  /* 0x0000760004307a25 */ /* 0x000fc800078e0030 */
[----:B------:R-:W-:Y:S01]  /*66f0*/  FFMA.FTZ R85, R85, UR4, R53 ;  /* 0x0000000455557c23 */ /* 0x000fe20008010035 */
        /* <DEDUP_REMOVED lines=8> */
.L_x_1740:
[----:B------:R-:W-:Y:S05]  /*6780*/  BSYNC B0 ;  /* 0x0000000000007941 */ /* 0x000fea0003800000 */
.L_x_1739:
[----:B------:R-:W-:Y:S02]  /*6790*/  ISETP.NE.AND P0, PT, RZ, UR16, PT ;  /* 0x00000010ff007c0c */ /* 0x000fe4000bf05270 */
[----:B0-----:R-:W-:-:S11]  /*67a0*/  SHF.R.S32.HI R50, RZ, 0x1f, R54 ;  /* 0x0000001fff327819 */ /* 0x001fd60000011436 */
[----:B------:R-:W-:Y:S05]  /*67b0*/  @!P0 BRA `(.L_x_1741) ;  /* 0x0000012000008947 */ /* 0x000fea0003800000 */
[----:B------:R-:W-:Y:S02]  /*67c0*/  FFMA.FTZ R24, R84, R7, R8 ;  /* 0x0000000754187223 */ /* 0x000fe40000010008 */
[----:B------:R-:W-:Y:S02]  /*67d0*/  FFMA.FTZ R25, R83, R10, R9 ;  /* 0x0000000a53197223 */ /* 0x000fe40000010009 */
        /* <DEDUP_REMOVED lines=8> */
[----:B0-----:R-:W-:Y:S02]  /*6860*/  FMUL.FTZ R26, R26, R49 ;  /* 0x000000311a1a7220 */ /* 0x001fe40000410000 */
[----:B--2---:R-:W-:Y:S02]  /*6870*/  FMUL.FTZ R57, R27, R56 ;  /* 0x000000381b397220 */ /* 0x004fe40000410000 */
[----:B------:R-:W-:Y:S02]  /*6880*/  FADD.FTZ R27, -R49, 1 ;  /* 0x3f800000311b7421 */ /* 0x000fe40000010100 */
[----:B------:R-:W-:Y:S02]  /*6890*/  FADD.FTZ R56, -R56, 1 ;  /* 0x3f80000038387421 */ /* 0x000fe40000010100 */
[----:B------:R-:W-:Y:S02]  /*68a0*/  FFMA.FTZ R27, R24, R27, 1 ;  /* 0x3f800000181b7423 */ /* 0x000fe4000001001b */
[----:B------:R-:W-:-:S02]  /*68b0*/  FFMA.FTZ R56, R25, R56, 1 ;  /* 0x3f80000019387423 */ /* 0x000fc40000010038 */
[----:B------:R-:W-:Y:S02]  /*68c0*/  FMUL.FTZ R26, R26, R27 ;  /* 0x0000001b1a1a7220 */ /* 0x000fe40000410000 */
[----:B------:R-:W-:Y:S02]  /*68d0*/  FMUL.FTZ R27, R57, R56 ;  /* 0x00000038391b7220 */ /* 0x000fe40000410000 */
.L_x_1741:
[----:B------:R-:W-:Y:S01]  /*68e0*/  LOP3.LUT P0, RZ, R6, 0x40, RZ, 0xc0, !PT ;  /* 0x0000004006ff7812 */ /* 0x000fe2000780c0ff */
[----:B------:R-:W-:-:S12]  /*68f0*/  BSSY B0, `(.L_x_1742) ;  /* 0x0000011000007945 */ /* 0x000fd80003800000 */
[----:B------:R-:W-:Y:S05]  /*6900*/  @!P0 BRA `(.L_x_1743) ;  /* 0x000000f000008947 */ /* 0x000fea0003800000 */
[----:B------:R-:W-:Y:S01]  /*6910*/  MOV R24, R12 ;  /* 0x0000000c00187202 */ /* 0x000fe20000000f00 */
[----:B------:R-:W-:Y:S01]  /*6920*/  IMAD R49, R119, c[0x0][0x1d8], RZ ;  /* 0x0000760077317a24 */ /* 0x000fe200078e02ff */
[----:B------:R-:W-:Y:S01]  /*6930*/  MOV R25, R15 ;  /* 0x0000000f00197202 */ /* 0x000fe20000000f00 */
[----:B-1----:R-:W-:Y:S02]  /*6940*/  FFMA.FTZ R84, R84, UR4, R53 ;  /* 0x0000000454547c23 */ /* 0x002fe40008010035 */
[C---:B------:R-:W-:Y:S02]  /*6950*/  IMAD R49, R108.reuse, c[0x0][0x1dc], R49 ;  /* 0x000077006c317a24 */ /* 0x040fe400078e0231 */
[----:B------:R-:W-:-:S04]  /*6960*/  IMAD.WIDE.U32 R24, R108, c[0x0][0x1d8], R24 ;  /* 0x000076006c187a25 */ /* 0x000fc800078e0018 */
[----:B------:R-:W-:Y:S01]  /*6970*/  FFMA.FTZ R83, R83, UR4, R53 ;  /* 0x0000000453537c23 */ /* 0x000fe20008010035 */
[----:B------:R-:W-:Y:S02]  /*6980*/  IADD3 R49, R25, R49, RZ ;  /* 0x0000003119317210 */ /* 0x000fe40007ffe0ff */
[----:B------:R-:W-:Y:S01]  /*6990*/  LEA R48, P0, R24, c[0x0][0x160], 0x2 ;  /* 0x0000580018307a11 */ /* 0x000fe200078010ff */
[----:B------:R-:W-:-:S03]  /*69a0*/  FFMA.FTZ R25, R10, R27, -R83 ;  /* 0x0000001b0a197223 */ /* 0x000fc60000010853 */
[----:B------:R-:W-:Y:S01]  /*69b0*/  LEA.HI.X R49, R24, c[0x0][0x164], R49, 0x2, P0 ;  /* 0x0000590018317a11 */ /* 0x000fe200000f1431 */
[----:B------:R-:W-:Y:S02]  /*69c0*/  FFMA.FTZ R24, R7, R26, -R84 ;  /* 0x0000001a07187223 */ /* 0x000fe40000010854 */
[----:B------:R-:W-:Y:S02]  /*69d0*/  FMUL.FTZ R25, R25, UR14 ;  /* 0x0000000e19197c20 */ /* 0x000fe40008410000 */
[----:B------:R-:W-:-:S05]  /*69e0*/  FMUL.FTZ R24, R24, UR14 ;  /* 0x0000000e18187c20 */ /* 0x000fca0008410000 */
[----:B------:R0:W-:Y:S02]  /*69f0*/  STG.E.64 [R48.64], R24 ;  /* 0x0000001830007986 */ /* 0x0001e4000c101b0c */
.L_x_1743:
[----:B------:R-:W-:Y:S05]  /*6a00*/  BSYNC B0 ;  /* 0x0000000000007941 */ /* 0x000fea0003800000 */
.L_x_1742:
[----:B------:R-:W-:-:S13]  /*6a10*/  ISETP.NE.AND P0, PT, RZ, UR16, PT ;  /* 0x00000010ff007c0c */ /* 0x000fda000bf05270 */
[----:B------:R-:W-:Y:S05]  /*6a20*/  @!P0 BRA `(.L_x_1744) ;  /* 0x0000012000008947 */ /* 0x000fea0003800000 */
[----:B0-----:R-:W-:Y:S02]  /*6a30*/  FFMA.FTZ R24, R82, R7, R8 ;  /* 0x0000000752187223 */ /* 0x001fe40000010008 */
        /* <DEDUP_REMOVED lines=17> */
.L_x_1744:
        /* <DEDUP_REMOVED lines=18> */
.L_x_1746:
[----:B------:R-:W-:Y:S05]  /*6c70*/  BSYNC B0 ;  /* 0x0000000000007941 */ /* 0x000fea0003800000 */
.L_x_1745:
        /* <DEDUP_REMOVED lines=20> */
.L_x_1747:
        /* <DEDUP_REMOVED lines=18> */
.L_x_1749:
[----:B------:R-:W-:Y:S05]  /*6ee0*/  BSYNC B0 ;  /* 0x0000000000007941 */ /* 0x000fea0003800000 */
.L_x_1748:
        /* <DEDUP_REMOVED lines=20> */
.L_x_1750:
        /* <DEDUP_REMOVED lines=18> */
.L_x_1752:
[----:B------:R-:W-:Y:S05]  /*7150*/  BSYNC B0 ;  /* 0x0000000000007941 */ /* 0x000fea0003800000 */
.L_x_1751:
        /* <DEDUP_REMOVED lines=20> */
.L_x_1753:
        /* <DEDUP_REMOVED lines=18> */
.L_x_1755:
[----:B------:R-:W-:Y:S05]  /*73c0*/  BSYNC B0 ;  /* 0x0000000000007941 */ /* 0x000fea0003800000 */
.L_x_1754:
        /* <DEDUP_REMOVED lines=20> */
.L_x_1756:
        /* <DEDUP_REMOVED lines=18> */
.L_x_1758:
[----:B------:R-:W-:Y:S05]  /*7630*/  BSYNC B0 ;  /* 0x0000000000007941 */ /* 0x000fea0003800000 */
.L_x_1757:
        /* <DEDUP_REMOVED lines=20> */
.L_x_1759:
[----:B------:R-:W-:Y:S01]  /*7780*/  BSSY B0, `(.L_x_1760) ;  /* 0x0000011000007945 */ /* 0x000fe20003800000 */
        /* <DEDUP_REMOVED lines=16> */
.L_x_1761:
[----:B------:R-:W-:Y:S05]  /*7890*/  BSYNC B0 ;  /* 0x0000000000007941 */ /* 0x000fea0003800000 */
.L_x_1760:
        /* <DEDUP_REMOVED lines=19> */
.L_x_1762:
        /* <DEDUP_REMOVED lines=17> */
.L_x_1764:
[----:B------:R-:W-:Y:S05]  /*7ae0*/  BSYNC B0 ;  /* 0x0000000000007941 */ /* 0x000fea0003800000 */
.L_x_1763:
        /* <DEDUP_REMOVED lines=19> */
.L_x_1765:
        /* <DEDUP_REMOVED lines=17> */
.L_x_1767:
[----:B------:R-:W-:Y:S05]  /*7d30*/  BSYNC B0 ;  /* 0x0000000000007941 */ /* 0x000fea0003800000 */
.L_x_1766:
        /* <DEDUP_REMOVED lines=19> */
.L_x_1768:
        /* <DEDUP_REMOVED lines=17> */
.L_x_1770:
[----:B------:R-:W-:Y:S05]  /*7f80*/  BSYNC B0 ;  /* 0x0000000000007941 */ /* 0x000fea0003800000 */
.L_x_1769:
        /* <DEDUP_REMOVED lines=19> */
.L_x_1771:
        /* <DEDUP_REMOVED lines=17> */
.L_x_1773:
[----:B------:R-:W-:Y:S05]  /*81d0*/  BSYNC B0 ;  /* 0x0000000000007941 */ /* 0x000fea0003800000 */
.L_x_1772:
        /* <DEDUP_REMOVED lines=19> */
.L_x_1774:
[----:B------:R-:W-:Y:S01]  /*8310*/  ISETP.GE.U32.AND P0, PT, R54, c[0x0][0x1e0], PT ;  /* 0x0000780036007a0c */ /* 0x000fe20003f06070 */
[----:B------:R-:W-:Y:S01]  /*8320*/  BSSY B0, `(.L_x_1775) ;  /* 0x0000015000007945 */ /* 0x000fe20003800000 */
[----:B------:R-:W-:Y:S02]  /*8330*/  IADD3 R31, R52, 0x1a0, RZ ;  /* 0x000001a0341f7810 */ /* 0x000fe40007ffe0ff */
[----:B------:R-:W-:Y:S02]  /*8340*/  ISETP.GE.AND.EX P0, PT, R50, c[0x0][0x1e4], PT, P0 ;  /* 0x0000790032007a0c */ /* 0x000fe40003f06300 */
[----:B------:R-:W-:Y:S02]  /*8350*/  SHF.R.S32.HI R32, RZ, 0x1f, R31 ;  /* 0x0000001fff207819 */ /* 0x000fe4000001141f */
[----:B------:R-:W-:-:S13]  /*8360*/  ISETP.LT.U32.AND P0, PT, R3, 0x1e0, !P0 ;  /* 0x000001e00300780c */ /* 0x000fda0004701070 */
        /* <DEDUP_REMOVED lines=16> */
.L_x_1776:
[----:B------:R-:W-:Y:S05]  /*8470*/  BSYNC B0 ;  /* 0x0000000000007941 */ /* 0x000fea0003800000 */
.L_x_1775:
        /* <DEDUP_REMOVED lines=19> */
.L_x_1777:
        /* <DEDUP_REMOVED lines=22> */
.L_x_1779:
[----:B------:R-:W-:Y:S05]  /*8710*/  BSYNC B0 ;  /* 0x0000000000007941 */ /* 0x000fea0003800000 */
.L_x_1778:
        /* <DEDUP_REMOVED lines=19> */
.L_x_1780:
[----:B------:R-:W-:Y:S01]  /*8850*/  ISETP.GE.U32.AND P0, PT, R29, c[0x0][0x1e0], PT ;  /* 0x000078001d007a0c */ /* 0x000fe20003f06070 */
[----:B------:R-:W-:Y:S01]  /*8860*/  BSSY B0, `(.L_x_1781) ;  /* 0x0000015000007945 */ /* 0x000fe20003800000 */
[----:B------:R-:W-:Y:S02]  /*8870*/  IADD3 R52, R52, 0x1e0, RZ ;  /* 0x000001e034347810 */ /* 0x000fe40007ffe0ff */
[----:B------:R-:W-:Y:S02]  /*8880*/  ISETP.GE.AND.EX P0, PT, R30, c[0x0][0x1e4], PT, P0 ;  /* 0x000079001e007a0c */ /* 0x000fe40003f06300 */
[----:B0-----:R-:W-:Y:S02]  /*8890*/  SHF.R.S32.HI R25, RZ, 0x1f, R52 ;  /* 0x0000001fff197819 */ /* 0x001fe40000011434 */
[----:B------:R-:W-:-:S13]  /*88a0*/  ISETP.LT.U32.AND P0, PT, R3, 0x1e0, !P0 ;  /* 0x000001e00300780c */ /* 0x000fda0004701070 */
[----:B------:R-:W-:Y:S05]  /*88b0*/  @!P0 BRA `(.L_x_1782) ;  /* 0x000000f000008947 */ /* 0x000fea0003800000 */
[----:B------:R-:W-:Y:S01]  /*88c0*/  MOV R16, R12 ;  /* 0x0000000c00107202 */ /* 0x000fe20000000f00 */
[----:B------:R-:W-:Y:S01]  /*88d0*/  IMAD R24, R121, c[0x0][0x1d8], RZ ;  /* 0x0000760079187a24 */ /* 0x000fe200078e02ff */
[----:B------:R-:W-:Y:S01]  /*88e0*/  MOV R17, R15 ;  /* 0x0000000f00117202 */ /* 0x000fe20000000f00 */
[--C-:B-1----:R-:W-:Y:S02]  /*88f0*/  FFMA.FTZ R58, R58, UR4, R53.reuse ;  /* 0x000000043a3a7c23 */ /* 0x102fe40008010035 */
[----:B------:R-:W-:Y:S02]  /*8900*/  FFMA.FTZ R11, R11, UR4, R53 ;  /* 0x000000040b0b7c23 */ /* 0x000fe40008010035 */
[----:B------:R-:W-:-:S04]  /*8910*/  IMAD.WIDE.U32 R18, R95, c[0x0][0x1d8], R16 ;  /* 0x000076005f127a25 */ /* 0x000fc800078e0010 */
[----:B------:R-:W-:Y:S01]  /*8920*/  IMAD R17, R95, c[0x0][0x1dc], R24 ;  /* 0x000077005f117a24 */ /* 0x000fe200078e0218 */
[----:B------:R-:W-:Y:S01]  /*8930*/  LEA R16, P0, R18, c[0x0][0x160], 0x2 ;  /* 0x0000580012107a11 */ /* 0x000fe200078010ff */
[----:B------:R-:W-:Y:S02]  /*8940*/  FFMA.FTZ R58, R7, R20, -R58 ;  /* 0x00000014073a7223 */ /* 0x000fe4000001083a */
[----:B------:R-:W-:Y:S01]  /*8950*/  FFMA.FTZ R11, R10, R21, -R11 ;  /* 0x000000150a0b7223 */ /* 0x000fe2000001080b */
[----:B------:R-:W-:Y:S01]  /*8960*/  IADD3 R17, R19, R17, RZ ;  /* 0x0000001113117210 */ /* 0x000fe20007ffe0ff */
[----:B------:R-:W-:Y:S02]  /*8970*/  FMUL.FTZ R58, R58, UR14 ;  /* 0x0000000e3a3a7c20 */ /* 0x000fe40008410000 */
[----:B------:R-:W-:Y:S01]  /*8980*/  FMUL.FTZ R59, R11, UR14 ;  /* 0x0000000e0b3b7c20 */ /* 0x000fe20008410000 */
[----:B------:R-:W-:-:S05]  /*8990*/  LEA.HI.X R17, R18, c[0x0][0x164], R17, 0x2, P0 ;  /* 0x0000590012117a11 */ /* 0x000fca00000f1411 */
[----:B------:R0:W-:Y:S02]  /*89a0*/  STG.E.64 [R16.64], R58 ;  /* 0x0000003a10007986 */ /* 0x0001e4000c101b0c */
.L_x_1782:
[----:B------:R-:W-:Y:S05]  /*89b0*/  BSYNC B0 ;  /* 0x0000000000007941 */ /* 0x000fea0003800000 */
.L_x_1781:
[----:B------:R-:W-:Y:S05]  /*89c0*/  @!P6 BRA `(.L_x_1783) ;  /* 0x000001200000e947 */ /* 0x000fea0003800000 */
[----:B------:R-:W-:Y:S02]  /*89d0*/  FFMA.FTZ R8, R89, R7, R8 ;  /* 0x0000000759087223 */ /* 0x000fe40000010008 */
[----:B------:R-:W-:Y:S02]  /*89e0*/  FFMA.FTZ R9, R88, R10, R9 ;  /* 0x0000000a58097223 */ /* 0x000fe40000010009 */
[----:B------:R-:W-:Y:S02]  /*89f0*/  FMUL.FTZ R11, R8, -1.4426950216293334961 ;  /* 0xbfb8aa3b080b7820 */ /* 0x000fe40000410000 */
[----:B------:R-:W-:-:S04]  /*8a00*/  FMUL.FTZ R18, R9, -1.4426950216293334961 ;  /* 0xbfb8aa3b09127820 */ /* 0x000fc80000410000 */
[----:B------:R-:W2:Y:S08]  /*8a10*/  MUFU.EX2 R11, R11 ;  /* 0x0000000b000b7308 */ /* 0x000eb00000000800 */
[----:B------:R-:W3:Y:S01]  /*8a20*/  MUFU.EX2 R18, R18 ;  /* 0x0000001200127308 */ /* 0x000ee20000000800 */
[----:B0-2---:R-:W-:-:S07]  /*8a30*/  FADD.FTZ R16, R11, 1 ;  /* 0x3f8000000b107421 */ /* 0x005fce0000010000 */
[----:B------:R-:W0:Y:S01]  /*8a40*/  MUFU.RCP R17, R16 ;  /* 0x0000001000117308 */ /* 0x000e220000001000 */
[----:B---3--:R-:W-:-:S07]  /*8a50*/  FADD.FTZ R19, R18, 1 ;  /* 0x3f80000012137421 */ /* 0x008fce0000010000 */
        /* <DEDUP_REMOVED lines=9> */
.L_x_1783:
[----:B------:R-:W-:Y:S01]  /*8af0*/  ISETP.GE.U32.AND P0, PT, R52, c[0x0][0x1e0], PT ;  /* 0x0000780034007a0c */ /* 0x000fe20003f06070 */
[----:B------:R-:W-:Y:S03]  /*8b00*/  BSSY B0, `(.L_x_1784) ;  /* 0x0000012000007945 */ /* 0x000fe60003800000 */
[----:B------:R-:W-:-:S04]  /*8b10*/  ISETP.GE.AND.EX P0, PT, R25, c[0x0][0x1e4], PT, P0 ;  /* 0x0000790019007a0c */ /* 0x000fc80003f06300 */
[----:B------:R-:W-:-:S13]  /*8b20*/  ISETP.LT.U32.AND P0, PT, R3, 0x1e0, !P0 ;  /* 0x000001e00300780c */ /* 0x000fda0004701070 */
[----:B------:R-:W-:Y:S05]  /*8b30*/  @!P0 BRA `(.L_x_1785) ;  /* 0x000000e000008947 */ /* 0x000fea0003800000 */
[----:B------:R-:W-:Y:S01]  /*8b40*/  MOV R13, R15 ;  /* 0x0000000f000d7202 */ /* 0x000fe20000000f00 */
[----:B------:R-:W-:Y:S02]  /*8b50*/  IMAD R9, R120, c[0x0][0x1d8], RZ ;  /* 0x0000760078097a24 */ /* 0x000fe400078e02ff */
[----:B-1----:R-:W-:Y:S02]  /*8b60*/  FFMA.FTZ R89, R89, UR4, R53 ;  /* 0x0000000459597c23 */ /* 0x002fe40008010035 */
[----:B------:R-:W-:-:S04]  /*8b70*/  IMAD.WIDE.U32 R12, R94, c[0x0][0x1d8], R12 ;  /* 0x000076005e0c7a25 */ /* 0x000fc800078e000c */
[----:B------:R-:W-:Y:S01]  /*8b80*/  IMAD R9, R94, c[0x0][0x1dc], R9 ;  /* 0x000077005e097a24 */ /* 0x000fe200078e0209 */
[----:B------:R-:W-:Y:S01]  /*8b90*/  LEA R8, P0, R12, c[0x0][0x160], 0x2 ;  /* 0x000058000c087a11 */ /* 0x000fe200078010ff */
[----:B------:R-:W-:Y:S02]  /*8ba0*/  FFMA.FTZ R53, R88, UR4, R53 ;  /* 0x0000000458357c23 */ /* 0x000fe40008010035 */
[----:B------:R-:W-:Y:S01]  /*8bb0*/  FFMA.FTZ R89, R7, R22, -R89 ;  /* 0x0000001607597223 */ /* 0x000fe20000010859 */
[----:B------:R-:W-:Y:S01]  /*8bc0*/  IADD3 R9, R13, R9, RZ ;  /* 0x000000090d097210 */ /* 0x000fe20007ffe0ff */
[----:B------:R-:W-:Y:S02]  /*8bd0*/  FFMA.FTZ R53, R10, R23, -R53 ;  /* 0x000000170a357223 */ /* 0x000fe40000010835 */
[----:B------:R-:W-:Y:S01]  /*8be0*/  FMUL.FTZ R52, R89, UR14 ;  /* 0x0000000e59347c20 */ /* 0x000fe20008410000 */
[----:B------:R-:W-:Y:S01]  /*8bf0*/  LEA.HI.X R9, R12, c[0x0][0x164], R9, 0x2, P0 ;  /* 0x000059000c097a11 */ /* 0x000fe200000f1409 */
[----:B------:R-:W-:-:S05]  /*8c00*/  FMUL.FTZ R53, R53, UR14 ;  /* 0x0000000e35357c20 */ /* 0x000fca0008410000 */
[----:B------:R1:W-:Y:S02]  /*8c10*/  STG.E.64 [R8.64], R52 ;  /* 0x0000003408007986 */ /* 0x0003e4000c101b0c */
.L_x_1785:
[----:B------:R-:W-:Y:S05]  /*8c20*/  BSYNC B0 ;  /* 0x0000000000007941 */ /* 0x000fea0003800000 */
.L_x_1784:
[----:B------:R-:W-:Y:S02]  /*8c30*/  IADD3 R5, R5, c[0x0][0x10], RZ ;  /* 0x0000040005057a10 */ /* 0x000fe40007ffe0ff */
[----:B------:R-:W-:Y:S02]  /*8c40*/  IADD3 R91, R91, 0x1, RZ ;  /* 0x000000015b5b7810 */ /* 0x000fe40007ffe0ff */
[----:B------:R-:W-:-:S13]  /*8c50*/  ISETP.GE.AND P0, PT, R5, UR6, PT ;  /* 0x0000000605007c0c */ /* 0x000fda000bf06270 */
[----:B------:R-:W-:Y:S01]  /*8c60*/  @P0 CALL.REL.NOINC `(.L_x_1703) ;  /* 0x0000001000000944 */ /* 0x000fe20003c00000 */
[----:B------:R-:W-:Y:S05]  /*8c70*/  BRA `(.L_x_1786) ;  /* 0xffff7a7000007947 */ /* 0x000fea000383ffff */
.L_x_1703:
        /* <DEDUP_REMOVED lines=18> */
.L_x_1788:
[----:B------:R-:W-:Y:S05]  /*8da0*/  BSYNC B0 ;  /* 0x0000000000007941 */ /* 0x000fea0003800000 */
.L_x_1787:
[----:B------:R-:W-:Y:S01]  /*8db0*/  UMOV UR4, 0x1 ;  /* 0x0000000100047882 */ /* 0x000fe20000000000 */
[----:B-1----:R-:W-:Y:S01]  /*8dc0*/  IADD3 R7, R6, -0x1, RZ ;  /* 0xffffffff06077810 */ /* 0x002fe20007ffe0ff */
        /* <DEDUP_REMOVED lines=9> */
.L_x_1790:
[----:B------:R-:W2:Y:S01]  /*8e60*/  LDG.E.STRONG.GPU R7, [R4.64] ;  /* 0x0000000c04077981 */ /* 0x000ea2000c1ef900 */
[----:B------:R-:W-:Y:S01]  /*8e70*/  YIELD ;  /* 0x0000000000007946 */ /* 0x000fe20003800000 */
[----:B--2---:R-:W-:Y:S01]  /*8e80*/  ISETP.NE.AND P0, PT, R7, R0, PT ;  /* 0x000000000700720c */ /* 0x004fe20003f05270 */
[----:B------:R-:W-:-:S12]  /*8e90*/  CCTL.IVALL ;  /* 0x00000000ff00798f */ /* 0x000fd80002000000 */
[----:B------:R-:W-:Y:S05]  /*8ea0*/  @P0 BRA `(.L_x_1790) ;  /* 0xffffffb000000947 */ /* 0x000fea000383ffff */
.L_x_1789:
[----:B------:R-:W-:Y:S02]  /*8eb0*/  WARPSYNC 0xffffffff ;  /* 0xffffffff00007948 */ /* 0x000fe40003800000 */
[----:B------:R-:W-:Y:S01]  /*8ec0*/  MOV R21, c[0x0][0x1dc] ;  /* 0x0000770000157a02 */ /* 0x000fe20000000f00 */
[----:B------:R-:W-:Y:S03]  /*8ed0*/  BAR.SYNC.DEFER_BLOCKING 0x0 ;  /* 0x0000000000007b1d */ /* 0x000fe60000010000 */
[----:B------:R-:W-:-:S04]  /*8ee0*/  LEA.HI R0, P0, R21, c[0x0][0x1d8], RZ, 0x1 ;  /* 0x0000760015007a11 */ /* 0x000fc800078108ff */
[----:B------:R-:W-:-:S04]  /*8ef0*/  IADD3.X R5, RZ, c[0x0][0x1dc], RZ, P0, !PT ;  /* 0x00007700ff057a10 */ /* 0x000fc800007fe4ff */
[----:B0-----:R-:W-:Y:S02]  /*8f00*/  SHF.R.S64 R16, R0, 0x1, R5 ;  /* 0x0000000100107819 */ /* 0x001fe40000001005 */
        /* <DEDUP_REMOVED lines=19> */
.L_x_1791:
        /* <DEDUP_REMOVED lines=26> */
.L_x_1792:
        /* <DEDUP_REMOVED lines=10> */
.L_x_3318:


//--------------------- .text._Z35group_norm_nhwc_bwd_one_pass_kernelI11Fp32IOFp16WLi64ELi30ELi480EEv26Group_norm_nhwc_bwd_params --------------------------
	.section	.text._Z35group_norm_nhwc_bwd_one_pass_kernelI11Fp32IOFp16WLi64ELi30ELi480EEv26Group_norm_nhwc_bwd_params,"ax",@progbits
	.sectioninfo	@"SHI_REGISTERS=64"
	.align	128
        .global         _Z35group_norm_nhwc_bwd_one_pass_kernelI11Fp32IOFp16WLi64ELi30ELi480EEv26Group_norm_nhwc_bwd_params
        .type           _Z35group_norm_nhwc_bwd_one_pass_kernelI11Fp32IOFp16WLi64ELi30ELi480EEv26Group_norm_nhwc_bwd_params,@function
        .size           _Z35group_norm_nhwc_bwd_one_pass_kernelI11Fp32IOFp16WLi64ELi30ELi480EEv26Group_norm_nhwc_bwd_params,(.L_x_3319 - _Z35group_norm_nhwc_bwd_one_pass_kernelI11Fp32IOFp16WLi64ELi30ELi480EEv26Group_norm_nhwc_bwd_params)
        .other          _Z35group_norm_nhwc_bwd_one_pass_kernelI11Fp32IOFp16WLi64ELi30ELi480EEv26Group_norm_nhwc_bwd_params,@"STO_CUDA_ENTRY STV_DEFAULT"
_Z35group_norm_nhwc_bwd_one_pass_kernelI11Fp32IOFp16WLi64ELi30ELi480EEv26Group_norm_nhwc_bwd_params:
.text._Z35group_norm_nhwc_bwd_one_pass_kernelI11Fp32IOFp16WLi64ELi30ELi480EEv26Group_norm_nhwc_bwd_params:
        /* <DEDUP_REMOVED lines=47> */
.L_x_1820:
        /* <DEDUP_REMOVED lines=111> */
.L_x_1795:
[----:B0-----:R-:W-:Y:S05]  /*09e0*/  BSYNC B0 ;  /* 0x0000000000007941 */ /* 0x001fea0003800000 */
.L_x_1794:
        /* <DEDUP_REMOVED lines=29> */
.L_x_1796:
        /* <DEDUP_REMOVED lines=26> */
.L_x_1797:
        /* <DEDUP_REMOVED lines=89> */
.L_x_1799:
[----:B------:R-:W-:Y:S05]  /*12f0*/  BSYNC B0 ;  /* 0x0000000000007941 */ /* 0x000fea0003800000 */
.L_x_1798:
        /* <DEDUP_REMOVED lines=159> */
.L_x_1801:
[----:B------:R-:W-:Y:S05]  /*1cf0*/  BSYNC B0 ;  /* 0x0000000000007941 */ /* 0x000fea0003800000 */
.L_x_1800:
        /* <DEDUP_REMOVED lines=19> */
.L_x_1803:
[----:B------:R-:W-:Y:S05]  /*1e30*/  BSYNC B0 ;  /* 0x0000000000007941 */ /* 0x000fea0003800000 */
.L_x_1802:
        /* <DEDUP_REMOVED lines=28> */
.L_x_1806:
[----:B------:R-:W2:Y:S01]  /*2000*/  LDG.E.STRONG.GPU R0, [R12.64] ;  /* 0x0000000c0c007981 */ /* 0x000ea2000c1ef900 */
[----:B------:R-:W-:Y:S01]  /*2010*/  YIELD ;  /* 0x0000000000007946 */ /* 0x000fe20003800000 */
[----:B--2---:R-:W-:Y:S01]  /*2020*/  ISETP.NE.AND P0, PT, R0, R17, PT ;  /* 0x000000110000720c */ /* 0x004fe20003f05270 */
[----:B------:R-:W-:-:S12]  /*2030*/  CCTL.IVALL ;  /* 0x00000000ff00798f */ /* 0x000fd80002000000 */
[----:B------:R-:W-:Y:S05]  /*2040*/  @P0 BRA `(.L_x_1806) ;  /* 0xffffffb000000947 */ /* 0x000fea000383ffff */
.L_x_1805:
        /* <DEDUP_REMOVED lines=17> */
.L_x_1810:
        /* <DEDUP_REMOVED lines=116> */
.L_x_1809:
        /* <DEDUP_REMOVED lines=62> */
.L_x_1811:
[----:B------:R-:W-:-:S13]  /*2c80*/  ISETP.NE.OR P0, PT, RZ, UR4, P0 ;  /* 0x00000004ff007c0c */ /* 0x000fda0008705670 */
[----:B------:R-:W-:Y:S05]  /*2c90*/  @!P0 BRA `(.L_x_1807) ;  /* 0x000001f000008947 */ /* 0x000fea0003800000 */
.L_x_1808:
        /* <DEDUP_REMOVED lines=31> */
.L_x_1807:
        /* <DEDUP_REMOVED lines=10> */
.L_x_1813:
[----:B------:R-:W-:Y:S05]  /*2f30*/  BSYNC B0 ;  /* 0x0000000000007941 */ /* 0x000fea0003800000 */
.L_x_1812:
        /* <DEDUP_REMOVED lines=19> */
.L_x_1804:
        /* <DEDUP_REMOVED lines=32> */
.L_x_1814:
        /* <DEDUP_REMOVED lines=17> */
.L_x_1816:
[----:B------:R-:W-:Y:S05]  /*3380*/  BSYNC B0 ;  /* 0x0000000000007941 */ /* 0x000fea0003800000 */
.L_x_1815:
        /* <DEDUP_REMOVED lines=19> */
.L_x_1817:
        /* <DEDUP_REMOVED lines=16> */
.L_x_1819:
[----:B------:R-:W-:Y:S05]  /*35c0*/  BSYNC B0 ;  /* 0x0000000000007941 */ /* 0x000fea0003800000 */
.L_x_1818:
[----:B------:R-:W-:Y:S02]  /*35d0*/  IADD3 R44, R44, c[0x0][0x10], RZ ;  /* 0x000004002c2c7a10 */ /* 0x000fe40007ffe0ff */
[----:B------:R-:W-:Y:S02]  /*35e0*/  IADD3 R46, R46, 0x1, RZ ;  /* 0x000000012e2e7810 */ /* 0x000fe40007ffe0ff */
[----:B------:R-:W-:-:S13]  /*35f0*/  ISETP.GE.AND P0, PT, R44, UR6, PT ;  /* 0x000000062c007c0c */ /* 0x000fda000bf06270 */
[----:B------:R-:W-:Y:S01]  /*3600*/  @P0 CALL.REL.NOINC `(.L_x_1793) ;  /* 0x0000001000000944 */ /* 0x000fe20003c00000 */
[----:B------:R-:W-:Y:S05]  /*3610*/  BRA `(.L_x_1820) ;  /* 0xffffccd000007947 */ /* 0x000fea000383ffff */
.L_x_1793:
        /* <DEDUP_REMOVED lines=22> */
.L_x_1822:
[----:B------:R-:W-:Y:S05]  /*3780*/  BSYNC B0 ;  /* 0x0000000000007941 */ /* 0x000fea0003800000 */
.L_x_1821:
[----:B------:R-:W-:Y:S05]  /*3790*/  @P0 EXIT ;  /* 0x000000000000094d */ /* 0x000fea0003800000 */
[----:B------:R-:W-:Y:S05]  /*37a0*/  @P2 BRA `(.L_x_1823) ;  /* 0x0000008000002947 */ /* 0x000fea0003800000 */
[----:B------:R-:W-:-:S05]  /*37b0*/  IMAD R0, R4, c[0x0][0x10], RZ ;  /* 0x0000040004007a24 */ /* 0x000fca00078e02ff */
[----:B------:R-:W-:-:S13]  /*37c0*/  ISETP.NE.AND P0, PT, R0, -0x1, PT ;  /* 0xffffffff0000780c */ /* 0x000fda0003f05270 */
[----:B------:R-:W-:Y:S05]  /*37d0*/  @!P0 BRA `(.L_x_1823) ;  /* 0x0000005000008947 */ /* 0x000fea0003800000 */
.L_x_1824:
[----:B0-----:R-:W2:Y:S01]  /*37e0*/  LDG.E.STRONG.GPU R5, [R2.64] ;  /* 0x0000000c02057981 */ /* 0x001ea2000c1ef900 */
[----:B------:R-:W-:Y:S01]  /*37f0*/  YIELD ;  /* 0x0000000000007946 */ /* 0x000fe20003800000 */
[----:B--2---:R-:W-:Y:S01]  /*3800*/  ISETP.NE.AND P0, PT, R5, R0, PT ;  /* 0x000000000500720c */ /* 0x004fe20003f05270 */
[----:B------:R-:W-:-:S12]  /*3810*/  CCTL.IVALL ;  /* 0x00000000ff00798f */ /* 0x000fd80002000000 */
[----:B------:R-:W-:Y:S05]  /*3820*/  @P0 BRA `(.L_x_1824) ;  /* 0xffffffb000000947 */ /* 0x000fea000383ffff */
.L_x_1823:
        /* <DEDUP_REMOVED lines=25> */
.L_x_1825:
        /* <DEDUP_REMOVED lines=26> */
.L_x_1826:
        /* <DEDUP_REMOVED lines=10> */
.L_x_3319:


//--------------------- .text._Z35group_norm_nhwc_bwd_one_pass_kernelI11Fp32IOFp16WLi128ELi30ELi480EEv26Group_norm_nhwc_bwd_params --------------------------
	.section	.text._Z35group_norm_nhwc_bwd_one_pass_kernelI11Fp32IOFp16WLi128ELi30ELi480EEv26Group_norm_nhwc_bwd_params,"ax",@progbits
	.sectioninfo	@"SHI_REGISTERS=64"
	.align	128
        .global         _Z35group_norm_nhwc_bwd_one_pass_kernelI11Fp32IOFp16WLi128ELi30ELi480EEv26Group_norm_nhwc_bwd_params
        .type           _Z35group_norm_nhwc_bwd_one_pass_kernelI11Fp32IOFp16WLi128ELi30ELi480EEv26Group_norm_nhwc_bwd_params,@function
        .size           _Z35group_norm_nhwc_bwd_one_pass_kernelI11Fp32IOFp16WLi128ELi30ELi480EEv26Group_norm_nhwc_bwd_params,(.L_x_3320 - _Z35group_norm_nhwc_bwd_one_pass_kernelI11Fp32IOFp16WLi128ELi30ELi480EEv26Group_norm_nhwc_bwd_params)
        .other          _Z35group_norm_nhwc_bwd_one_pass_kernelI11Fp32IOFp16WLi128ELi30ELi480EEv26Group_norm_nhwc_bwd_params,@"STO_CUDA_ENTRY STV_DEFAULT"
_Z35group_norm_nhwc_bwd_one_pass_kernelI11Fp32IOFp16WLi128ELi30ELi480EEv26Group_norm_nhwc_bwd_params:
.text._Z35group_norm_nhwc_bwd_one_pass_kernelI11Fp32IOFp16WLi128ELi30ELi480EEv26Group_norm_nhwc_bwd_params:
        /* <DEDUP_REMOVED lines=49> */
.L_x_1862:
        /* <DEDUP_REMOVED lines=151> */
.L_x_1829:
[----:B0-----:R-:W-:Y:S05]  /*0c80*/  BSYNC B0 ;  /* 0x0000000000007941 */ /* 0x001fea0003800000 */
.L_x_1828:
        /* <DEDUP_REMOVED lines=29> */
.L_x_1830:
        /* <DEDUP_REMOVED lines=26> */
.L_x_1831:
        /* <DEDUP_REMOVED lines=31> */
.L_x_1832:
        /* <DEDUP_REMOVED lines=31> */
.L_x_1833:
        /* <DEDUP_REMOVED lines=97> */
.L_x_1835:
[----:B------:R-:W-:Y:S05]  /*19f0*/  BSYNC B0 ;  /* 0x0000000000007941 */ /* 0x000fea0003800000 */
.L_x_1834:
        /* <DEDUP_REMOVED lines=159> */
.L_x_1837:
[----:B------:R-:W-:Y:S05]  /*23f0*/  BSYNC B0 ;  /* 0x0000000000007941 */ /* 0x000fea0003800000 */
.L_x_1836:
        /* <DEDUP_REMOVED lines=19> */
.L_x_1839:
[----:B------:R-:W-:Y:S05]  /*2530*/  BSYNC B0 ;  /* 0x0000000000007941 */ /* 0x000fea0003800000 */
.L_x_1838:
        /* <DEDUP_REMOVED lines=29> */
.L_x_1842:
[----:B------:R-:W2:Y:S01]  /*2710*/  LDG.E.STRONG.GPU R22, [R20.64] ;  /* 0x0000000c14167981 */ /* 0x000ea2000c1ef900 */
[----:B------:R-:W-:Y:S01]  /*2720*/  YIELD ;  /* 0x0000000000007946 */ /* 0x000fe20003800000 */
[----:B--2---:R-:W-:Y:S01]  /*2730*/  ISETP.NE.AND P0, PT, R22, R25, PT ;  /* 0x000000191600720c */ /* 0x004fe20003f05270 */
[----:B------:R-:W-:-:S12]  /*2740*/  CCTL.IVALL ;  /* 0x00000000ff00798f */ /* 0x000fd80002000000 */
[----:B------:R-:W-:Y:S05]  /*2750*/  @P0 BRA `(.L_x_1842) ;  /* 0xffffffb000000947 */ /* 0x000fea000383ffff */
.L_x_1841:
        /* <DEDUP_REMOVED lines=20> */
.L_x_1846:
        /* <DEDUP_REMOVED lines=116> */
.L_x_1845:
        /* <DEDUP_REMOVED lines=62> */
.L_x_1847:
[----:B------:R-:W-:-:S13]  /*33c0*/  ISETP.NE.OR P0, PT, RZ, UR4, P0 ;  /* 0x00000004ff007c0c */ /* 0x000fda0008705670 */
[----:B------:R-:W-:Y:S05]  /*33d0*/  @!P0 BRA `(.L_x_1843) ;  /* 0x000001f000008947 */ /* 0x000fea0003800000 */
.L_x_1844:
        /* <DEDUP_REMOVED lines=31> */
.L_x_1843:
        /* <DEDUP_REMOVED lines=12> */
.L_x_1849:
[----:B------:R-:W-:Y:S05]  /*3690*/  BSYNC B0 ;  /* 0x0000000000007941 */ /* 0x000fea0003800000 */
.L_x_1848:
        /* <DEDUP_REMOVED lines=16> */
.L_x_1840:
        /* <DEDUP_REMOVED lines=35> */
.L_x_1850:
        /* <DEDUP_REMOVED lines=17> */
.L_x_1852:
[----:B------:R-:W-:Y:S05]  /*3ae0*/  BSYNC B0 ;  /* 0x0000000000007941 */ /* 0x000fea0003800000 */
.L_x_1851:
        /* <DEDUP_REMOVED lines=19> */
.L_x_1853:
        /* <DEDUP_REMOVED lines=17> */
.L_x_1855:
[----:B------:R-:W-:Y:S05]  /*3d30*/  BSYNC B0 ;  /* 0x0000000000007941 */ /* 0x000fea0003800000 */
.L_x_1854:
        /* <DEDUP_REMOVED lines=19> */
.L_x_1856:
        /* <DEDUP_REMOVED lines=17> */
.L_x_1858:
[----:B------:R-:W-:Y:S05]  /*3f80*/  BSYNC B0 ;  /* 0x0000000000007941 */ /* 0x000fea0003800000 */
.L_x_1857:
        /* <DEDUP_REMOVED lines=19> */
.L_x_1859:
        /* <DEDUP_REMOVED lines=16> */
.L_x_1861:
[----:B------:R-:W-:Y:S05]  /*41c0*/  BSYNC B0 ;  /* 0x0000000000007941 */ /* 0x000fea0003800000 */
.L_x_1860:
[----:B------:R-:W-:Y:S01]  /*41d0*/  ULDC UR4, c[0x0][0x10] ;  /* 0x0000040000047ab9 */ /* 0x000fe20000000800 */
[----:B------:R-:W-:Y:S01]  /*41e0*/  IADD3 R48, R48, 0x1, RZ ;  /* 0x0000000130307810 */ /* 0x000fe20007ffe0ff */
[----:B------:R-:W-:-:S04]  /*41f0*/  UIADD3 UR14, UR14, UR4, URZ ;  /* 0x000000040e0e7290 */ /* 0x000fc8000fffe03f */
[----:B------:R-:W-:-:S06]  /*4200*/  UISETP.GE.AND UP0, UPT, UR14, UR6, UPT ;  /* 0x000000060e00728c */ /* 0x000fcc000bf06270 */
[----:B------:R-:W-:-:S13]  /*4210*/  PLOP3.LUT P0, PT, PT, PT, UP0, 0x80, 0x0 ;  /* 0x000000000000781c */ /* 0x000fda0003f0f008 */
[----:B------:R-:W-:Y:S01]  /*4220*/  @P0 CALL.REL.NOINC `(.L_x_1827) ;  /* 0x0000001000000944 */ /* 0x000fe20003c00000 */
[----:B------:R-:W-:Y:S05]  /*4230*/  BRA `(.L_x_1862) ;  /* 0xffffc0d000007947 */ /* 0x000fea000383ffff */
.L_x_1827:
        /* <DEDUP_REMOVED lines=22> */
.L_x_1864:
[----:B------:R-:W-:Y:S05]  /*43a0*/  BSYNC B0 ;  /* 0x0000000000007941 */ /* 0x000fea0003800000 */
.L_x_1863:
[----:B------:R-:W-:Y:S05]  /*43b0*/  @P0 EXIT ;  /* 0x000000000000094d */ /* 0x000fea0003800000 */
[----:B------:R-:W-:Y:S05]  /*43c0*/  @P2 BRA `(.L_x_1865) ;  /* 0x0000008000002947 */ /* 0x000fea0003800000 */
[----:B------:R-:W-:-:S05]  /*43d0*/  IMAD R0, R6, c[0x0][0x10], RZ ;  /* 0x0000040006007a24 */ /* 0x000fca00078e02ff */
[----:B------:R-:W-:-:S13]  /*43e0*/  ISETP.NE.AND P0, PT, R0, -0x1, PT ;  /* 0xffffffff0000780c */ /* 0x000fda0003f05270 */
[----:B------:R-:W-:Y:S05]  /*43f0*/  @!P0 BRA `(.L_x_1865) ;  /* 0x0000005000008947 */ /* 0x000fea0003800000 */
.L_x_1866:
[----:B-1----:R-:W2:Y:S01]  /*4400*/  LDG.E.STRONG.GPU R5, [R2.64] ;  /* 0x0000000c02057981 */ /* 0x002ea2000c1ef900 */
[----:B------:R-:W-:Y:S01]  /*4410*/  YIELD ;  /* 0x0000000000007946 */ /* 0x000fe20003800000 */
[----:B--2---:R-:W-:Y:S01]  /*4420*/  ISETP.NE.AND P0, PT, R5, R0, PT ;  /* 0x000000000500720c */ /* 0x004fe20003f05270 */
[----:B------:R-:W-:-:S12]  /*4430*/  CCTL.IVALL ;  /* 0x00000000ff00798f */ /* 0x000fd80002000000 */
[----:B------:R-:W-:Y:S05]  /*4440*/  @P0 BRA `(.L_x_1866) ;  /* 0xffffffb000000947 */ /* 0x000fea000383ffff */
.L_x_1865:
        /* <DEDUP_REMOVED lines=25> */
.L_x_1867:
        /* <DEDUP_REMOVED lines=26> */
.L_x_1868:
        /* <DEDUP_REMOVED lines=16> */
.L_x_3320:


//--------------------- .text._Z35group_norm_nhwc_bwd_one_pass_kernelI11Fp32IOFp16WLi256ELi30ELi480EEv26Group_norm_nhwc_bwd_params --------------------------
	.section	.text._Z35group_norm_nhwc_bwd_one_pass_kernelI11Fp32IOFp16WLi256ELi30ELi480EEv26Group_norm_nhwc_bwd_params,"ax",@progbits
	.sectioninfo	@"SHI_REGISTERS=97"
	.align	128
        .global         _Z35group_norm_nhwc_bwd_one_pass_kernelI11Fp32IOFp16WLi256ELi30ELi480EEv26Group_norm_nhwc_bwd_params
        .type           _Z35group_norm_nhwc_bwd_one_pass_kernelI11Fp32IOFp16WLi256ELi30ELi480EEv26Group_norm_nhwc_bwd_params,@function
        .size           _Z35group_norm_nhwc_bwd_one_pass_kernelI11Fp32IOFp16WLi256ELi30ELi480EEv26Group_norm_nhwc_bwd_params,(.L_x_3321 - _Z35group_norm_nhwc_bwd_one_pass_kernelI11Fp32IOFp16WLi256ELi30ELi480EEv26Group_norm_nhwc_bwd_params)
        .other          _Z35group_norm_nhwc_bwd_one_pass_kernelI11Fp32IOFp16WLi256ELi30ELi480EEv26Group_norm_nhwc_bwd_params,@"STO_CUDA_ENTRY STV_DEFAULT"
_Z35group_norm_nhwc_bwd_one_pass_kernelI11Fp32IOFp16WLi256ELi30ELi480EEv26Group_norm_nhwc_bwd_params:
.text._Z35group_norm_nhwc_bwd_one_pass_kernelI11Fp32IOFp16WLi256ELi30ELi480EEv26Group_norm_nhwc_bwd_params:
        /* <DEDUP_REMOVED lines=47> */
.L_x_1920:
        /* <DEDUP_REMOVED lines=224> */
.L_x_1871:
[----:B----4-:R-:W-:Y:S05]  /*10f0*/  BSYNC B0 ;  /* 0x0000000000007941 */ /* 0x010fea0003800000 */
.L_x_1870:
        /* <DEDUP_REMOVED lines=29> */
.L_x_1872:
        /* <DEDUP_REMOVED lines=26> */
.L_x_1873:
        /* <DEDUP_REMOVED lines=31> */
.L_x_1874:
        /* <DEDUP_REMOVED lines=31> */
.L_x_1875:
        /* <DEDUP_REMOVED lines=31> */
.L_x_1876:
        /* <DEDUP_REMOVED lines=33> */
.L_x_1877:
        /* <DEDUP_REMOVED lines=33> */
.L_x_1878:
        /* <DEDUP_REMOVED lines=29> */
.L_x_1879:
        /* <DEDUP_REMOVED lines=111> */
.L_x_1881:
[----:B------:R-:W-:Y:S05]  /*2720*/  BSYNC B0 ;  /* 0x0000000000007941 */ /* 0x000fea0003800000 */
.L_x_1880:
        /* <DEDUP_REMOVED lines=159> */
.L_x_1883:
[----:B------:R-:W-:Y:S05]  /*3120*/  BSYNC B0 ;  /* 0x0000000000007941 */ /* 0x000fea0003800000 */
.L_x_1882:
        /* <DEDUP_REMOVED lines=17> */
.L_x_1885:
[----:B------:R-:W-:Y:S05]  /*3240*/  BSYNC B0 ;  /* 0x0000000000007941 */ /* 0x000fea0003800000 */
.L_x_1884:
        /* <DEDUP_REMOVED lines=28> */
.L_x_1888:
[----:B------:R-:W2:Y:S01]  /*3410*/  LDG.E.STRONG.GPU R0, [R36.64] ;  /* 0x0000000824007981 */ /* 0x000ea2000c1ef900 */
[----:B------:R-:W-:Y:S01]  /*3420*/  YIELD ;  /* 0x0000000000007946 */ /* 0x000fe20003800000 */
[----:B--2---:R-:W-:Y:S01]  /*3430*/  ISETP.NE.AND P0, PT, R0, R41, PT ;  /* 0x000000290000720c */ /* 0x004fe20003f05270 */
[----:B------:R-:W-:-:S12]  /*3440*/  CCTL.IVALL ;  /* 0x00000000ff00798f */ /* 0x000fd80002000000 */
[----:B------:R-:W-:Y:S05]  /*3450*/  @P0 BRA `(.L_x_1888) ;  /* 0xffffffb000000947 */ /* 0x000fea000383ffff */
.L_x_1887:
        /* <DEDUP_REMOVED lines=20> */
.L_x_1892:
        /* <DEDUP_REMOVED lines=115> */
.L_x_1891:
        /* <DEDUP_REMOVED lines=61> */
.L_x_1893:
[----:B------:R-:W-:-:S13]  /*40a0*/  ISETP.NE.OR P0, PT, R0, RZ, P0 ;  /* 0x000000ff0000720c */ /* 0x000fda0000705670 */
[----:B------:R-:W-:Y:S05]  /*40b0*/  @!P0 BRA `(.L_x_1889) ;  /* 0x000001f000008947 */ /* 0x000fea0003800000 */
.L_x_1890:
        /* <DEDUP_REMOVED lines=31> */
.L_x_1889:
        /* <DEDUP_REMOVED lines=12> */
.L_x_1895:
[----:B------:R-:W-:Y:S05]  /*4370*/  BSYNC B0 ;  /* 0x0000000000007941 */ /* 0x000fea0003800000 */
.L_x_1894:
        /* <DEDUP_REMOVED lines=16> */
.L_x_1886:
        /* <DEDUP_REMOVED lines=32> */
.L_x_1896:
        /* <DEDUP_REMOVED lines=17> */
.L_x_1898:
[----:B------:R-:W-:Y:S05]  /*4790*/  BSYNC B0 ;  /* 0x0000000000007941 */ /* 0x000fea0003800000 */
.L_x_1897:
        /* <DEDUP_REMOVED lines=19> */
.L_x_1899:
        /* <DEDUP_REMOVED lines=17> */
.L_x_1901:
[----:B------:R-:W-:Y:S05]  /*49e0*/  BSYNC B0 ;  /* 0x0000000000007941 */ /* 0x000fea0003800000 */
.L_x_1900:
        /* <DEDUP_REMOVED lines=19> */
.L_x_1902:
        /* <DEDUP_REMOVED lines=17> */
.L_x_1904:
[----:B------:R-:W-:Y:S05]  /*4c30*/  BSYNC B0 ;  /* 0x0000000000007941 */ /* 0x000fea0003800000 */
.L_x_1903:
        /* <DEDUP_REMOVED lines=32> */
.L_x_1905:
        /* <DEDUP_REMOVED lines=17> */
.L_x_1907:
[----:B------:R-:W-:Y:S05]  /*4f50*/  BSYNC B0 ;  /* 0x0000000000007941 */ /* 0x000fea0003800000 */
.L_x_1906:
        /* <DEDUP_REMOVED lines=19> */
.L_x_1908:
        /* <DEDUP_REMOVED lines=17> */
.L_x_1910:
[----:B------:R-:W-:Y:S05]  /*51a0*/  BSYNC B0 ;  /* 0x0000000000007941 */ /* 0x000fea0003800000 */
.L_x_1909:
        /* <DEDUP_REMOVED lines=19> */
.L_x_1911:
        /* <DEDUP_REMOVED lines=17> */
.L_x_1913:
[----:B------:R-:W-:Y:S05]  /*53f0*/  BSYNC B0 ;  /* 0x0000000000007941 */ /* 0x000fea0003800000 */
.L_x_1912:
        /* <DEDUP_REMOVED lines=19> */
.L_x_1914:
        /* <DEDUP_REMOVED lines=17> */
.L_x_1916:
[----:B------:R-:W-:Y:S05]  /*5640*/  BSYNC B0 ;  /* 0x0000000000007941 */ /* 0x000fea0003800000 */
.L_x_1915:
        /* <DEDUP_REMOVED lines=19> */
.L_x_1917:
        /* <DEDUP_REMOVED lines=16> */
.L_x_1919:
[----:B------:R-:W-:Y:S05]  /*5880*/  BSYNC B0 ;  /* 0x0000000000007941 */ /* 0x000fea0003800000 */
.L_x_1918:
[----:B------:R-:W-:Y:S02]  /*5890*/  IADD3 R85, R85, c[0x0][0x10], RZ ;  /* 0x0000040055557a10 */ /* 0x000fe40007ffe0ff */
[----:B------:R-:W-:Y:S02]  /*58a0*/  IADD3 R76, R76, 0x1, RZ ;  /* 0x000000014c4c7810 */ /* 0x000fe40007ffe0ff */
[----:B------:R-:W-:-:S13]  /*58b0*/  ISETP.GE.AND P0, PT, R85, UR4, PT ;  /* 0x0000000455007c0c */ /* 0x000fda000bf06270 */
[----:B------:R-:W-:Y:S01]  /*58c0*/  @P0 CALL.REL.NOINC `(.L_x_1869) ;  /* 0x0000001000000944 */ /* 0x000fe20003c00000 */
[----:B------:R-:W-:Y:S05]  /*58d0*/  BRA `(.L_x_1920) ;  /* 0xffffaa1000007947 */ /* 0x000fea000383ffff */
.L_x_1869:
        /* <DEDUP_REMOVED lines=18> */
.L_x_1922:
[----:B------:R-:W-:Y:S05]  /*5a00*/  BSYNC B0 ;  /* 0x0000000000007941 */ /* 0x000fea0003800000 */
.L_x_1921:
        /* <DEDUP_REMOVED lines=11> */
.L_x_1924:
[----:B------:R-:W2:Y:S01]  /*5ac0*/  LDG.E.STRONG.GPU R5, [R2.64] ;  /* 0x0000000802057981 */ /* 0x000ea2000c1ef900 */
[----:B------:R-:W-:Y:S01]  /*5ad0*/  YIELD ;  /* 0x0000000000007946 */ /* 0x000fe20003800000 */
[----:B--2---:R-:W-:Y:S01]  /*5ae0*/  ISETP.NE.AND P0, PT, R5, R0, PT ;  /* 0x000000000500720c */ /* 0x004fe20003f05270 */
[----:B------:R-:W-:-:S12]  /*5af0*/  CCTL.IVALL ;  /* 0x00000000ff00798f */ /* 0x000fd80002000000 */
[----:B------:R-:W-:Y:S05]  /*5b00*/  @P0 BRA `(.L_x_1924) ;  /* 0xffffffb000000947 */ /* 0x000fea000383ffff */
.L_x_1923:
        /* <DEDUP_REMOVED lines=25> */
.L_x_1925:
        /* <DEDUP_REMOVED lines=26> */
.L_x_1926:
        /* <DEDUP_REMOVED lines=12> */
.L_x_3321:


//--------------------- .text._Z35group_norm_nhwc_bwd_one_pass_kernelI11Fp32IOFp16WLi512ELi30ELi480EEv26Group_norm_nhwc_bwd_params --------------------------
	.section	.text._Z35group_norm_nhwc_bwd_one_pass_kernelI11Fp32IOFp16WLi512ELi30ELi480EEv26Group_norm_nhwc_bwd_params,"ax",@progbits
	.sectioninfo	@"SHI_REGISTERS=128"
	.align	128
        .global         _Z35group_norm_nhwc_bwd_one_pass_kernelI11Fp32IOFp16WLi512ELi30ELi480EEv26Group_norm_nhwc_bwd_params
        .type           _Z35group_norm_nhwc_bwd_one_pass_kernelI11Fp32IOFp16WLi512ELi30ELi480EEv26Group_norm_nhwc_bwd_params,@function
        .size           _Z35group_norm_nhwc_bwd_one_pass_kernelI11Fp32IOFp16WLi512ELi30ELi480EEv26Group_norm_nhwc_bwd_params,(.L_x_3322 - _Z35group_norm_nhwc_bwd_one_pass_kernelI11Fp32IOFp16WLi512ELi30ELi480EEv26Group_norm_nhwc_bwd_params)
        .other          _Z35group_norm_nhwc_bwd_one_pass_kernelI11Fp32IOFp16WLi512ELi30ELi480EEv26Group_norm_nhwc_bwd_params,@"STO_CUDA_ENTRY STV_DEFAULT"
_Z35group_norm_nhwc_bwd_one_pass_kernelI11Fp32IOFp16WLi512ELi30ELi480EEv26Group_norm_nhwc_bwd_params:
.text._Z35group_norm_nhwc_bwd_one_pass_kernelI11Fp32IOFp16WLi512ELi30ELi480EEv26Group_norm_nhwc_bwd_params:
        /* <DEDUP_REMOVED lines=111> */
.L_x_2010:
        /* <DEDUP_REMOVED lines=377> */
[----:B--2---:R-:W-:Y:S01]  /*1e80*/  @P0 HADD2.F32 R9, -RZ, R7.H0_H0 ;  /* 0x20000007ff090230 */ /* 0x004fe20000004100 */
[----:B------:R-:W-:-:S10]  /*1e90*/  HFMA2.MMA R7, -RZ, RZ, 0, 1.1920928955078125e-07 ;  /* 0x00000002ff077435 */ /* 0x000fd400000001ff */
[----:B0-----:R-:W-:-:S05]  /*1ea0*/  IMAD.WIDE R10, R78, R7, c[0x0][0x188] ;  /* 0x000062004e0a7625 */ /* 0x001fca00078e0207 */
[----:B------:R-:W2:Y:S04]  /*1eb0*/  LDG.E.U16 R7, [R10.64] ;  /* 0x0000000c0a077981 */ /* 0x000ea8000c1e1500 */
[----:B------:R-:W4:Y:S01]  /*1ec0*/  LDG.E.U16 R78, [R10.64+0x2] ;  /* 0x0000020c0a4e7981 */ /* 0x000f22000c1e1500 */
[----:B---3--:R-:W-:Y:S02]  /*1ed0*/  @P0 HADD2.F32 R8, -RZ, R79.H0_H0 ;  /* 0x2000004fff080230 */ /* 0x008fe40000004100 */
[----:B--2---:R-:W-:Y:S02]  /*1ee0*/  HADD2.F32 R7, -RZ, R7.H0_H0 ;  /* 0x20000007ff077230 */ /* 0x004fe40000004100 */
[----:B----4-:R-:W-:Y:S02]  /*1ef0*/  HADD2.F32 R10, -RZ, R78.H0_H0 ;  /* 0x2000004eff0a7230 */ /* 0x010fe40000004100 */
.L_x_1929:
[----:B01----:R-:W-:Y:S05]  /*1f00*/  BSYNC B0 ;  /* 0x0000000000007941 */ /* 0x003fea0003800000 */
.L_x_1928:
        /* <DEDUP_REMOVED lines=26> */
.L_x_1930:
        /* <DEDUP_REMOVED lines=31> */
.L_x_1931:
        /* <DEDUP_REMOVED lines=39> */
.L_x_1932:
        /* <DEDUP_REMOVED lines=35> */
.L_x_1933:
        /* <DEDUP_REMOVED lines=35> */
.L_x_1934:
        /* <DEDUP_REMOVED lines=35> */
.L_x_1935:
        /* <DEDUP_REMOVED lines=35> */
.L_x_1936:
        /* <DEDUP_REMOVED lines=35> */
.L_x_1937:
        /* <DEDUP_REMOVED lines=35> */
.L_x_1938:
        /* <DEDUP_REMOVED lines=35> */
.L_x_1939:
        /* <DEDUP_REMOVED lines=35> */
.L_x_1940:
        /* <DEDUP_REMOVED lines=35> */
.L_x_1941:
        /* <DEDUP_REMOVED lines=35> */
.L_x_1942:
        /* <DEDUP_REMOVED lines=35> */
.L_x_1943:
        /* <DEDUP_REMOVED lines=35> */
.L_x_1944:
        /* <DEDUP_REMOVED lines=35> */
.L_x_1945:
        /* <DEDUP_REMOVED lines=79> */
.L_x_1947:
[----:B0-----:R-:W-:Y:S05]  /*4670*/  BSYNC B0 ;  /* 0x0000000000007941 */ /* 0x001fea0003800000 */
.L_x_1946:
        /* <DEDUP_REMOVED lines=162> */
.L_x_1949:
[----:B------:R-:W-:Y:S05]  /*50a0*/  BSYNC B0 ;  /* 0x0000000000007941 */ /* 0x000fea0003800000 */
.L_x_1948:
        /* <DEDUP_REMOVED lines=19> */
.L_x_1951:
[----:B------:R-:W-:Y:S05]  /*51e0*/  BSYNC B0 ;  /* 0x0000000000007941 */ /* 0x000fea0003800000 */
.L_x_1950:
        /* <DEDUP_REMOVED lines=32> */
.L_x_1954:
[----:B------:R-:W2:Y:S01]  /*53f0*/  LDG.E.STRONG.GPU R52, [R48.64] ;  /* 0x0000000c30347981 */ /* 0x000ea2000c1ef900 */
[----:B------:R-:W-:Y:S01]  /*5400*/  YIELD ;  /* 0x0000000000007946 */ /* 0x000fe20003800000 */
[----:B--2---:R-:W-:Y:S01]  /*5410*/  ISETP.NE.AND P6, PT, R52, R55, PT ;  /* 0x000000373400720c */ /* 0x004fe20003fc5270 */
[----:B------:R-:W-:-:S12]  /*5420*/  CCTL.IVALL ;  /* 0x00000000ff00798f */ /* 0x000fd80002000000 */
[----:B------:R-:W-:Y:S05]  /*5430*/  @P6 BRA `(.L_x_1954) ;  /* 0xffffffb000006947 */ /* 0x000fea000383ffff */
.L_x_1953:
        /* <DEDUP_REMOVED lines=18> */
.L_x_1958:
        /* <DEDUP_REMOVED lines=116> */
.L_x_1957:
        /* <DEDUP_REMOVED lines=62> */
.L_x_1959:
[----:B------:R-:W-:-:S06]  /*6080*/  UISETP.NE.OR UP0, UPT, UR4, URZ, UP0 ;  /* 0x0000003f0400728c */ /* 0x000fcc0008705670 */
[----:B------:R-:W-:-:S13]  /*6090*/  PLOP3.LUT P6, PT, PT, PT, UP0, 0x80, 0x0 ;  /* 0x000000000000781c */ /* 0x000fda0003fcf008 */
[----:B------:R-:W-:Y:S05]  /*60a0*/  @!P6 BRA `(.L_x_1955) ;  /* 0x000001f00000e947 */ /* 0x000fea0003800000 */
.L_x_1956:
        /* <DEDUP_REMOVED lines=31> */
.L_x_1955:
        /* <DEDUP_REMOVED lines=10> */
.L_x_1961:
[----:B------:R-:W-:Y:S05]  /*6340*/  BSYNC B0 ;  /* 0x0000000000007941 */ /* 0x000fea0003800000 */
.L_x_1960:
        /* <DEDUP_REMOVED lines=19> */
.L_x_1952:
        /* <DEDUP_REMOVED lines=30> */
.L_x_1962:
        /* <DEDUP_REMOVED lines=18> */
.L_x_1964:
[----:B------:R-:W-:Y:S05]  /*6780*/  BSYNC B0 ;  /* 0x0000000000007941 */ /* 0x000fea0003800000 */
.L_x_1963:
        /* <DEDUP_REMOVED lines=21> */
.L_x_1965:
        /* <DEDUP_REMOVED lines=18> */
.L_x_1967:
[----:B------:R-:W-:Y:S05]  /*6a00*/  BSYNC B0 ;  /* 0x0000000000007941 */ /* 0x000fea0003800000 */
.L_x_1966:
        /* <DEDUP_REMOVED lines=20> */
.L_x_1968:
        /* <DEDUP_REMOVED lines=18> */
.L_x_1970:
[----:B------:R-:W-:Y:S05]  /*6c70*/  BSYNC B0 ;  /* 0x0000000000007941 */ /* 0x000fea0003800000 */
.L_x_1969:
        /* <DEDUP_REMOVED lines=20> */
.L_x_1971:
        /* <DEDUP_REMOVED lines=18> */
.L_x_1973:
[----:B------:R-:W-:Y:S05]  /*6ee0*/  BSYNC B0 ;  /* 0x0000000000007941 */ /* 0x000fea0003800000 */
.L_x_1972:
        /* <DEDUP_REMOVED lines=20> */
.L_x_1974:
        /* <DEDUP_REMOVED lines=18> */
.L_x_1976:
[----:B------:R-:W-:Y:S05]  /*7150*/  BSYNC B0 ;  /* 0x0000000000007941 */ /* 0x000fea0003800000 */
.L_x_1975:
        /* <DEDUP_REMOVED lines=20> */
.L_x_1977:
        /* <DEDUP_REMOVED lines=18> */
.L_x_1979:
[----:B------:R-:W-:Y:S05]  /*73c0*/  BSYNC B0 ;  /* 0x0000000000007941 */ /* 0x000fea0003800000 */
.L_x_1978:
        /* <DEDUP_REMOVED lines=20> */
.L_x_1980:
        /* <DEDUP_REMOVED lines=18> */
.L_x_1982:
[----:B------:R-:W-:Y:S05]  /*7630*/  BSYNC B0 ;  /* 0x0000000000007941 */ /* 0x000fea0003800000 */
.L_x_1981:
        /* <DEDUP_REMOVED lines=20> */
.L_x_1983:
        /* <DEDUP_REMOVED lines=17> */
.L_x_1985:
[----:B------:R-:W-:Y:S05]  /*7890*/  BSYNC B0 ;  /* 0x0000000000007941 */ /* 0x000fea0003800000 */
.L_x_1984:
        /* <DEDUP_REMOVED lines=19> */
.L_x_1986:
        /* <DEDUP_REMOVED lines=17> */
.L_x_1988:
[----:B------:R-:W-:Y:S05]  /*7ae0*/  BSYNC B0 ;  /* 0x0000000000007941 */ /* 0x000fea0003800000 */
.L_x_1987:
        /* <DEDUP_REMOVED lines=19> */
.L_x_1989:
        /* <DEDUP_REMOVED lines=17> */
.L_x_1991:
[----:B------:R-:W-:Y:S05]  /*7d30*/  BSYNC B0 ;  /* 0x0000000000007941 */ /* 0x000fea0003800000 */
.L_x_1990:
        /* <DEDUP_REMOVED lines=19> */
.L_x_1992:
        /* <DEDUP_REMOVED lines=17> */
.L_x_1994:
[----:B------:R-:W-:Y:S05]  /*7f80*/  BSYNC B0 ;  /* 0x0000000000007941 */ /* 0x000fea0003800000 */
.L_x_1993:
        /* <DEDUP_REMOVED lines=19> */
.L_x_1995:
        /* <DEDUP_REMOVED lines=17> */
.L_x_1997:
[----:B------:R-:W-:Y:S05]  /*81d0*/  BSYNC B0 ;  /* 0x0000000000007941 */ /* 0x000fea0003800000 */
.L_x_1996:
        /* <DEDUP_REMOVED lines=19> */
.L_x_1998:
        /* <DEDUP_REMOVED lines=22> */
.L_x_2000:
[----:B------:R-:W-:Y:S05]  /*8470*/  BSYNC B0 ;  /* 0x0000000000007941 */ /* 0x000fea0003800000 */
.L_x_1999:
        /* <DEDUP_REMOVED lines=19> */
.L_x_2001:
        /* <DEDUP_REMOVED lines=22> */
.L_x_2003:
[----:B------:R-:W-:Y:S05]  /*8710*/  BSYNC B0 ;  /* 0x0000000000007941 */ /* 0x000fea0003800000 */
.L_x_2002:
        /* <DEDUP_REMOVED lines=19> */
.L_x_2004:
        /* <DEDUP_REMOVED lines=22> */
.L_x_2006:
[----:B------:R-:W-:Y:S05]  /*89b0*/  BSYNC B0 ;  /* 0x0000000000007941 */ /* 0x000fea0003800000 */
.L_x_2005:
        /* <DEDUP_REMOVED lines=19> */
.L_x_2007:
        /* <DEDUP_REMOVED lines=19> */
.L_x_2009:
[----:B------:R-:W-:Y:S05]  /*8c20*/  BSYNC B0 ;  /* 0x0000000000007941 */ /* 0x000fea0003800000 */
.L_x_2008:
[----:B------:R-:W-:Y:S02]  /*8c30*/  IADD3 R5, R5, c[0x0][0x10], RZ ;  /* 0x0000040005057a10 */ /* 0x000fe40007ffe0ff */
[----:B------:R-:W-:Y:S02]  /*8c40*/  IADD3 R91, R91, 0x1, RZ ;  /* 0x000000015b5b7810 */ /* 0x000fe40007ffe0ff */
[----:B------:R-:W-:-:S13]  /*8c50*/  ISETP.GE.AND P0, PT, R5, UR6, PT ;  /* 0x0000000605007c0c */ /* 0x000fda000bf06270 */
[----:B------:R-:W-:Y:S01]  /*8c60*/  @P0 CALL.REL.NOINC `(.L_x_1927) ;  /* 0x0000001000000944 */ /* 0x000fe20003c00000 */
[----:B------:R-:W-:Y:S05]  /*8c70*/  BRA `(.L_x_2010) ;  /* 0xffff7a7000007947 */ /* 0x000fea000383ffff */
.L_x_1927:
        /* <DEDUP_REMOVED lines=18> */
.L_x_2012:
[----:B------:R-:W-:Y:S05]  /*8da0*/  BSYNC B0 ;  /* 0x0000000000007941 */ /* 0x000fea0003800000 */
.L_x_2011:
        /* <DEDUP_REMOVED lines=11> */
.L_x_2014:
[----:B------:R-:W2:Y:S01]  /*8e60*/  LDG.E.STRONG.GPU R7, [R4.64] ;  /* 0x0000000c04077981 */ /* 0x000ea2000c1ef900 */
[----:B------:R-:W-:Y:S01]  /*8e70*/  YIELD ;  /* 0x0000000000007946 */ /* 0x000fe20003800000 */
[----:B--2---:R-:W-:Y:S01]  /*8e80*/  ISETP.NE.AND P0, PT, R7, R0, PT ;  /* 0x000000000700720c */ /* 0x004fe20003f05270 */
[----:B------:R-:W-:-:S12]  /*8e90*/  CCTL.IVALL ;  /* 0x00000000ff00798f */ /* 0x000fd80002000000 */
[----:B------:R-:W-:Y:S05]  /*8ea0*/  @P0 BRA `(.L_x_2014) ;  /* 0xffffffb000000947 */ /* 0x000fea000383ffff */
.L_x_2013:
        /* <DEDUP_REMOVED lines=25> */
.L_x_2015:
        /* <DEDUP_REMOVED lines=26> */
.L_x_2016:
        /* <DEDUP_REMOVED lines=10> */
.L_x_3322:


//--------------------- .text._Z35group_norm_nhwc_fwd_one_pass_kernelI11Bf16IOFp32WLi64ELi30ELi480EEv26Group_norm_nhwc_fwd_params --------------------------
	.section	.text._Z35group_norm_nhwc_fwd_one_pass_kernelI11Bf16IOFp32WLi64ELi30ELi480EEv26Group_norm_nhwc_fwd_params,"ax",@progbits
	.sectioninfo	@"SHI_REGISTERS=32"
	.align	128
        .global         _Z35group_norm_nhwc_fwd_one_pass_kernelI11Bf16IOFp32WLi64ELi30ELi480EEv26Group_norm_nhwc_fwd_params
        .type           _Z35group_norm_nhwc_fwd_one_pass_kernelI11Bf16IOFp32WLi64ELi30ELi480EEv26Group_norm_nhwc_fwd_params,@function
        .size           _Z35group_norm_nhwc_fwd_one_pass_kernelI11Bf16IOFp32WLi64ELi30ELi480EEv26Group_norm_nhwc_fwd_params,(.L_x_3323 - _Z35group_norm_nhwc_fwd_one_pass_kernelI11Bf16IOFp32WLi64ELi30ELi480EEv26Group_norm_nhwc_fwd_params)
        .other          _Z35group_norm_nhwc_fwd_one_pass_kernelI11Bf16IOFp32WLi64ELi30ELi480EEv26Group_norm_nhwc_fwd_params,@"STO_CUDA_ENTRY STV_DEFAULT"
_Z35group_norm_nhwc_fwd_one_pass_kernelI11Bf16IOFp32WLi64ELi30ELi480EEv26Group_norm_nhwc_fwd_params:
.text._Z35group_norm_nhwc_fwd_one_pass_kernelI11Bf16IOFp32WLi64ELi30ELi480EEv26Group_norm_nhwc_fwd_params:
[----:B------:R-:W-:Y:S02]  /*0000*/  MOV R1, c[0x0][0x28] ;  /* 0x00000a0000017a02 */ /* 0x000fe40000000f00 */
[----:B------:R-:W0:Y:S01]  /*0010*/  S2R R20, SR_CTAID.Y ;  /* 0x0000000000147919 */ /* 0x000e220000002600 */
[----:B------:R-:W-:Y:S02]  /*0020*/  ULDC UR4, c[0x0][0x1d8] ;  /* 0x0000760000047ab9 */ /* 0x000fe40000000800 */
[----:B------:R-:W-:Y:S02]  /*0030*/  ULDC UR5, c[0x0][0x1a8] ;  /* 0x00006a0000057ab9 */ /* 0x000fe40000000800 */
[----:B------:R-:W-:-:S06]  /*0040*/  UIMAD UR4, UR4, UR5, URZ ;  /* 0x00000005040472a4 */ /* 0x000fcc000f8e023f */
[----:B0-----:R-:W-:-:S13]  /*0050*/  ISETP.GE.AND P0, PT, R20, UR4, PT ;  /* 0x0000000414007c0c */ /* 0x001fda000bf06270 */
[----:B------:R-:W-:Y:S05]  /*0060*/  @P0 EXIT ;  /* 0x000000000000094d */ /* 0x000fea0003800000 */
[----:B------:R-:W0:Y:S01]  /*0070*/  S2R R5, SR_TID.X ;  /* 0x0000000000057919 */ /* 0x000e220000002100 */
[----:B------:R-:W-:Y:S01]  /*0080*/  HFMA2.MMA R16, -RZ, RZ, 0, 0 ;  /* 0x00000000ff107435 */ /* 0x000fe200000001ff */
[----:B------:R-:W-:Y:S02]  /*0090*/  ULDC.U8 UR5, c[0x0][0x1dc] ;  /* 0x0000770000057ab9 */ /* 0x000fe40000000000 */
[----:B------:R-:W1:Y:S01]  /*00a0*/  S2R R4, SR_CTAID.X ;  /* 0x0000000000047919 */ /* 0x000e620000002500 */
[----:B------:R-:W-:Y:S01]  /*00b0*/  ULDC.64 UR6, c[0x0][0x118] ;  /* 0x0000460000067ab9 */ /* 0x000fe20000000a00 */
[----:B0-----:R-:W-:Y:S01]  /*00c0*/  IMAD.WIDE.U32 R2, R5, -0x77777777, RZ ;  /* 0x8888888905027825 */ /* 0x001fe200078e00ff */
[----:B------:R-:W-:-:S04]  /*00d0*/  SHF.R.S32.HI R0, RZ, 0x1f, R5 ;  /* 0x0000001fff007819 */ /* 0x000fc80000011405 */
[----:B------:R-:W-:Y:S02]  /*00e0*/  SHF.R.U32.HI R21, RZ, 0x3, R3 ;  /* 0x00000003ff157819 */ /* 0x000fe40000011603 */
[----:B------:R-:W0:Y:S01]  /*00f0*/  S2R R3, SR_LANEID ;  /* 0x0000000000037919 */ /* 0x000e220000000000 */
[----:B------:R-:W-:Y:S02]  /*0100*/  LEA.HI R0, R0, R5, RZ, 0x5 ;  /* 0x0000000500007211 */ /* 0x000fe400078f28ff */
[----:B-1----:R-:W-:Y:S02]  /*0110*/  IMAD R19, R4, c[0x0][0x1e4], R21 ;  /* 0x0000790004137a24 */ /* 0x002fe400078e0215 */
[----:B------:R-:W-:Y:S01]  /*0120*/  IMAD R21, R21, -0xf, R5 ;  /* 0xfffffff115157824 */ /* 0x000fe200078e0205 */
[----:B------:R-:W-:Y:S02]  /*0130*/  SHF.R.S32.HI R17, RZ, 0x5, R0 ;  /* 0x00000005ff117819 */ /* 0x000fe40000011400 */
[----:B------:R-:W-:-:S02]  /*0140*/  ISETP.GE.U32.AND P0, PT, R19, c[0x0][0x1c8], PT ;  /* 0x0000720013007a0c */ /* 0x000fc40003f06070 */
[----:B------:R-:W-:Y:S02]  /*0150*/  SHF.R.S32.HI R2, RZ, 0x1f, R19 ;  /* 0x0000001fff027819 */ /* 0x000fe40000011413 */
[----:B------:R-:W-:Y:S02]  /*0160*/  SHF.L.U32 R21, R21, 0x1, RZ ;  /* 0x0000000115157819 */ /* 0x000fe400000006ff */
[----:B------:R-:W-:Y:S02]  /*0170*/  ISETP.GE.AND.EX P0, PT, R2, c[0x0][0x1cc], PT, P0 ;  /* 0x0000730002007a0c */ /* 0x000fe40003f06300 */
[----:B------:R-:W-:Y:S02]  /*0180*/  IADD3 R18, R19, 0x20, RZ ;  /* 0x0000002013127810 */ /* 0x000fe40007ffe0ff */
[----:B------:R-:W-:Y:S02]  /*0190*/  ISETP.LT.U32.AND P0, PT, R5, 0x1e0, !P0 ;  /* 0x000001e00500780c */ /* 0x000fe40004701070 */
.L_x_2033:
[----:B0-----:R-:W-:-:S04]  /*01a0*/  IABS R9, c[0x0][0x1d8] ;  /* 0x0000760000097a13 */ /* 0x001fc80000000000 */
[----:B------:R-:W1:Y:S08]  /*01b0*/  I2F.RP R0, R9 ;  /* 0x0000000900007306 */ /* 0x000e700000209400 */
[----:B-1----:R-:W1:Y:S02]  /*01c0*/  MUFU.RCP R0, R0 ;  /* 0x0000000000007308 */ /* 0x002e640000001000 */
[----:B-1----:R-:W-:-:S06]  /*01d0*/  IADD3 R6, R0, 0xffffffe, RZ ;  /* 0x0ffffffe00067810 */ /* 0x002fcc0007ffe0ff */
[----:B------:R1:W2:Y:S02]  /*01e0*/  F2I.FTZ.U32.TRUNC.NTZ R7, R6 ;  /* 0x0000000600077305 */ /* 0x0002a4000021f000 */
[----:B-1----:R-:W-:Y:S02]  /*01f0*/  MOV R6, RZ ;  /* 0x000000ff00067202 */ /* 0x002fe40000000f00 */
[----:B--2---:R-:W-:-:S05]  /*0200*/  IADD3 R8, RZ, -R7, RZ ;  /* 0x80000007ff087210 */ /* 0x004fca0007ffe0ff */
[----:B------:R-:W-:Y:S01]  /*0210*/  IMAD R11, R8, R9, RZ ;  /* 0x00000009080b7224 */ /* 0x000fe200078e02ff */
[----:B------:R-:W-:-:S03]  /*0220*/  IABS R8, R20 ;  /* 0x0000001400087213 */ /* 0x000fc60000000000 */
[----:B------:R-:W-:-:S06]  /*0230*/  IMAD.HI.U32 R7, R7, R11, R6 ;  /* 0x0000000b07077227 */ /* 0x000fcc00078e0006 */
[----:B------:R-:W-:-:S05]  /*0240*/  IMAD.HI.U32 R7, R7, R8, RZ ;  /* 0x0000000807077227 */ /* 0x000fca00078e00ff */
[----:B------:R-:W-:-:S05]  /*0250*/  IADD3 R0, -R7, RZ, RZ ;  /* 0x000000ff07007210 */ /* 0x000fca0007ffe1ff */
[----:B------:R-:W-:-:S05]  /*0260*/  IMAD R0, R9, R0, R8 ;  /* 0x0000000009007224 */ /* 0x000fca00078e0208 */
[----:B------:R-:W-:-:S13]  /*0270*/  ISETP.GT.U32.AND P2, PT, R9, R0, PT ;  /* 0x000000000900720c */ /* 0x000fda0003f44070 */
[-C--:B------:R-:W-:Y:S02]  /*0280*/  @!P2 IADD3 R0, R0, -R9.reuse, RZ ;  /* 0x800000090000a210 */ /* 0x080fe40007ffe0ff */
[----:B------:R-:W-:Y:S02]  /*0290*/  @!P2 IADD3 R7, R7, 0x1, RZ ;  /* 0x000000010707a810 */ /* 0x000fe40007ffe0ff */
[----:B------:R-:W-:Y:S02]  /*02a0*/  ISETP.GE.U32.AND P1, PT, R0, R9, PT ;  /* 0x000000090000720c */ /* 0x000fe40003f26070 */
[----:B------:R-:W-:Y:S02]  /*02b0*/  LOP3.LUT R0, R20, c[0x0][0x1d8], RZ, 0x3c, !PT ;  /* 0x0000760014007a12 */ /* 0x000fe400078e3cff */
[----:B------:R-:W-:Y:S02]  /*02c0*/  ISETP.NE.AND P2, PT, RZ, c[0x0][0x1d8], PT ;  /* 0x00007600ff007a0c */ /* 0x000fe40003f45270 */
[----:B------:R-:W-:-:S02]  /*02d0*/  ISETP.GE.AND P3, PT, R0, RZ, PT ;  /* 0x000000ff0000720c */ /* 0x000fc40003f66270 */
[----:B------:R-:W-:-:S05]  /*02e0*/  SHF.R.S32.HI R0, RZ, 0x1f, R18 ;  /* 0x0000001fff007819 */ /* 0x000fca0000011412 */
[----:B------:R-:W-:Y:S02]  /*02f0*/  @P1 IADD3 R7, R7, 0x1, RZ ;  /* 0x0000000107071810 */ /* 0x000fe40007ffe0ff */
[----:B------:R-:W-:-:S04]  /*0300*/  ISETP.GE.U32.AND P1, PT, R18, c[0x0][0x1c8], PT ;  /* 0x0000720012007a0c */ /* 0x000fc80003f26070 */
[----:B------:R-:W-:Y:S02]  /*0310*/  @!P3 IADD3 R7, -R7, RZ, RZ ;  /* 0x000000ff0707b210 */ /* 0x000fe40007ffe1ff */
[----:B------:R-:W-:Y:S02]  /*0320*/  @!P2 LOP3.LUT R7, RZ, c[0x0][0x1d8], RZ, 0x33, !PT ;  /* 0x00007600ff07aa12 */ /* 0x000fe400078e33ff */
[----:B------:R-:W-:Y:S02]  /*0330*/  ISETP.GE.AND.EX P1, PT, R0, c[0x0][0x1cc], PT, P1 ;  /* 0x0000730000007a0c */ /* 0x000fe40003f26310 */
[----:B------:R-:W-:Y:S02]  /*0340*/  IADD3 R9, -R7, RZ, RZ ;  /* 0x000000ff07097210 */ /* 0x000fe40007ffe1ff */
[----:B------:R-:W-:Y:S02]  /*0350*/  SHF.R.S32.HI R6, RZ, 0x1f, R7 ;  /* 0x0000001fff067819 */ /* 0x000fe40000011407 */
[----:B------:R-:W-:Y:S01]  /*0360*/  ISETP.GT.U32.OR P1, PT, R5, 0x1df, P1 ;  /* 0x000001df0500780c */ /* 0x000fe20000f24470 */
[----:B------:R-:W-:Y:S01]  /*0370*/  IMAD R22, R9, c[0x0][0x1d8], R20 ;  /* 0x0000760009167a24 */ /* 0x000fe200078e0214 */
[----:B------:R-:W-:Y:S01]  /*0380*/  SHF.R.S32.HI R9, RZ, 0x1f, R21 ;  /* 0x0000001fff097819 */ /* 0x000fe20000011415 */
[----:B------:R-:W-:-:S02]  /*0390*/  IMAD R6, R6, c[0x0][0x1d0], RZ ;  /* 0x0000740006067a24 */ /* 0x000fc400078e02ff */
[----:B------:R-:W-:Y:S02]  /*03a0*/  IMAD R22, R22, 0x1e, RZ ;  /* 0x0000001e16167824 */ /* 0x000fe400078e02ff */
[----:B------:R-:W-:Y:S02]  /*03b0*/  IMAD R25, R7, c[0x0][0x1d4], R6 ;  /* 0x0000750007197a24 */ /* 0x000fe400078e0206 */
[----:B------:R-:W-:Y:S01]  /*03c0*/  @P0 IMAD R6, R2, c[0x0][0x1c0], RZ ;  /* 0x0000700002060a24 */ /* 0x000fe200078e02ff */
[----:B------:R-:W-:-:S03]  /*03d0*/  IADD3 R26, P2, R21, R22, RZ ;  /* 0x00000016151a7210 */ /* 0x000fc60007f5e0ff */
[----:B------:R-:W-:Y:S01]  /*03e0*/  @P0 IMAD R11, R19, c[0x0][0x1c4], R6 ;  /* 0x00007100130b0a24 */ /* 0x000fe200078e0206 */
[----:B------:R-:W-:-:S05]  /*03f0*/  LEA.HI.X.SX32 R27, R22, R9, 0x1, P2 ;  /* 0x00000009161b7211 */ /* 0x000fca00010f0eff */
[----:B------:R-:W-:-:S04]  /*0400*/  IMAD.WIDE.U32 R26, R7, c[0x0][0x1d0], R26 ;  /* 0x00007400071a7a25 */ /* 0x000fc800078e001a */
[----:B------:R-:W-:Y:S01]  /*0410*/  @!P1 IMAD R7, R0, c[0x0][0x1c0], RZ ;  /* 0x0000700000079a24 */ /* 0x000fe200078e02ff */
[----:B------:R-:W-:Y:S02]  /*0420*/  IADD3 R25, R27, R25, RZ ;  /* 0x000000191b197210 */ /* 0x000fe40007ffe0ff */
[-C--:B------:R-:W-:Y:S01]  /*0430*/  @!P1 MOV R24, R26.reuse ;  /* 0x0000001a00189202 */ /* 0x080fe20000000f00 */
[C---:B------:R-:W-:Y:S01]  /*0440*/  @!P1 IMAD R9, R18.reuse, c[0x0][0x1c4], R7 ;  /* 0x0000710012099a24 */ /* 0x040fe200078e0207 */
[----:B------:R-:W-:Y:S02]  /*0450*/  @P0 MOV R12, R26 ;  /* 0x0000001a000c0202 */ /* 0x000fe40000000f00 */
[----:B------:R-:W-:Y:S01]  /*0460*/  @P0 MOV R13, R25 ;  /* 0x00000019000d0202 */ /* 0x000fe20000000f00 */
[----:B------:R-:W-:-:S04]  /*0470*/  @!P1 IMAD.WIDE.U32 R6, R18, c[0x0][0x1c0], R24 ;  /* 0x0000700012069a25 */ /* 0x000fc800078e0018 */
[----:B------:R-:W-:Y:S01]  /*0480*/  @P0 IMAD.WIDE.U32 R12, R19, c[0x0][0x1c0], R12 ;  /* 0x00007000130c0a25 */ /* 0x000fe200078e000c */
[----:B------:R-:W-:Y:S02]  /*0490*/  @!P1 IADD3 R7, R7, R9, RZ ;  /* 0x0000000907079210 */ /* 0x000fe40007ffe0ff */
[----:B------:R-:W-:Y:S02]  /*04a0*/  @!P1 LEA R8, P3, R6, c[0x0][0x170], 0x1 ;  /* 0x00005c0006089a11 */ /* 0x000fe400078608ff */
[----:B------:R-:W-:Y:S02]  /*04b0*/  @P0 IADD3 R11, R13, R11, RZ ;  /* 0x0000000b0d0b0210 */ /* 0x000fe40007ffe0ff */
[----:B------:R-:W-:Y:S02]  /*04c0*/  @P0 LEA R10, P2, R12, c[0x0][0x170], 0x1 ;  /* 0x00005c000c0a0a11 */ /* 0x000fe400078408ff */
[----:B------:R-:W-:Y:S02]  /*04d0*/  @!P1 LEA.HI.X R9, R6, c[0x0][0x174], R7, 0x1, P3 ;  /* 0x00005d0006099a11 */ /* 0x000fe400018f0c07 */
[----:B------:R-:W-:Y:S01]  /*04e0*/  CS2R R6, SRZ ;  /* 0x0000000000067805 */ /* 0x000fe2000001ff00 */
[----:B------:R-:W-:-:S05]  /*04f0*/  @P0 LEA.HI.X R11, R12, c[0x0][0x174], R11, 0x1, P2 ;  /* 0x00005d000c0b0a11 */ /* 0x000fca00010f0c0b */
[----:B------:R-:W2:Y:S04]  /*0500*/  @P0 LDG.E R7, [R10.64] ;  /* 0x000000060a070981 */ /* 0x000ea8000c1e1900 */
[----:B------:R2:W3:Y:S01]  /*0510*/  @!P1 LDG.E R6, [R8.64] ;  /* 0x0000000608069981 */ /* 0x0004e2000c1e1900 */
[C---:B0-----:R-:W-:Y:S02]  /*0520*/  ISETP.GT.AND P1, PT, R3.reuse, 0x1e, PT ;  /* 0x0000001e0300780c */ /* 0x041fe40003f24270 */
[----:B------:R-:W-:Y:S02]  /*0530*/  ISETP.NE.AND P3, PT, R3, RZ, PT ;  /* 0x000000ff0300720c */ /* 0x000fe40003f65270 */
[----:B------:R-:W-:Y:S01]  /*0540*/  ISETP.NE.AND P2, PT, R5, RZ, PT ;  /* 0x000000ff0500720c */ /* 0x000fe20003f45270 */
[----:B------:R-:W-:Y:S01]  /*0550*/  BSSY B0, `(.L_x_2017) ;  /* 0x000004e000007945 */ /* 0x000fe20003800000 */
[----:B--2---:R-:W-:-:S02]  /*0560*/  PRMT R9, RZ, 0x7610, R7 ;  /* 0x00007610ff097816 */ /* 0x004fc40000000007 */
[----:B------:R-:W-:-:S03]  /*0570*/  PRMT R8, RZ, 0x5410, R7 ;  /* 0x00005410ff087816 */ /* 0x000fc60000000007 */
[----:B------:R-:W-:Y:S01]  /*0580*/  FMUL.FTZ R13, R9, R9 ;  /* 0x00000009090d7220 */ /* 0x000fe20000410000 */
[--C-:B---3--:R-:W-:Y:S01]  /*0590*/  PRMT R11, RZ, 0x7610, R6.reuse ;  /* 0x00007610ff0b7816 */ /* 0x108fe20000000006 */
[C---:B------:R-:W-:Y:S02]  /*05a0*/  FADD.FTZ R12, R8.reuse, R9 ;  /* 0x00000009080c7221 */ /* 0x040fe40000010000 */
[----:B------:R-:W-:Y:S01]  /*05b0*/  FFMA.FTZ R13, R8, R8, R13 ;  /* 0x00000008080d7223 */ /* 0x000fe2000001000d */
[----:B------:R-:W-:Y:S01]  /*05c0*/  PRMT R8, RZ, 0x5410, R6 ;  /* 0x00005410ff087816 */ /* 0x000fe20000000006 */
[----:B------:R-:W-:Y:S02]  /*05d0*/  FMUL.FTZ R23, R11, R11 ;  /* 0x0000000b0b177220 */ /* 0x000fe40000410000 */
[----:B------:R-:W-:Y:S02]  /*05e0*/  FADD.FTZ R12, RZ, R12 ;  /* 0x0000000cff0c7221 */ /* 0x000fe40000010000 */
[----:B------:R-:W-:-:S02]  /*05f0*/  FADD.FTZ R15, R8, R11 ;  /* 0x0000000b080f7221 */ /* 0x000fc40000010000 */
[----:B------:R-:W-:Y:S02]  /*0600*/  FFMA.FTZ R8, R8, R8, R23 ;  /* 0x0000000808087223 */ /* 0x000fe40000010017 */
[----:B------:R-:W-:Y:S02]  /*0610*/  FADD.FTZ R13, RZ, R13 ;  /* 0x0000000dff0d7221 */ /* 0x000fe40000010000 */
[----:B------:R-:W-:Y:S02]  /*0620*/  FADD.FTZ R12, R12, R15 ;  /* 0x0000000f0c0c7221 */ /* 0x000fe40000010000 */
[----:B------:R-:W-:-:S03]  /*0630*/  FADD.FTZ R13, R13, R8 ;  /* 0x000000080d0d7221 */ /* 0x000fc60000010000 */
[----:B------:R-:W0:Y:S04]  /*0640*/  SHFL.DOWN PT, R9, R12, 0x1, 0x1f ;  /* 0x08201f000c097f89 */ /* 0x000e2800000e0000 */
[----:B------:R-:W1:Y:S01]  /*0650*/  SHFL.DOWN PT, R8, R13, 0x1, 0x1f ;  /* 0x08201f000d087f89 */ /* 0x000e6200000e0000 */
[----:B0-----:R-:W-:Y:S02]  /*0660*/  @!P1 FADD.FTZ R12, R12, R9 ;  /* 0x000000090c0c9221 */ /* 0x001fe40000010000 */
[----:B-1----:R-:W-:-:S03]  /*0670*/  @!P1 FADD.FTZ R13, R13, R8 ;  /* 0x000000080d0d9221 */ /* 0x002fc60000010000 */
[----:B------:R-:W0:Y:S04]  /*0680*/  SHFL.DOWN PT, R9, R12, 0x2, 0x1f ;  /* 0x08401f000c097f89 */ /* 0x000e2800000e0000 */
[----:B------:R-:W1:Y:S01]  /*0690*/  SHFL.DOWN PT, R8, R13, 0x2, 0x1f ;  /* 0x08401f000d087f89 */ /* 0x000e6200000e0000 */
[----:B------:R-:W-:-:S13]  /*06a0*/  ISETP.GT.AND P1, PT, R3, 0x1d, PT ;  /* 0x0000001d0300780c */ /* 0x000fda0003f24270 */
        /* <DEDUP_REMOVED lines=16> */
[----:B-1----:R-:W-:-:S05]  /*07b0*/  @!P1 FADD.FTZ R13, R13, R8 ;  /* 0x000000080d0d9221 */ /* 0x002fca0000010000 */
[----:B------:R0:W-:Y:S04]  /*07c0*/  @!P3 STS.64 [R17.X8+0x10], R12 ;  /* 0x0000100c1100b388 */ /* 0x0001e80000008a00 */
[----:B------:R-:W-:Y:S06]  /*07d0*/  BAR.SYNC.DEFER_BLOCKING 0x0 ;  /* 0x0000000000007b1d */ /* 0x000fec0000010000 */
[----:B------:R-:W-:Y:S05]  /*07e0*/  @P2 BRA `(.L_x_2018) ;  /* 0x0000024000002947 */ /* 0x000fea0003800000 */
[----:B------:R-:W1:Y:S04]  /*07f0*/  LDS.64 R14, [0x18] ;  /* 0x00001800ff0e7984 */ /* 0x000e680000000a00 */
[----:B------:R-:W2:Y:S01]  /*0800*/  LDS.128 R8, [0x20] ;  /* 0x00002000ff087984 */ /* 0x000ea20000000c00 */
[----:B-1----:R-:W-:-:S02]  /*0810*/  FADD.FTZ R23, R12, R14 ;  /* 0x0000000e0c177221 */ /* 0x002fc40000010000 */
[----:B------:R-:W-:Y:S02]  /*0820*/  FADD.FTZ R28, R13, R15 ;  /* 0x0000000f0d1c7221 */ /* 0x000fe40000010000 */
[----:B0-----:R-:W0:Y:S01]  /*0830*/  LDS.128 R12, [0x30] ;  /* 0x00003000ff0c7984 */ /* 0x001e220000000c00 */
[----:B--2---:R-:W-:Y:S02]  /*0840*/  FADD.FTZ R23, R23, R8 ;  /* 0x0000000817177221 */ /* 0x004fe40000010000 */
[----:B------:R-:W-:Y:S02]  /*0850*/  FADD.FTZ R28, R28, R9 ;  /* 0x000000091c1c7221 */ /* 0x000fe40000010000 */
[----:B------:R-:W-:Y:S02]  /*0860*/  FADD.FTZ R23, R23, R10 ;  /* 0x0000000a17177221 */ /* 0x000fe40000010000 */
[----:B------:R-:W-:Y:S02]  /*0870*/  FADD.FTZ R28, R28, R11 ;  /* 0x0000000b1c1c7221 */ /* 0x000fe40000010000 */
[----:B------:R-:W1:Y:S01]  /*0880*/  LDS.128 R8, [0x40] ;  /* 0x00004000ff087984 */ /* 0x000e620000000c00 */
[----:B0-----:R-:W-:-:S02]  /*0890*/  FADD.FTZ R23, R23, R12 ;  /* 0x0000000c17177221 */ /* 0x001fc40000010000 */
[----:B------:R-:W-:Y:S02]  /*08a0*/  FADD.FTZ R28, R28, R13 ;  /* 0x0000000d1c1c7221 */ /* 0x000fe40000010000 */
[----:B------:R-:W-:Y:S02]  /*08b0*/  FADD.FTZ R23, R23, R14 ;  /* 0x0000000e17177221 */ /* 0x000fe40000010000 */
[----:B------:R-:W-:Y:S02]  /*08c0*/  FADD.FTZ R28, R28, R15 ;  /* 0x0000000f1c1c7221 */ /* 0x000fe40000010000 */
[----:B------:R-:W0:Y:S01]  /*08d0*/  LDS.128 R12, [0x50] ;  /* 0x00005000ff0c7984 */ /* 0x000e220000000c00 */
[----:B-1----:R-:W-:Y:S02]  /*08e0*/  FADD.FTZ R23, R23, R8 ;  /* 0x0000000817177221 */ /* 0x002fe40000010000 */
[----:B------:R-:W-:Y:S02]  /*08f0*/  FADD.FTZ R28, R28, R9 ;  /* 0x000000091c1c7221 */ /* 0x000fe40000010000 */
[----:B------:R-:W-:-:S02]  /*0900*/  FADD.FTZ R23, R23, R10 ;  /* 0x0000000a17177221 */ /* 0x000fc40000010000 */
[----:B------:R-:W-:Y:S02]  /*0910*/  FADD.FTZ R28, R28, R11 ;  /* 0x0000000b1c1c7221 */ /* 0x000fe40000010000 */
        /* <DEDUP_REMOVED lines=8> */
[----:B------:R-:W1:Y:S01]  /*09a0*/  LDS.64 R8, [0x80] ;  /* 0x00008000ff087984 */ /* 0x000e620000000a00 */
        /* <DEDUP_REMOVED lines=8> */
.L_x_2018:
[----:B------:R-:W-:Y:S05]  /*0a30*/  BSYNC B0 ;  /* 0x0000000000007941 */ /* 0x000fea0003800000 */
.L_x_2017:
[----:B------:R-:W-:-:S04]  /*0a40*/  MOV R14, c[0x0][0xc] ;  /* 0x00000300000e7a02 */ /* 0x000fc80000000f00 */
[----:B------:R-:W-:-:S13]  /*0a50*/  ISETP.GE.U32.AND P1, PT, R14, 0x2, PT ;  /* 0x000000020e00780c */ /* 0x000fda0003f26070 */
[----:B------:R-:W-:Y:S05]  /*0a60*/  @!P1 BRA `(.L_x_2019) ;  /* 0x0000095000009947 */ /* 0x000fea0003800000 */
[----:B------:R-:W-:Y:S05]  /*0a70*/  @P2 BRA `(.L_x_2020) ;  /* 0x000001c000002947 */ /* 0x000fea0003800000 */
[----:B------:R-:W1:Y:S01]  /*0a80*/  S2R R15, SR_CTAID.Y ;  /* 0x00000000000f7919 */ /* 0x000e620000002600 */
[C---:B------:R-:W-:Y:S01]  /*0a90*/  LOP3.LUT R28, R16.reuse, 0x1, RZ, 0xc0, !PT ;  /* 0x00000001101c7812 */ /* 0x040fe200078ec0ff */
[----:B------:R-:W-:Y:S01]  /*0aa0*/  HFMA2.MMA R23, -RZ, RZ, 0, 2.384185791015625e-07 ;  /* 0x00000004ff177435 */ /* 0x000fe200000001ff */
[----:B------:R-:W-:-:S03]  /*0ab0*/  LOP3.LUT P1, RZ, R16, 0x2, RZ, 0xc0, !PT ;  /* 0x0000000210ff7812 */ /* 0x000fc6000782c0ff */
[----:B------:R-:W-:-:S04]  /*0ac0*/  IMAD R8, R28, c[0x0][0x10], RZ ;  /* 0x000004001c087a24 */ /* 0x000fc800078e02ff */
[----:B------:R-:W-:-:S05]  /*0ad0*/  IMAD R9, R8, c[0x0][0xc], RZ ;  /* 0x0000030008097a24 */ /* 0x000fca00078e02ff */
[----:B------:R-:W-:-:S05]  /*0ae0*/  SHF.L.U32 R10, R9, 0x1, RZ ;  /* 0x00000001090a7819 */ /* 0x000fca00000006ff */
[----:B------:R-:W-:-:S04]  /*0af0*/  IMAD.WIDE R10, R10, R23, c[0x0][0x198] ;  /* 0x000066000a0a7625 */ /* 0x000fc800078e0217 */
[----:B-1----:R-:W-:Y:S01]  /*0b00*/  IMAD R9, R4, c[0x0][0x10], R15 ;  /* 0x0000040004097a24 */ /* 0x002fe200078e020f */
[----:B------:R-:W-:-:S03]  /*0b10*/  IADD3 R8, R8, R15, RZ ;  /* 0x0000000f08087210 */ /* 0x000fc60007ffe0ff */
[----:B------:R-:W-:Y:S01]  /*0b20*/  IMAD.WIDE.U32 R10, R9, 0x8, R10 ;  /* 0x00000008090a7825 */ /* 0x000fe200078e000a */
[----:B------:R-:W-:-:S04]  /*0b30*/  MOV R9, 0x1 ;  /* 0x0000000100097802 */ /* 0x000fc80000000f00 */
[----:B------:R1:W-:Y:S01]  /*0b40*/  STG.E.64 [R10.64], R12 ;  /* 0x0000000c0a007986 */ /* 0x0003e2000c101b06 */
[----:B------:R-:W-:Y:S01]  /*0b50*/  SEL R29, R9, 0xffffffff, !P1 ;  /* 0xffffffff091d7807 */ /* 0x000fe20004800000 */
[----:B------:R-:W-:Y:S01]  /*0b60*/  IMAD.WIDE.U32 R8, R8, R23, c[0x0][0x190] ;  /* 0x0000640008087625 */ /* 0x000fe200078e0017 */
[----:B------:R-:W-:Y:S06]  /*0b70*/  MEMBAR.ALL.GPU ;  /* 0x0000000000007992 */ /* 0x000fec000000a000 */
[----:B------:R-:W-:-:S00]  /*0b80*/  ERRBAR ;  /* 0x00000000000079ab */ /* 0x000fc00000000000 */
[----:B-1----:R-:W-:Y:S01]  /*0b90*/  SEL R11, RZ, c[0x0][0xc], P1 ;  /* 0x00000300ff0b7a07 */ /* 0x002fe20000800000 */
[----:B------:R1:W-:Y:S03]  /*0ba0*/  RED.E.ADD.S32.STRONG.GPU [R8.64], R29 ;  /* 0x0000001d0800798e */ /* 0x0003e6000c10e386 */
[----:B------:R-:W-:-:S13]  /*0bb0*/  ISETP.NE.AND P1, PT, R11, -0x1, PT ;  /* 0xffffffff0b00780c */ /* 0x000fda0003f25270 */
[----:B------:R-:W-:Y:S05]  /*0bc0*/  @!P1 BRA `(.L_x_2020) ;  /* 0x0000007000009947 */ /* 0x000fea0003800000 */
[----:B-1----:R-:W-:-:S04]  /*0bd0*/  IMAD R8, R28, c[0x0][0x10], R15 ;  /* 0x000004001c087a24 */ /* 0x002fc800078e020f */
[----:B------:R-:W-:-:S05]  /*0be0*/  IMAD.WIDE.U32 R8, R8, R23, c[0x0][0x190] ;  /* 0x0000640008087625 */ /* 0x000fca00078e0017 */
.L_x_2021:
[----:B------:R-:W2:Y:S01]  /*0bf0*/  LDG.E.STRONG.GPU R10, [R8.64] ;  /* 0x00000006080a7981 */ /* 0x000ea2000c1ef900 */
[----:B------:R-:W-:Y:S01]  /*0c00*/  YIELD ;  /* 0x0000000000007946 */ /* 0x000fe20003800000 */
[----:B--2---:R-:W-:Y:S01]  /*0c10*/  ISETP.NE.AND P1, PT, R10, R11, PT ;  /* 0x0000000b0a00720c */ /* 0x004fe20003f25270 */
[----:B------:R-:W-:-:S12]  /*0c20*/  CCTL.IVALL ;  /* 0x00000000ff00798f */ /* 0x000fd80002000000 */
[----:B------:R-:W-:Y:S05]  /*0c30*/  @P1 BRA `(.L_x_2021) ;  /* 0xffffffb000001947 */ /* 0x000fea000383ffff */
.L_x_2020:
[----:B-1----:R-:W-:Y:S01]  /*0c40*/  ISETP.NE.AND P1, PT, RZ, c[0x0][0xc], PT ;  /* 0x00000300ff007a0c */ /* 0x002fe20003f25270 */
        /* <DEDUP_REMOVED lines=9> */
[----:B------:R-:W-:Y:S02]  /*0ce0*/  IADD3 R14, -R14, c[0x0][0xc], RZ ;  /* 0x000003000e0e7a10 */ /* 0x000fe40007ffe1ff */
.L_x_2023:
[----:B------:R-:W-:-:S13]  /*0cf0*/  ISETP.EQ.OR P4, PT, R15, R4, P2 ;  /* 0x000000040f00720c */ /* 0x000fda0001782670 */
[----:B------:R-:W1:Y:S01]  /*0d00*/  @!P4 S2R R10, SR_CTAID.Y ;  /* 0x00000000000ac919 */ /* 0x000e620000002600 */
[----:B------:R-:W-:Y:S02]  /*0d10*/  @!P4 LOP3.LUT R8, R16, 0x1, RZ, 0xc0, !PT ;  /* 0x000000011008c812 */ /* 0x000fe400078ec0ff */
[----:B------:R-:W-:-:S03]  /*0d20*/  @!P4 MOV R9, 0x4 ;  /* 0x000000040009c802 */ /* 0x000fc60000000f00 */
[----:B------:R-:W-:-:S04]  /*0d30*/  @!P4 IMAD R8, R8, c[0x0][0x10], RZ ;  /* 0x000004000808ca24 */ /* 0x000fc800078e02ff */
[----:B------:R-:W-:-:S05]  /*0d40*/  @!P4 IMAD R8, R8, c[0x0][0xc], RZ ;  /* 0x000003000808ca24 */ /* 0x000fca00078e02ff */
[----:B------:R-:W-:-:S05]  /*0d50*/  @!P4 SHF.L.U32 R8, R8, 0x1, RZ ;  /* 0x000000010808c819 */ /* 0x000fca00000006ff */
[----:B------:R-:W-:-:S04]  /*0d60*/  @!P4 IMAD.WIDE R8, R8, R9, c[0x0][0x198] ;  /* 0x000066000808c625 */ /* 0x000fc800078e0209 */
[----:B-1----:R-:W-:-:S04]  /*0d70*/  @!P4 IMAD R11, R15, c[0x0][0x10], R10 ;  /* 0x000004000f0bca24 */ /* 0x002fc800078e020a */
[----:B------:R-:W-:Y:S01]  /*0d80*/  @!P4 IMAD.WIDE.U32 R8, R11, 0x8, R8 ;  /* 0x000000080b08c825 */ /* 0x000fe200078e0008 */
[----:B------:R-:W-:-:S04]  /*0d90*/  IADD3 R11, R15, 0x1, RZ ;  /* 0x000000010f0b7810 */ /* 0x000fc80007ffe0ff */
[----:B------:R-:W-:Y:S01]  /*0da0*/  ISETP.EQ.OR P1, PT, R11, R4, P2 ;  /* 0x000000040b00720c */ /* 0x000fe20001722670 */
[----:B------:R-:W2:-:S12]  /*0db0*/  @!P4 LDG.E.64 R8, [R8.64] ;  /* 0x000000060808c981 */ /* 0x000e98000c1e1b00 */
[----:B------:R-:W1:Y:S01]  /*0dc0*/  @!P1 S2R R28, SR_CTAID.Y ;  /* 0x00000000001c9919 */ /* 0x000e620000002600 */
[----:B------:R-:W-:-:S05]  /*0dd0*/  @!P1 LOP3.LUT R10, R16, 0x1, RZ, 0xc0, !PT ;  /* 0x00000001100a9812 */ /* 0x000fca00078ec0ff */
[----:B------:R-:W-:-:S04]  /*0de0*/  @!P1 IMAD R10, R10, c[0x0][0x10], RZ ;  /* 0x000004000a0a9a24 */ /* 0x000fc800078e02ff */
[----:B------:R-:W-:-:S05]  /*0df0*/  @!P1 IMAD R10, R10, c[0x0][0xc], RZ ;  /* 0x000003000a0a9a24 */ /* 0x000fca00078e02ff */
[----:B------:R-:W-:Y:S01]  /*0e00*/  @!P1 SHF.L.U32 R10, R10, 0x1, RZ ;  /* 0x000000010a0a9819 */ /* 0x000fe200000006ff */
[----:B-1----:R-:W-:Y:S01]  /*0e10*/  @!P1 IMAD R23, R11, c[0x0][0x10], R28 ;  /* 0x000004000b179a24 */ /* 0x002fe200078e021c */
[----:B------:R-:W-:-:S05]  /*0e20*/  @!P1 MOV R11, 0x4 ;  /* 0x00000004000b9802 */ /* 0x000fca0000000f00 */
[----:B------:R-:W-:-:S06]  /*0e30*/  @!P1 IMAD.WIDE R10, R10, R11, c[0x0][0x198] ;  /* 0x000066000a0a9625 */ /* 0x000fcc00078e020b */
[----:B------:R-:W-:-:S06]  /*0e40*/  @!P1 IMAD.WIDE.U32 R10, R23, 0x8, R10 ;  /* 0x00000008170a9825 */ /* 0x000fcc00078e000a */
[----:B------:R-:W3:Y:S01]  /*0e50*/  @!P1 LDG.E.64 R10, [R10.64] ;  /* 0x000000060a0a9981 */ /* 0x000ee2000c1e1b00 */
[----:B------:R-:W-:-:S04]  /*0e60*/  IADD3 R23, R15, 0x2, RZ ;  /* 0x000000020f177810 */ /* 0x000fc80007ffe0ff */
[----:B------:R-:W-:Y:S01]  /*0e70*/  ISETP.EQ.OR P3, PT, R23, R4, P2 ;  /* 0x000000041700720c */ /* 0x000fe20001762670 */
[----:B0-2---:R-:W-:-:S12]  /*0e80*/  @!P4 FADD.FTZ R12, R12, R8 ;  /* 0x000000080c0cc221 */ /* 0x005fd80000010000 */
[----:B------:R-:W0:Y:S01]  /*0e90*/  @!P3 S2R R8, SR_CTAID.Y ;  /* 0x000000000008b919 */ /* 0x000e220000002600 */
[----:B------:R-:W-:Y:S01]  /*0ea0*/  @!P4 FADD.FTZ R13, R13, R9 ;  /* 0x000000090d0dc221 */ /* 0x000fe20000010000 */
[----:B------:R-:W-:-:S05]  /*0eb0*/  @!P3 LOP3.LUT R9, R16, 0x1, RZ, 0xc0, !PT ;  /* 0x000000011009b812 */ /* 0x000fca00078ec0ff */
[----:B------:R-:W-:-:S04]  /*0ec0*/  @!P3 IMAD R9, R9, c[0x0][0x10], RZ ;  /* 0x000004000909ba24 */ /* 0x000fc800078e02ff */
[----:B------:R-:W-:-:S05]  /*0ed0*/  @!P3 IMAD R9, R9, c[0x0][0xc], RZ ;  /* 0x000003000909ba24 */ /* 0x000fca00078e02ff */
[----:B------:R-:W-:Y:S01]  /*0ee0*/  @!P3 SHF.L.U32 R9, R9, 0x1, RZ ;  /* 0x000000010909b819 */ /* 0x000fe200000006ff */
[----:B0-----:R-:W-:Y:S01]  /*0ef0*/  @!P3 IMAD R23, R23, c[0x0][0x10], R8 ;  /* 0x000004001717ba24 */ /* 0x001fe200078e0208 */
[----:B------:R-:W-:-:S05]  /*0f00*/  @!P3 MOV R8, 0x4 ;  /* 0x000000040008b802 */ /* 0x000fca0000000f00 */
[----:B------:R-:W-:-:S06]  /*0f10*/  @!P3 IMAD.WIDE R8, R9, R8, c[0x0][0x198] ;  /* 0x000066000908b625 */ /* 0x000fcc00078e0208 */
[----:B------:R-:W-:Y:S01]  /*0f20*/  @!P3 IMAD.WIDE.U32 R8, R23, 0x8, R8 ;  /* 0x000000081708b825 */ /* 0x000fe200078e0008 */
[----:B------:R-:W-:-:S04]  /*0f30*/  IADD3 R23, R15, 0x3, RZ ;  /* 0x000000030f177810 */ /* 0x000fc80007ffe0ff */
[----:B------:R-:W-:Y:S01]  /*0f40*/  ISETP.EQ.OR P4, PT, R23, R4, P2 ;  /* 0x000000041700720c */ /* 0x000fe20001782670 */
[----:B------:R-:W2:Y:S01]  /*0f50*/  @!P3 LDG.E.64 R8, [R8.64] ;  /* 0x000000060808b981 */ /* 0x000ea2000c1e1b00 */
[----:B---3--:R-:W-:-:S11]  /*0f60*/  @!P1 FADD.FTZ R12, R12, R10 ;  /* 0x0000000a0c0c9221 */ /* 0x008fd60000010000 */
        /* <DEDUP_REMOVED lines=9> */
[----:B------:R-:W-:-:S06]  /*1000*/  @!P4 IMAD.WIDE.U32 R10, R23, 0x8, R10 ;  /* 0x00000008170ac825 */ /* 0x000fcc00078e000a */
[----:B------:R-:W3:Y:S01]  /*1010*/  @!P4 LDG.E.64 R10, [R10.64] ;  /* 0x000000060a0ac981 */ /* 0x000ee2000c1e1b00 */
[----:B------:R-:W-:-:S04]  /*1020*/  IADD3 R14, R14, -0x4, RZ ;  /* 0xfffffffc0e0e7810 */ /* 0x000fc80007ffe0ff */
[----:B------:R-:W-:Y:S02]  /*1030*/  ISETP.NE.AND P1, PT, R14, RZ, PT ;  /* 0x000000ff0e00720c */ /* 0x000fe40003f25270 */
[----:B------:R-:W-:Y:S01]  /*1040*/  IADD3 R15, R15, 0x4, RZ ;  /* 0x000000040f0f7810 */ /* 0x000fe20007ffe0ff */
[----:B--2---:R-:W-:Y:S02]  /*1050*/  @!P3 FADD.FTZ R12, R12, R8 ;  /* 0x000000080c0cb221 */ /* 0x004fe40000010000 */
[----:B------:R-:W-:Y:S02]  /*1060*/  @!P3 FADD.FTZ R13, R13, R9 ;  /* 0x000000090d0db221 */ /* 0x000fe40000010000 */
[----:B---3--:R-:W-:Y:S02]  /*1070*/  @!P4 FADD.FTZ R12, R12, R10 ;  /* 0x0000000a0c0cc221 */ /* 0x008fe40000010000 */
[----:B------:R-:W-:-:S04]  /*1080*/  @!P4 FADD.FTZ R13, R13, R11 ;  /* 0x0000000b0d0dc221 */ /* 0x000fc80000010000 */
[----:B------:R-:W-:Y:S05]  /*1090*/  @P1 BRA `(.L_x_2023) ;  /* 0xfffffc5000001947 */ /* 0x000fea000383ffff */
.L_x_2022:
[----:B------:R-:W-:-:S04]  /*10a0*/  MOV R10, c[0x0][0xc] ;  /* 0x00000300000a7a02 */ /* 0x000fc80000000f00 */
[----:B------:R-:W-:-:S13]  /*10b0*/  LOP3.LUT P1, R10, R10, 0x3, RZ, 0xc0, !PT ;  /* 0x000000030a0a7812 */ /* 0x000fda000782c0ff */
[----:B------:R-:W-:Y:S05]  /*10c0*/  @!P1 BRA `(.L_x_2019) ;  /* 0x000002f000009947 */ /* 0x000fea0003800000 */
[----:B------:R-:W-:Y:S01]  /*10d0*/  ISETP.EQ.OR P1, PT, R15, R4, P2 ;  /* 0x000000040f00720c */ /* 0x000fe20001722670 */
[----:B------:R-:W-:Y:S01]  /*10e0*/  BSSY B0, `(.L_x_2024) ;  /* 0x000000f000007945 */ /* 0x000fe20003800000 */
[----:B------:R-:W-:-:S11]  /*10f0*/  ISETP.NE.AND P3, PT, R10, 0x1, PT ;  /* 0x000000010a00780c */ /* 0x000fd60003f65270 */
[----:B------:R-:W-:Y:S05]  /*1100*/  @P1 BRA `(.L_x_2025) ;  /* 0x000000c000001947 */ /* 0x000fea0003800000 */
[----:B------:R-:W1:Y:S01]  /*1110*/  S2R R14, SR_CTAID.Y ;  /* 0x00000000000e7919 */ /* 0x000e620000002600 */
[----:B------:R-:W-:Y:S01]  /*1120*/  LOP3.LUT R8, R16, 0x1, RZ, 0xc0, !PT ;  /* 0x0000000110087812 */ /* 0x000fe200078ec0ff */
[----:B------:R-:W-:-:S04]  /*1130*/  HFMA2.MMA R9, -RZ, RZ, 0, 2.384185791015625e-07 ;  /* 0x00000004ff097435 */ /* 0x000fc800000001ff */
[----:B------:R-:W-:-:S04]  /*1140*/  IMAD R8, R8, c[0x0][0x10], RZ ;  /* 0x0000040008087a24 */ /* 0x000fc800078e02ff */
[----:B------:R-:W-:-:S05]  /*1150*/  IMAD R8, R8, c[0x0][0xc], RZ ;  /* 0x0000030008087a24 */ /* 0x000fca00078e02ff */
[----:B------:R-:W-:-:S05]  /*1160*/  SHF.L.U32 R8, R8, 0x1, RZ ;  /* 0x0000000108087819 */ /* 0x000fca00000006ff */
[----:B------:R-:W-:-:S04]  /*1170*/  IMAD.WIDE R8, R8, R9, c[0x0][0x198] ;  /* 0x0000660008087625 */ /* 0x000fc800078e0209 */
[----:B-1----:R-:W-:-:S04]  /*1180*/  IMAD R11, R15, c[0x0][0x10], R14 ;  /* 0x000004000f0b7a24 */ /* 0x002fc800078e020e */
[----:B------:R-:W-:-:S06]  /*1190*/  IMAD.WIDE.U32 R8, R11, 0x8, R8 ;  /* 0x000000080b087825 */ /* 0x000fcc00078e0008 */
[----:B------:R-:W2:Y:S02]  /*11a0*/  LDG.E.64 R8, [R8.64] ;  /* 0x0000000608087981 */ /* 0x000ea4000c1e1b00 */
[----:B0-2---:R-:W-:Y:S02]  /*11b0*/  FADD.FTZ R12, R12, R8 ;  /* 0x000000080c0c7221 */ /* 0x005fe40000010000 */
[----:B------:R-:W-:Y:S02]  /*11c0*/  FADD.FTZ R13, R13, R9 ;  /* 0x000000090d0d7221 */ /* 0x000fe40000010000 */
.L_x_2025:
[----:B------:R-:W-:Y:S05]  /*11d0*/  BSYNC B0 ;  /* 0x0000000000007941 */ /* 0x000fea0003800000 */
.L_x_2024:
[----:B------:R-:W-:Y:S05]  /*11e0*/  @!P3 BRA `(.L_x_2019) ;  /* 0x000001d00000b947 */ /* 0x000fea0003800000 */
[C---:B------:R-:W-:Y:S02]  /*11f0*/  IADD3 R9, R15.reuse, 0x1, RZ ;  /* 0x000000010f097810 */ /* 0x040fe40007ffe0ff */
[----:B------:R-:W-:Y:S02]  /*1200*/  IADD3 R15, R15, 0x2, RZ ;  /* 0x000000020f0f7810 */ /* 0x000fe40007ffe0ff */
[-C--:B------:R-:W-:Y:S02]  /*1210*/  ISETP.EQ.OR P3, PT, R9, R4.reuse, P2 ;  /* 0x000000040900720c */ /* 0x080fe40001762670 */
[----:B------:R-:W-:-:S04]  /*1220*/  ISETP.EQ.OR P1, PT, R15, R4, P2 ;  /* 0x000000040f00720c */ /* 0x000fc80001722670 */
[----:B------:R-:W-:-:S07]  /*1230*/  ISETP.EQ.OR P1, PT, R10, 0x2, P1 ;  /* 0x000000020a00780c */ /* 0x000fce0000f22670 */
[----:B------:R-:W1:Y:S01]  /*1240*/  @!P3 S2R R8, SR_CTAID.Y ;  /* 0x000000000008b919 */ /* 0x000e620000002600 */
[----:B------:R-:W-:Y:S02]  /*1250*/  @!P3 LOP3.LUT R10, R16, 0x1, RZ, 0xc0, !PT ;  /* 0x00000001100ab812 */ /* 0x000fe400078ec0ff */
[----:B------:R-:W-:-:S03]  /*1260*/  @!P3 MOV R28, 0x4 ;  /* 0x00000004001cb802 */ /* 0x000fc60000000f00 */
[----:B------:R-:W2:Y:S01]  /*1270*/  @!P1 S2R R14, SR_CTAID.Y ;  /* 0x00000000000e9919 */ /* 0x000ea20000002600 */
[----:B------:R-:W-:Y:S01]  /*1280*/  @!P3 IMAD R10, R10, c[0x0][0x10], RZ ;  /* 0x000004000a0aba24 */ /* 0x000fe200078e02ff */
[----:B------:R-:W-:-:S03]  /*1290*/  @!P1 LOP3.LUT R11, R16, 0x1, RZ, 0xc0, !PT ;  /* 0x00000001100b9812 */ /* 0x000fc600078ec0ff */
[----:B------:R-:W-:Y:S02]  /*12a0*/  @!P3 IMAD R10, R10, c[0x0][0xc], RZ ;  /* 0x000003000a0aba24 */ /* 0x000fe400078e02ff */
[----:B------:R-:W-:-:S03]  /*12b0*/  @!P1 IMAD R11, R11, c[0x0][0x10], RZ ;  /* 0x000004000b0b9a24 */ /* 0x000fc600078e02ff */
[----:B------:R-:W-:Y:S01]  /*12c0*/  @!P3 SHF.L.U32 R23, R10, 0x1, RZ ;  /* 0x000000010a17b819 */ /* 0x000fe200000006ff */
[----:B------:R-:W-:-:S05]  /*12d0*/  @!P1 IMAD R10, R11, c[0x0][0xc], RZ ;  /* 0x000003000b0a9a24 */ /* 0x000fca00078e02ff */
[----:B------:R-:W-:Y:S01]  /*12e0*/  @!P1 SHF.L.U32 R10, R10, 0x1, RZ ;  /* 0x000000010a0a9819 */ /* 0x000fe200000006ff */
[----:B-1----:R-:W-:Y:S02]  /*12f0*/  @!P3 IMAD R11, R9, c[0x0][0x10], R8 ;  /* 0x00000400090bba24 */ /* 0x002fe400078e0208 */
[----:B------:R-:W-:Y:S01]  /*1300*/  @!P3 IMAD.WIDE R8, R23, R28, c[0x0][0x198] ;  /* 0x000066001708b625 */ /* 0x000fe200078e021c */
[----:B------:R-:W-:-:S03]  /*1310*/  @!P1 MOV R23, 0x4 ;  /* 0x0000000400179802 */ /* 0x000fc60000000f00 */
[----:B--2---:R-:W-:Y:S02]  /*1320*/  @!P1 IMAD R15, R15, c[0x0][0x10], R14 ;  /* 0x000004000f0f9a24 */ /* 0x004fe400078e020e */
[----:B------:R-:W-:-:S04]  /*1330*/  @!P3 IMAD.WIDE.U32 R8, R11, 0x8, R8 ;  /* 0x000000080b08b825 */ /* 0x000fc800078e0008 */
[----:B------:R-:W-:Y:S02]  /*1340*/  @!P1 IMAD.WIDE R10, R10, R23, c[0x0][0x198] ;  /* 0x000066000a0a9625 */ /* 0x000fe400078e0217 */
[----:B------:R-:W2:Y:S04]  /*1350*/  @!P3 LDG.E.64 R8, [R8.64] ;  /* 0x000000060808b981 */ /* 0x000ea8000c1e1b00 */
[----:B------:R-:W-:-:S06]  /*1360*/  @!P1 IMAD.WIDE.U32 R10, R15, 0x8, R10 ;  /* 0x000000080f0a9825 */ /* 0x000fcc00078e000a */
[----:B------:R-:W3:Y:S01]  /*1370*/  @!P1 LDG.E.64 R10, [R10.64] ;  /* 0x000000060a0a9981 */ /* 0x000ee2000c1e1b00 */
[----:B0-2---:R-:W-:Y:S02]  /*1380*/  @!P3 FADD.FTZ R12, R12, R8 ;  /* 0x000000080c0cb221 */ /* 0x005fe40000010000 */
[----:B------:R-:W-:Y:S02]  /*1390*/  @!P3 FADD.FTZ R13, R13, R9 ;  /* 0x000000090d0db221 */ /* 0x000fe40000010000 */
[----:B---3--:R-:W-:Y:S02]  /*13a0*/  @!P1 FADD.FTZ R12, R12, R10 ;  /* 0x0000000a0c0c9221 */ /* 0x008fe40000010000 */
[----:B------:R-:W-:-:S04]  /*13b0*/  @!P1 FADD.FTZ R13, R13, R11 ;  /* 0x0000000b0d0d9221 */ /* 0x000fc80000010000 */
.L_x_2019:
[----:B------:R-:W-:Y:S01]  /*13c0*/  LOP3.LUT P1, RZ, R4, R5, RZ, 0xfc, !PT ;  /* 0x0000000504ff7212 */ /* 0x000fe2000782fcff */
[----:B------:R1:W-:Y:S01]  /*13d0*/  @!P2 STS.64 [0x90], R12 ;  /* 0x0000900cff00a388 */ /* 0x0003e20000000a00 */
[----:B------:R-:W-:Y:S01]  /*13e0*/  ISETP.EQ.U32.AND P3, PT, RZ, c[0x0][0x168], PT ;  /* 0x00005a00ff007a0c */ /* 0x000fe20003f62070 */
[----:B------:R-:W-:Y:S01]  /*13f0*/  HFMA2.MMA R11, -RZ, RZ, 0, 2.384185791015625e-07 ;  /* 0x00000004ff0b7435 */ /* 0x000fe200000001ff */
[----:B------:R-:W-:-:S02]  /*1400*/  IADD3 R10, R21, R22, RZ ;  /* 0x00000016150a7210 */ /* 0x000fc40007ffe0ff */
[----:B------:R-:W-:-:S07]  /*1410*/  ISETP.EQ.OR.EX P1, PT, RZ, c[0x0][0x16c], P1, P3 ;  /* 0x00005b00ff007a0c */ /* 0x000fce0000f22730 */
[----:B------:R-:W-:-:S04]  /*1420*/  IMAD.WIDE R8, R10, R11, c[0x0][0x178] ;  /* 0x00005e000a087625 */ /* 0x000fc800078e020b */
[----:B------:R-:W-:Y:S02]  /*1430*/  IMAD.WIDE R10, R10, R11, c[0x0][0x180] ;  /* 0x000060000a0a7625 */ /* 0x000fe400078e020b */
[----:B------:R-:W-:Y:S02]  /*1440*/  @!P1 MOV R29, 0x8 ;  /* 0x00000008001d9802 */ /* 0x000fe40000000f00 */
[----:B------:R-:W-:Y:S02]  /*1450*/  @!P1 FMUL.FTZ R23, R13, c[0x0][0x1f4] ;  /* 0x00007d000d179a20 */ /* 0x000fe40000410000 */
[----:B------:R-:W-:Y:S02]  /*1460*/  @!P1 FMUL.FTZ R22, R12, c[0x0][0x1f4] ;  /* 0x00007d000c169a20 */ /* 0x000fe40000410000 */
[----:B------:R-:W-:-:S05]  /*1470*/  @!P1 IMAD.WIDE R28, R20, R29, c[0x0][0x168] ;  /* 0x00005a00141c9625 */ /* 0x000fca00078e021d */
[----:B------:R2:W-:Y:S04]  /*1480*/  @!P1 STG.E.64 [R28.64], R22 ;  /* 0x000000161c009986 */ /* 0x0005e8000c101b06 */
[----:B------:R-:W-:Y:S06]  /*1490*/  BAR.SYNC.DEFER_BLOCKING 0x0 ;  /* 0x0000000000007b1d */ /* 0x000fec0000010000 */
[----:B------:R-:W3:Y:S04]  /*14a0*/  LDG.E.64 R8, [R8.64] ;  /* 0x0000000608087981 */ /* 0x000ee8000c1e1b00 */
[----:B------:R-:W3:Y:S01]  /*14b0*/  LDG.E.64 R10, [R10.64] ;  /* 0x000000060a0a7981 */ /* 0x000ee2000c1e1b00 */
[----:B01----:R-:W-:-:S02]  /*14c0*/  PRMT R13, RZ, 0x5410, R7 ;  /* 0x00005410ff0d7816 */ /* 0x003fc40000000007 */
[----:B------:R-:W-:Y:S01]  /*14d0*/  ISETP.NE.AND P2, PT, RZ, UR5, PT ;  /* 0x00000005ff007c0c */ /* 0x000fe2000bf45270 */
[----:B------:R-:W0:Y:S01]  /*14e0*/  LDS.64 R14, [0x90] ;  /* 0x00009000ff0e7984 */ /* 0x000e220000000a00 */
[--C-:B--2---:R-:W-:Y:S02]  /*14f0*/  PRMT R29, RZ, 0x7610, R6.reuse ;  /* 0x00007610ff1d7816 */ /* 0x104fe40000000006 */
[----:B------:R-:W-:Y:S02]  /*1500*/  PRMT R7, RZ, 0x7610, R7 ;  /* 0x00007610ff077816 */ /* 0x000fe40000000007 */
[----:B------:R-:W-:Y:S01]  /*1510*/  PRMT R23, RZ, 0x5410, R6 ;  /* 0x00005410ff177816 */ /* 0x000fe20000000006 */
[----:B0-----:R-:W-:-:S04]  /*1520*/  FMUL.FTZ R14, R14, c[0x0][0x1f4] ;  /* 0x00007d000e0e7a20 */ /* 0x001fc80000410000 */
[----:B------:R-:W-:Y:S02]  /*1530*/  FMUL.FTZ R12, R14, R14 ;  /* 0x0000000e0e0c7220 */ /* 0x000fe40000410000 */
[----:B------:R-:W-:Y:S02]  /*1540*/  FADD.FTZ R13, R13, -R14 ;  /* 0x8000000e0d0d7221 */ /* 0x000fe40000010000 */
[----:B------:R-:W-:Y:S01]  /*1550*/  FFMA.FTZ R15, R15, c[0x0][0x1f4], -R12 ;  /* 0x00007d000f0f7a23 */ /* 0x000fe2000001080c */
[----:B------:R-:W-:Y:S01]  /*1560*/  MOV R12, 0x3f800000 ;  /* 0x3f800000000c7802 */ /* 0x000fe20000000f00 */
[--C-:B------:R-:W-:Y:S02]  /*1570*/  FADD.FTZ R29, R29, -R14.reuse ;  /* 0x8000000e1d1d7221 */ /* 0x100fe40000010000 */
[--C-:B------:R-:W-:Y:S01]  /*1580*/  FADD.FTZ R7, R7, -R14.reuse ;  /* 0x8000000e07077221 */ /* 0x100fe20000010000 */
[----:B------:R-:W-:Y:S01]  /*1590*/  FSETP.GTU.FTZ.AND P1, PT, R15, RZ, PT ;  /* 0x000000ff0f00720b */ /* 0x000fe20003f3c000 */
[----:B------:R-:W-:-:S12]  /*15a0*/  FADD.FTZ R23, R23, -R14 ;  /* 0x8000000e17177221 */ /* 0x000fd80000010000 */
[----:B------:R-:W-:-:S04]  /*15b0*/  @P1 FADD.FTZ R15, R15, c[0x0][0x188] ;  /* 0x000062000f0f1621 */ /* 0x000fc80000010000 */
[----:B------:R-:W0:Y:S01]  /*15c0*/  @P1 MUFU.RSQ R12, R15 ;  /* 0x0000000f000c1308 */ /* 0x000e220000001400 */
[----:B------:R-:W-:-:S04]  /*15d0*/  ISETP.GE.U32.AND P1, PT, R18, c[0x0][0x1c8], PT ;  /* 0x0000720012007a0c */ /* 0x000fc80003f26070 */
[----:B------:R-:W-:-:S04]  /*15e0*/  ISETP.GE.AND.EX P1, PT, R0, c[0x0][0x1cc], PT, P1 ;  /* 0x0000730000007a0c */ /* 0x000fc80003f26310 */
[----:B------:R-:W-:Y:S01]  /*15f0*/  ISETP.GT.U32.OR P1, PT, R5, 0x1df, P1 ;  /* 0x000001df0500780c */ /* 0x000fe20000f24470 */
[-C--:B0-----:R-:W-:Y:S02]  /*1600*/  FMUL.FTZ R13, R13, R12.reuse ;  /* 0x0000000c0d0d7220 */ /* 0x081fe40000410000 */
[-C--:B------:R-:W-:Y:S02]  /*1610*/  FMUL.FTZ R14, R29, R12.reuse ;  /* 0x0000000c1d0e7220 */ /* 0x080fe40000410000 */
[-C--:B------:R-:W-:Y:S02]  /*1620*/  FMUL.FTZ R23, R23, R12.reuse ;  /* 0x0000000c17177220 */ /* 0x080fe40000410000 */
[----:B------:R-:W-:Y:S02]  /*1630*/  FMUL.FTZ R6, R7, R12 ;  /* 0x0000000c07067220 */ /* 0x000fe40000410000 */
[----:B---3--:R-:W-:Y:S02]  /*1640*/  FFMA.FTZ R12, R8, R13, R10 ;  /* 0x0000000d080c7223 */ /* 0x008fe4000001000a */
[----:B------:R-:W-:-:S02]  /*1650*/  FFMA.FTZ R13, R9, R14, R11 ;  /* 0x0000000e090d7223 */ /* 0x000fc4000001000b */
[----:B------:R-:W-:Y:S02]  /*1660*/  FFMA.FTZ R10, R8, R23, R10 ;  /* 0x00000017080a7223 */ /* 0x000fe4000001000a */
[----:B------:R-:W-:Y:S01]  /*1670*/  FFMA.FTZ R11, R9, R6, R11 ;  /* 0x00000006090b7223 */ /* 0x000fe2000001000b */
[----:B------:R-:W-:Y:S05]  /*1680*/  @!P2 BRA `(.L_x_2026) ;  /* 0x000000a00000a947 */ /* 0x000fea0003800000 */
        /* <DEDUP_REMOVED lines=9> */
[----:B-1----:R-:W-:-:S05]  /*1720*/  FMUL.FTZ R11, R11, R14 ;  /* 0x0000000e0b0b7220 */ /* 0x002fca0000410000 */
.L_x_2026:
[----:B------:R-:W-:Y:S01]  /*1730*/  BSSY B0, `(.L_x_2027) ;  /* 0x000000c000007945 */ /* 0x000fe20003800000 */
[----:B------:R-:W-:Y:S05]  /*1740*/  @!P0 BRA `(.L_x_2028) ;  /* 0x000000a000008947 */ /* 0x000fea0003800000 */
[----:B------:R-:W-:Y:S01]  /*1750*/  MOV R6, R26 ;  /* 0x0000001a00067202 */ /* 0x000fe20000000f00 */
[----:B------:R-:W-:Y:S01]  /*1760*/  IMAD R8, R2, c[0x0][0x1c0], RZ ;  /* 0x0000700002087a24 */ /* 0x000fe200078e02ff */
[----:B------:R-:W-:Y:S02]  /*1770*/  MOV R7, R25 ;  /* 0x0000001900077202 */ /* 0x000fe40000000f00 */
[----:B------:R-:W-:Y:S01]  /*1780*/  F2FP.BF16.PACK_AB R11, R11, R12 ;  /* 0x0000000c0b0b723e */ /* 0x000fe200000010ff */
[C---:B------:R-:W-:Y:S02]  /*1790*/  IMAD R9, R19.reuse, c[0x0][0x1c4], R8 ;  /* 0x0000710013097a24 */ /* 0x040fe400078e0208 */
[----:B------:R-:W-:-:S05]  /*17a0*/  IMAD.WIDE.U32 R6, R19, c[0x0][0x1c0], R6 ;  /* 0x0000700013067a25 */ /* 0x000fca00078e0006 */
[----:B------:R-:W-:Y:S02]  /*17b0*/  IADD3 R9, R7, R9, RZ ;  /* 0x0000000907097210 */ /* 0x000fe40007ffe0ff */
[----:B------:R-:W-:-:S04]  /*17c0*/  LEA R8, P3, R6, c[0x0][0x160], 0x1 ;  /* 0x0000580006087a11 */ /* 0x000fc800078608ff */
[----:B------:R-:W-:-:S05]  /*17d0*/  LEA.HI.X R9, R6, c[0x0][0x164], R9, 0x1, P3 ;  /* 0x0000590006097a11 */ /* 0x000fca00018f0c09 */
[----:B------:R0:W-:Y:S04]  /*17e0*/  STG.E [R8.64], R11 ;  /* 0x0000000b08007986 */ /* 0x0001e8000c101906 */
.L_x_2028:
[----:B------:R-:W-:Y:S05]  /*17f0*/  BSYNC B0 ;  /* 0x0000000000007941 */ /* 0x000fea0003800000 */
.L_x_2027:
[----:B------:R-:W-:Y:S05]  /*1800*/  @!P2 BRA `(.L_x_2029) ;  /* 0x000000a00000a947 */ /* 0x000fea0003800000 */
        /* <DEDUP_REMOVED lines=10> */
.L_x_2029:
[----:B------:R-:W-:Y:S01]  /*18b0*/  BSSY B0, `(.L_x_2030) ;  /* 0x000000c000007945 */ /* 0x000fe20003800000 */
[----:B------:R-:W-:Y:S05]  /*18c0*/  @P1 BRA `(.L_x_2031) ;  /* 0x000000a000001947 */ /* 0x000fea0003800000 */
[----:B0-----:R-:W-:Y:S01]  /*18d0*/  MOV R8, R26 ;  /* 0x0000001a00087202 */ /* 0x001fe20000000f00 */
        /* <DEDUP_REMOVED lines=9> */
.L_x_2031:
[----:B------:R-:W-:Y:S05]  /*1970*/  BSYNC B0 ;  /* 0x0000000000007941 */ /* 0x000fea0003800000 */
.L_x_2030:
[----:B------:R-:W-:Y:S02]  /*1980*/  IADD3 R20, R20, c[0x0][0x10], RZ ;  /* 0x0000040014147a10 */ /* 0x000fe40007ffe0ff */
[----:B------:R-:W-:Y:S02]  /*1990*/  IADD3 R16, R16, 0x1, RZ ;  /* 0x0000000110107810 */ /* 0x000fe40007ffe0ff */
[----:B------:R-:W-:-:S13]  /*19a0*/  ISETP.GE.AND P1, PT, R20, UR4, PT ;  /* 0x0000000414007c0c */ /* 0x000fda000bf26270 */
[----:B------:R-:W-:Y:S01]  /*19b0*/  @P1 CALL.REL.NOINC `(.L_x_2032) ;  /* 0x0000001000001944 */ /* 0x000fe20003c00000 */
[----:B------:R-:W-:Y:S05]  /*19c0*/  BRA `(.L_x_2033) ;  /* 0xffffe7d000007947 */ /* 0x000fea000383ffff */
.L_x_2032:
[----:B------:R-:W-:Y:S05]  /*19d0*/  EXIT ;  /* 0x000000000000794d */ /* 0x000fea0003800000 */
.L_x_2034:
        /* <DEDUP_REMOVED lines=10> */
.L_x_3323:


//--------------------- .text._Z35group_norm_nhwc_fwd_one_pass_kernelI11Bf16IOFp32WLi128ELi30ELi480EEv26Group_norm_nhwc_fwd_params --------------------------
	.section	.text._Z35group_norm_nhwc_fwd_one_pass_kernelI11Bf16IOFp32WLi128ELi30ELi480EEv26Group_norm_nhwc_fwd_params,"ax",@progbits
	.sectioninfo	@"SHI_REGISTERS=40"
	.align	128
        .global         _Z35group_norm_nhwc_fwd_one_pass_kernelI11Bf16IOFp32WLi128ELi30ELi480EEv26Group_norm_nhwc_fwd_params
        .type           _Z35group_norm_nhwc_fwd_one_pass_kernelI11Bf16IOFp32WLi128ELi30ELi480EEv26Group_norm_nhwc_fwd_params,@function
        .size           _Z35group_norm_nhwc_fwd_one_pass_kernelI11Bf16IOFp32WLi128ELi30ELi480EEv26Group_norm_nhwc_fwd_params,(.L_x_3324 - _Z35group_norm_nhwc_fwd_one_pass_kernelI11Bf16IOFp32WLi128ELi30ELi480EEv26Group_norm_nhwc_fwd_params)
        .other          _Z35group_norm_nhwc_fwd_one_pass_kernelI11Bf16IOFp32WLi128ELi30ELi480EEv26Group_norm_nhwc_fwd_params,@"STO_CUDA_ENTRY STV_DEFAULT"
_Z35group_norm_nhwc_fwd_one_pass_kernelI11Bf16IOFp32WLi128ELi30ELi480EEv26Group_norm_nhwc_fwd_params:
.text._Z35group_norm_nhwc_fwd_one_pass_kernelI11Bf16IOFp32WLi128ELi30ELi480EEv26Group_norm_nhwc_fwd_params:
        /* <DEDUP_REMOVED lines=11> */
[----:B------:R-:W-:-:S03]  /*00b0*/  ULDC.64 UR6, c[0x0][0x118] ;  /* 0x0000460000067ab9 */ /* 0x000fc60000000a00 */
[----:B------:R-:W2:Y:S01]  /*00c0*/  S2R R22, SR_LANEID ;  /* 0x0000000000167919 */ /* 0x000ea20000000000 */
[----:B0-----:R-:W-:-:S05]  /*00d0*/  IMAD.WIDE.U32 R2, R24, -0x77777777, RZ ;  /* 0x8888888918027825 */ /* 0x001fca00078e00ff */
[----:B------:R-:W-:Y:S02]  /*00e0*/  SHF.R.U32.HI R2, RZ, 0x3, R3 ;  /* 0x00000003ff027819 */ /* 0x000fe40000011603 */
[----:B------:R-:W-:-:S03]  /*00f0*/  SHF.R.S32.HI R3, RZ, 0x1f, R24 ;  /* 0x0000001fff037819 */ /* 0x000fc60000011418 */
[----:B-1----:R-:W-:Y:S01]  /*0100*/  IMAD R29, R23, c[0x0][0x1e4], R2 ;  /* 0x00007900171d7a24 */ /* 0x002fe200078e0202 */
[----:B------:R-:W-:Y:S01]  /*0110*/  LEA.HI R3, R3, R24, RZ, 0x5 ;  /* 0x0000001803037211 */ /* 0x000fe200078f28ff */
[----:B------:R-:W-:-:S03]  /*0120*/  IMAD R31, R2, -0xf, R24 ;  /* 0xfffffff1021f7824 */ /* 0x000fc600078e0218 */
[----:B------:R-:W-:Y:S02]  /*0130*/  ISETP.GE.U32.AND P0, PT, R29, c[0x0][0x1c8], PT ;  /* 0x000072001d007a0c */ /* 0x000fe40003f06070 */
[----:B------:R-:W-:Y:S02]  /*0140*/  SHF.R.S32.HI R21, RZ, 0x1f, R29 ;  /* 0x0000001fff157819 */ /* 0x000fe4000001141d */
[----:B------:R-:W-:Y:S02]  /*0150*/  SHF.R.S32.HI R25, RZ, 0x5, R3 ;  /* 0x00000005ff197819 */ /* 0x000fe40000011403 */
[----:B------:R-:W-:Y:S02]  /*0160*/  ISETP.GE.AND.EX P0, PT, R21, c[0x0][0x1cc], PT, P0 ;  /* 0x0000730015007a0c */ /* 0x000fe40003f06300 */
[----:B------:R-:W-:Y:S02]  /*0170*/  SHF.L.U32 R31, R31, 0x1, RZ ;  /* 0x000000011f1f7819 */ /* 0x000fe400000006ff */
[----:B------:R-:W-:-:S02]  /*0180*/  ISETP.LT.U32.AND P0, PT, R24, 0x1e0, !P0 ;  /* 0x000001e01800780c */ /* 0x000fc40004701070 */
[C---:B------:R-:W-:Y:S02]  /*0190*/  IADD3 R28, R29.reuse, 0x20, RZ ;  /* 0x000000201d1c7810 */ /* 0x040fe40007ffe0ff */
[C---:B------:R-:W-:Y:S02]  /*01a0*/  IADD3 R27, R29.reuse, 0x40, RZ ;  /* 0x000000401d1b7810 */ /* 0x040fe40007ffe0ff */
[----:B--2---:R-:W-:Y:S02]  /*01b0*/  IADD3 R26, R29, 0x60, RZ ;  /* 0x000000601d1a7810 */ /* 0x004fe40007ffe0ff */
.L_x_2057:
[----:B--2---:R-:W-:Y:S02]  /*01c0*/  IABS R5, c[0x0][0x1d8] ;  /* 0x0000760000057a13 */ /* 0x004fe40000000000 */
[----:B-1----:R-:W-:Y:S02]  /*01d0*/  SHF.R.S32.HI R6, RZ, 0x1f, R27 ;  /* 0x0000001fff067819 */ /* 0x002fe4000001141b */
[----:B0-----:R-:W0:Y:S08]  /*01e0*/  I2F.RP R0, R5 ;  /* 0x0000000500007306 */ /* 0x001e300000209400 */
        /* <DEDUP_REMOVED lines=8> */
[----:B------:R-:W-:-:S05]  /*0270*/  SHF.R.S32.HI R7, RZ, 0x1f, R28 ;  /* 0x0000001fff077819 */ /* 0x000fca000001141c */
[----:B------:R-:W-:-:S05]  /*0280*/  IMAD.HI.U32 R3, R3, R4, RZ ;  /* 0x0000000403037227 */ /* 0x000fca00078e00ff */
[----:B------:R-:W-:-:S05]  /*0290*/  IADD3 R0, -R3, RZ, RZ ;  /* 0x000000ff03007210 */ /* 0x000fca0007ffe1ff */
[----:B------:R-:W-:Y:S01]  /*02a0*/  IMAD R0, R5, R0, R4 ;  /* 0x0000000005007224 */ /* 0x000fe200078e0204 */
[----:B------:R-:W-:-:S04]  /*02b0*/  MOV R4, RZ ;  /* 0x000000ff00047202 */ /* 0x000fc80000000f00 */
[----:B------:R-:W-:-:S13]  /*02c0*/  ISETP.GT.U32.AND P2, PT, R5, R0, PT ;  /* 0x000000000500720c */ /* 0x000fda0003f44070 */
[-C--:B------:R-:W-:Y:S02]  /*02d0*/  @!P2 IADD3 R0, R0, -R5.reuse, RZ ;  /* 0x800000050000a210 */ /* 0x080fe40007ffe0ff */
[----:B------:R-:W-:Y:S02]  /*02e0*/  @!P2 IADD3 R3, R3, 0x1, RZ ;  /* 0x000000010303a810 */ /* 0x000fe40007ffe0ff */
[----:B------:R-:W-:Y:S02]  /*02f0*/  ISETP.GE.U32.AND P1, PT, R0, R5, PT ;  /* 0x000000050000720c */ /* 0x000fe40003f26070 */
[----:B------:R-:W-:Y:S02]  /*0300*/  LOP3.LUT R0, R30, c[0x0][0x1d8], RZ, 0x3c, !PT ;  /* 0x000076001e007a12 */ /* 0x000fe400078e3cff */
[----:B------:R-:W-:Y:S02]  /*0310*/  ISETP.NE.AND P2, PT, RZ, c[0x0][0x1d8], PT ;  /* 0x00007600ff007a0c */ /* 0x000fe40003f45270 */
[----:B------:R-:W-:-:S07]  /*0320*/  ISETP.GE.AND P3, PT, R0, RZ, PT ;  /* 0x000000ff0000720c */ /* 0x000fce0003f66270 */
        /* <DEDUP_REMOVED lines=10> */
[----:B------:R-:W-:Y:S01]  /*03d0*/  IMAD R0, R0, c[0x0][0x1d0], RZ ;  /* 0x0000740000007a24 */ /* 0x000fe200078e02ff */
[----:B------:R-:W-:Y:S01]  /*03e0*/  ISETP.GE.U32.AND P3, PT, R26, c[0x0][0x1c8], PT ;  /* 0x000072001a007a0c */ /* 0x000fe20003f66070 */
[----:B------:R-:W-:-:S02]  /*03f0*/  IMAD R32, R32, 0x1e, RZ ;  /* 0x0000001e20207824 */ /* 0x000fc400078e02ff */
[----:B------:R-:W-:Y:S02]  /*0400*/  IMAD R35, R3, c[0x0][0x1d4], R0 ;  /* 0x0000750003237a24 */ /* 0x000fe400078e0200 */
[----:B------:R-:W-:Y:S01]  /*0410*/  @P0 IMAD R0, R21, c[0x0][0x1c0], RZ ;  /* 0x0000700015000a24 */ /* 0x000fe200078e02ff */
[----:B------:R-:W-:-:S03]  /*0420*/  IADD3 R36, P2, R31, R32, RZ ;  /* 0x000000201f247210 */ /* 0x000fc60007f5e0ff */
[----:B------:R-:W-:Y:S01]  /*0430*/  @P0 IMAD R11, R29, c[0x0][0x1c4], R0 ;  /* 0x000071001d0b0a24 */ /* 0x000fe200078e0200 */
[----:B------:R-:W-:Y:S02]  /*0440*/  LEA.HI.X.SX32 R37, R32, R5, 0x1, P2 ;  /* 0x0000000520257211 */ /* 0x000fe400010f0eff */
[----:B------:R-:W-:Y:S02]  /*0450*/  ISETP.GE.U32.AND P2, PT, R27, c[0x0][0x1c8], PT ;  /* 0x000072001b007a0c */ /* 0x000fe40003f46070 */
[----:B------:R-:W-:Y:S01]  /*0460*/  SHF.R.S32.HI R5, RZ, 0x1f, R26 ;  /* 0x0000001fff057819 */ /* 0x000fe2000001141a */
[----:B------:R-:W-:Y:S01]  /*0470*/  IMAD.WIDE.U32 R36, R3, c[0x0][0x1d0], R36 ;  /* 0x0000740003247a25 */ /* 0x000fe200078e0024 */
[----:B------:R-:W-:Y:S02]  /*0480*/  ISETP.GE.AND.EX P2, PT, R6, c[0x0][0x1cc], PT, P2 ;  /* 0x0000730006007a0c */ /* 0x000fe40003f46320 */
[----:B------:R-:W-:Y:S01]  /*0490*/  ISETP.GE.AND.EX P3, PT, R5, c[0x0][0x1cc], PT, P3 ;  /* 0x0000730005007a0c */ /* 0x000fe20003f66330 */
[----:B------:R-:W-:Y:S01]  /*04a0*/  @!P1 IMAD R3, R7, c[0x0][0x1c0], RZ ;  /* 0x0000700007039a24 */ /* 0x000fe200078e02ff */
[----:B------:R-:W-:-:S02]  /*04b0*/  IADD3 R35, R37, R35, RZ ;  /* 0x0000002325237210 */ /* 0x000fc40007ffe0ff */
[-C--:B------:R-:W-:Y:S01]  /*04c0*/  @P0 MOV R8, R36.reuse ;  /* 0x0000002400080202 */ /* 0x080fe20000000f00 */
[----:B------:R-:W-:Y:S01]  /*04d0*/  @!P1 IMAD R13, R28, c[0x0][0x1c4], R3 ;  /* 0x000071001c0d9a24 */ /* 0x000fe200078e0203 */
[----:B------:R-:W-:Y:S02]  /*04e0*/  @P0 MOV R9, R35 ;  /* 0x0000002300090202 */ /* 0x000fe40000000f00 */
[C---:B------:R-:W-:Y:S02]  /*04f0*/  ISETP.GT.U32.OR P2, PT, R24.reuse, 0x1df, P2 ;  /* 0x000001df1800780c */ /* 0x040fe40001744470 */
[----:B------:R-:W-:Y:S01]  /*0500*/  @!P1 MOV R34, R36 ;  /* 0x0000002400229202 */ /* 0x000fe20000000f00 */
[----:B------:R-:W-:Y:S01]  /*0510*/  @P0 IMAD.WIDE.U32 R8, R29, c[0x0][0x1c0], R8 ;  /* 0x000070001d080a25 */ /* 0x000fe200078e0008 */
[----:B------:R-:W-:-:S03]  /*0520*/  ISETP.GT.U32.OR P3, PT, R24, 0x1df, P3 ;  /* 0x000001df1800780c */ /* 0x000fc60001f64470 */
[----:B------:R-:W-:Y:S01]  /*0530*/  @!P1 IMAD.WIDE.U32 R2, R28, c[0x0][0x1c0], R34 ;  /* 0x000070001c029a25 */ /* 0x000fe200078e0022 */
[----:B------:R-:W-:Y:S02]  /*0540*/  @P0 IADD3 R9, R9, R11, RZ ;  /* 0x0000000b09090210 */ /* 0x000fe40007ffe0ff */
[----:B------:R-:W-:Y:S02]  /*0550*/  @P0 LEA R16, P4, R8, c[0x0][0x170], 0x1 ;  /* 0x00005c0008100a11 */ /* 0x000fe400078808ff */
[----:B------:R-:W-:Y:S01]  /*0560*/  @!P1 IADD3 R3, R3, R13, RZ ;  /* 0x0000000d03039210 */ /* 0x000fe20007ffe0ff */
[----:B------:R-:W-:Y:S01]  /*0570*/  @!P2 IMAD R0, R6, c[0x0][0x1c0], RZ ;  /* 0x000070000600aa24 */ /* 0x000fe200078e02ff */
[----:B------:R-:W-:Y:S02]  /*0580*/  @P0 LEA.HI.X R17, R8, c[0x0][0x174], R9, 0x1, P4 ;  /* 0x00005d0008110a11 */ /* 0x000fe400020f0c09 */
[----:B------:R-:W-:Y:S01]  /*0590*/  @!P1 LEA R14, P5, R2, c[0x0][0x170], 0x1 ;  /* 0x00005c00020e9a11 */ /* 0x000fe200078a08ff */
[----:B------:R-:W-:Y:S01]  /*05a0*/  @!P2 IMAD R11, R27, c[0x0][0x1c4], R0 ;  /* 0x000071001b0baa24 */ /* 0x000fe200078e0200 */
[----:B------:R-:W-:Y:S01]  /*05b0*/  @!P2 MOV R8, R36 ;  /* 0x000000240008a202 */ /* 0x000fe20000000f00 */
[----:B------:R-:W-:Y:S01]  /*05c0*/  @!P3 IMAD R13, R5, c[0x0][0x1c0], RZ ;  /* 0x00007000050dba24 */ /* 0x000fe200078e02ff */
[----:B------:R-:W-:-:S02]  /*05d0*/  @!P2 MOV R9, R35 ;  /* 0x000000230009a202 */ /* 0x000fc40000000f00 */
[----:B------:R-:W-:Y:S02]  /*05e0*/  @!P1 LEA.HI.X R15, R2, c[0x0][0x174], R3, 0x1, P5 ;  /* 0x00005d00020f9a11 */ /* 0x000fe400028f0c03 */
[----:B------:R-:W-:Y:S01]  /*05f0*/  MOV R3, RZ ;  /* 0x000000ff00037202 */ /* 0x000fe20000000f00 */
[----:B------:R-:W-:Y:S02]  /*0600*/  @!P2 IMAD.WIDE.U32 R8, R27, c[0x0][0x1c0], R8 ;  /* 0x000070001b08aa25 */ /* 0x000fe400078e0008 */
[----:B------:R-:W2:Y:S01]  /*0610*/  @!P1 LDG.E R4, [R14.64] ;  /* 0x000000060e049981 */ /* 0x000ea2000c1e1900 */
[----:B------:R-:W-:Y:S02]  /*0620*/  @!P3 MOV R10, R36 ;  /* 0x00000024000ab202 */ /* 0x000fe40000000f00 */
[----:B------:R-:W-:Y:S01]  /*0630*/  @!P2 IADD3 R9, R9, R11, RZ ;  /* 0x0000000b0909a210 */ /* 0x000fe20007ffe0ff */
[----:B------:R-:W3:Y:S01]  /*0640*/  @P0 LDG.E R3, [R16.64] ;  /* 0x0000000610030981 */ /* 0x000ee2000c1e1900 */
[----:B------:R-:W-:Y:S01]  /*0650*/  @!P2 LEA R12, P1, R8, c[0x0][0x170], 0x1 ;  /* 0x00005c00080caa11 */ /* 0x000fe200078208ff */
[----:B------:R-:W-:Y:S01]  /*0660*/  @!P3 IMAD R19, R26, c[0x0][0x1c4], R13 ;  /* 0x000071001a13ba24 */ /* 0x000fe200078e020d */
[----:B------:R-:W-:-:S02]  /*0670*/  @!P3 MOV R11, R35 ;  /* 0x00000023000bb202 */ /* 0x000fc40000000f00 */
[----:B------:R-:W-:Y:S02]  /*0680*/  MOV R2, RZ ;  /* 0x000000ff00027202 */ /* 0x000fe40000000f00 */
[----:B------:R-:W-:Y:S01]  /*0690*/  @!P2 LEA.HI.X R13, R8, c[0x0][0x174], R9, 0x1, P1 ;  /* 0x00005d00080daa11 */ /* 0x000fe200008f0c09 */
[----:B------:R-:W-:-:S04]  /*06a0*/  @!P3 IMAD.WIDE.U32 R10, R26, c[0x0][0x1c0], R10 ;  /* 0x000070001a0aba25 */ /* 0x000fc800078e000a */
[----:B------:R2:W4:Y:S01]  /*06b0*/  @!P2 LDG.E R2, [R12.64] ;  /* 0x000000060c02a981 */ /* 0x000522000c1e1900 */
[----:B------:R-:W-:Y:S02]  /*06c0*/  @!P3 IADD3 R9, R11, R19, RZ ;  /* 0x000000130b09b210 */ /* 0x000fe40007ffe0ff */
[C---:B------:R-:W-:Y:S02]  /*06d0*/  @!P3 LEA R8, P1, R10.reuse, c[0x0][0x170], 0x1 ;  /* 0x00005c000a08ba11 */ /* 0x040fe400078208ff */
[----:B------:R-:W-:Y:S02]  /*06e0*/  MOV R0, RZ ;  /* 0x000000ff00007202 */ /* 0x000fe40000000f00 */
[----:B------:R-:W-:-:S05]  /*06f0*/  @!P3 LEA.HI.X R9, R10, c[0x0][0x174], R9, 0x1, P1 ;  /* 0x00005d000a09ba11 */ /* 0x000fca00008f0c09 */
[----:B------:R3:W5:Y:S01]  /*0700*/  @!P3 LDG.E R0, [R8.64] ;  /* 0x000000060800b981 */ /* 0x000762000c1e1900 */
[C---:B------:R-:W-:Y:S02]  /*0710*/  ISETP.GT.AND P1, PT, R22.reuse, 0x1e, PT ;  /* 0x0000001e1600780c */ /* 0x040fe40003f24270 */
[----:B------:R-:W-:Y:S02]  /*0720*/  ISETP.NE.AND P3, PT, R22, RZ, PT ;  /* 0x000000ff1600720c */ /* 0x000fe40003f65270 */
[----:B------:R-:W-:Y:S01]  /*0730*/  ISETP.NE.AND P2, PT, R24, RZ, PT ;  /* 0x000000ff1800720c */ /* 0x000fe20003f45270 */
[----:B------:R-:W-:Y:S01]  /*0740*/  BSSY B0, `(.L_x_2035) ;  /* 0x000005c000007945 */ /* 0x000fe20003800000 */
[--C-:B--2---:R-:W-:Y:S02]  /*0750*/  PRMT R12, RZ, 0x5410, R4.reuse ;  /* 0x00005410ff0c7816 */ /* 0x104fe40000000004 */
[----:B------:R-:W-:Y:S02]  /*0760*/  PRMT R11, RZ, 0x7610, R4 ;  /* 0x00007610ff0b7816 */ /* 0x000fe40000000004 */
[----:B---3--:R-:W-:-:S02]  /*0770*/  PRMT R9, RZ, 0x7610, R3 ;  /* 0x00007610ff097816 */ /* 0x008fc40000000003 */
[----:B------:R-:W-:Y:S01]  /*0780*/  PRMT R8, RZ, 0x5410, R3 ;  /* 0x00005410ff087816 */ /* 0x000fe20000000003 */
[----:B------:R-:W-:Y:S02]  /*0790*/  FADD.FTZ R15, R12, R11 ;  /* 0x0000000b0c0f7221 */ /* 0x000fe40000010000 */
[----:B------:R-:W-:Y:S02]  /*07a0*/  FMUL.FTZ R17, R11, R11 ;  /* 0x0000000b0b117220 */ /* 0x000fe40000410000 */
[----:B------:R-:W-:Y:S02]  /*07b0*/  FMUL.FTZ R11, R9, R9 ;  /* 0x00000009090b7220 */ /* 0x000fe40000410000 */
[C---:B------:R-:W-:Y:S02]  /*07c0*/  FADD.FTZ R10, R8.reuse, R9 ;  /* 0x00000009080a7221 */ /* 0x040fe40000010000 */
[----:B------:R-:W-:Y:S01]  /*07d0*/  FFMA.FTZ R11, R8, R8, R11 ;  /* 0x00000008080b7223 */ /* 0x000fe2000001000b */
[----:B----4-:R-:W-:-:S02]  /*07e0*/  PRMT R9, RZ, 0x7610, R2 ;  /* 0x00007610ff097816 */ /* 0x010fc40000000002 */
[----:B------:R-:W-:Y:S01]  /*07f0*/  PRMT R8, RZ, 0x5410, R2 ;  /* 0x00005410ff087816 */ /* 0x000fe20000000002 */
[----:B------:R-:W-:Y:S02]  /*0800*/  FFMA.FTZ R12, R12, R12, R17 ;  /* 0x0000000c0c0c7223 */ /* 0x000fe40000010011 */
[----:B------:R-:W-:Y:S02]  /*0810*/  FADD.FTZ R11, RZ, R11 ;  /* 0x0000000bff0b7221 */ /* 0x000fe40000010000 */
[----:B------:R-:W-:Y:S02]  /*0820*/  FMUL.FTZ R13, R9, R9 ;  /* 0x00000009090d7220 */ /* 0x000fe40000410000 */
[C---:B------:R-:W-:Y:S02]  /*0830*/  FADD.FTZ R9, R8.reuse, R9 ;  /* 0x0000000908097221 */ /* 0x040fe40000010000 */
[----:B------:R-:W-:Y:S02]  /*0840*/  FADD.FTZ R11, R11, R12 ;  /* 0x0000000c0b0b7221 */ /* 0x000fe40000010000 */
[----:B------:R-:W-:Y:S01]  /*0850*/  FFMA.FTZ R8, R8, R8, R13 ;  /* 0x0000000808087223 */ /* 0x000fe2000001000d */
[----:B-----5:R-:W-:Y:S01]  /*0860*/  PRMT R13, RZ, 0x7610, R0 ;  /* 0x00007610ff0d7816 */ /* 0x020fe20000000000 */
[----:B------:R-:W-:-:S02]  /*0870*/  FADD.FTZ R10, RZ, R10 ;  /* 0x0000000aff0a7221 */ /* 0x000fc40000010000 */
[----:B------:R-:W-:Y:S01]  /*0880*/  FADD.FTZ R11, R11, R8 ;  /* 0x000000080b0b7221 */ /* 0x000fe20000010000 */
[----:B------:R-:W-:Y:S01]  /*0890*/  PRMT R8, RZ, 0x5410, R0 ;  /* 0x00005410ff087816 */ /* 0x000fe20000000000 */
[----:B------:R-:W-:Y:S02]  /*08a0*/  FADD.FTZ R10, R10, R15 ;  /* 0x0000000f0a0a7221 */ /* 0x000fe40000010000 */
[----:B------:R-:W-:Y:S02]  /*08b0*/  FMUL.FTZ R15, R13, R13 ;  /* 0x0000000d0d0f7220 */ /* 0x000fe40000410000 */
[----:B------:R-:W-:Y:S02]  /*08c0*/  FADD.FTZ R9, R10, R9 ;  /* 0x000000090a097221 */ /* 0x000fe40000010000 */
[C---:B------:R-:W-:Y:S02]  /*08d0*/  FADD.FTZ R10, R8.reuse, R13 ;  /* 0x0000000d080a7221 */ /* 0x040fe40000010000 */
[----:B------:R-:W-:-:S02]  /*08e0*/  FFMA.FTZ R12, R8, R8, R15 ;  /* 0x00000008080c7223 */ /* 0x000fc4000001000f */
        /* <DEDUP_REMOVED lines=35> */
[----:B------:R-:W-:Y:S02]  /*0b20*/  FADD.FTZ R12, R8, R13 ;  /* 0x0000000d080c7221 */ /* 0x000fe40000010000 */
[----:B------:R-:W0:Y:S01]  /*0b30*/  LDS.128 R8, [0x40] ;  /* 0x00004000ff087984 */ /* 0x000e220000000c00 */
[----:B------:R-:W-:Y:S02]  /*0b40*/  FADD.FTZ R33, R33, R14 ;  /* 0x0000000e21217221 */ /* 0x000fe40000010000 */
[----:B------:R-:W-:Y:S02]  /*0b50*/  FADD.FTZ R12, R12, R15 ;  /* 0x0000000f0c0c7221 */ /* 0x000fe40000010000 */
[----:B---3--:R-:W-:-:S02]  /*0b60*/  FADD.FTZ R33, R33, R16 ;  /* 0x0000001021217221 */ /* 0x008fc40000010000 */
[----:B------:R-:W-:Y:S02]  /*0b70*/  FADD.FTZ R16, R12, R17 ;  /* 0x000000110c107221 */ /* 0x000fe40000010000 */
[----:B------:R-:W1:Y:S01]  /*0b80*/  LDS.128 R12, [0x50] ;  /* 0x00005000ff0c7984 */ /* 0x000e620000000c00 */
[----:B------:R-:W-:Y:S02]  /*0b90*/  FADD.FTZ R33, R33, R18 ;  /* 0x0000001221217221 */ /* 0x000fe40000010000 */
[----:B------:R-:W-:Y:S02]  /*0ba0*/  FADD.FTZ R16, R16, R19 ;  /* 0x0000001310107221 */ /* 0x000fe40000010000 */
[----:B0-----:R-:W-:Y:S02]  /*0bb0*/  FADD.FTZ R33, R33, R8 ;  /* 0x0000000821217221 */ /* 0x001fe40000010000 */
[----:B------:R-:W-:Y:S02]  /*0bc0*/  FADD.FTZ R8, R16, R9 ;  /* 0x0000000910087221 */ /* 0x000fe40000010000 */
[----:B------:R-:W0:Y:S01]  /*0bd0*/  LDS.128 R16, [0x60] ;  /* 0x00006000ff107984 */ /* 0x000e220000000c00 */
[----:B------:R-:W-:-:S02]  /*0be0*/  FADD.FTZ R33, R33, R10 ;  /* 0x0000000a21217221 */ /* 0x000fc40000010000 */
[----:B------:R-:W-:Y:S02]  /*0bf0*/  FADD.FTZ R8, R8, R11 ;  /* 0x0000000b08087221 */ /* 0x000fe40000010000 */
[----:B-1----:R-:W-:Y:S02]  /*0c00*/  FADD.FTZ R33, R33, R12 ;  /* 0x0000000c21217221 */ /* 0x002fe40000010000 */
[----:B------:R-:W-:Y:S02]  /*0c10*/  FADD.FTZ R12, R8, R13 ;  /* 0x0000000d080c7221 */ /* 0x000fe40000010000 */
[----:B------:R-:W1:Y:S01]  /*0c20*/  LDS.128 R8, [0x70] ;  /* 0x00007000ff087984 */ /* 0x000e620000000c00 */
[----:B------:R-:W-:Y:S02]  /*0c30*/  FADD.FTZ R33, R33, R14 ;  /* 0x0000000e21217221 */ /* 0x000fe40000010000 */
[----:B------:R-:W-:Y:S02]  /*0c40*/  FADD.FTZ R14, R12, R15 ;  /* 0x0000000f0c0e7221 */ /* 0x000fe40000010000 */
[----:B------:R-:W2:Y:S01]  /*0c50*/  LDS.64 R12, [0x80] ;  /* 0x00008000ff0c7984 */ /* 0x000ea20000000a00 */
        /* <DEDUP_REMOVED lines=10> */
.L_x_2036:
[----:B------:R-:W-:Y:S05]  /*0d00*/  BSYNC B0 ;  /* 0x0000000000007941 */ /* 0x000fea0003800000 */
.L_x_2035:
[----:B------:R-:W-:-:S04]  /*0d10*/  MOV R14, c[0x0][0xc] ;  /* 0x00000300000e7a02 */ /* 0x000fc80000000f00 */
[----:B------:R-:W-:-:S13]  /*0d20*/  ISETP.GE.U32.AND P1, PT, R14, 0x2, PT ;  /* 0x000000020e00780c */ /* 0x000fda0003f26070 */
[----:B------:R-:W-:Y:S05]  /*0d30*/  @!P1 BRA `(.L_x_2037) ;  /* 0x0000093000009947 */ /* 0x000fea0003800000 */
[----:B------:R-:W-:Y:S05]  /*0d40*/  @P2 BRA `(.L_x_2038) ;  /* 0x000001a000002947 */ /* 0x000fea0003800000 */
[----:B------:R-:W1:Y:S01]  /*0d50*/  S2R R16, SR_CTAID.Y ;  /* 0x0000000000107919 */ /* 0x000e620000002600 */
[C---:B------:R-:W-:Y:S02]  /*0d60*/  LOP3.LUT R10, R20.reuse, 0x1, RZ, 0xc0, !PT ;  /* 0x00000001140a7812 */ /* 0x040fe400078ec0ff */
[----:B------:R-:W-:-:S03]  /*0d70*/  LOP3.LUT P1, RZ, R20, 0x2, RZ, 0xc0, !PT ;  /* 0x0000000214ff7812 */ /* 0x000fc6000782c0ff */
[----:B------:R-:W-:Y:S01]  /*0d80*/  IMAD R11, R10, c[0x0][0x10], RZ ;  /* 0x000004000a0b7a24 */ /* 0x000fe200078e02ff */
[----:B------:R-:W-:-:S03]  /*0d90*/  HFMA2.MMA R10, -RZ, RZ, 0, 2.384185791015625e-07 ;  /* 0x00000004ff0a7435 */ /* 0x000fc600000001ff */
[----:B------:R-:W-:-:S05]  /*0da0*/  IMAD R12, R11, c[0x0][0xc], RZ ;  /* 0x000003000b0c7a24 */ /* 0x000fca00078e02ff */
[----:B------:R-:W-:-:S05]  /*0db0*/  SHF.L.U32 R13, R12, 0x1, RZ ;  /* 0x000000010c0d7819 */ /* 0x000fca00000006ff */
[----:B------:R-:W-:-:S04]  /*0dc0*/  IMAD.WIDE R12, R13, R10, c[0x0][0x198] ;  /* 0x000066000d0c7625 */ /* 0x000fc800078e020a */
[----:B-1----:R-:W-:Y:S01]  /*0dd0*/  IMAD R15, R23, c[0x0][0x10], R16 ;  /* 0x00000400170f7a24 */ /* 0x002fe200078e0210 */
[----:B------:R-:W-:Y:S02]  /*0de0*/  IADD3 R11, R11, R16, RZ ;  /* 0x000000100b0b7210 */ /* 0x000fe40007ffe0ff */
[----:B------:R-:W-:Y:S01]  /*0df0*/  MOV R16, 0x1 ;  /* 0x0000000100107802 */ /* 0x000fe20000000f00 */
[----:B------:R-:W-:-:S03]  /*0e00*/  IMAD.WIDE.U32 R12, R15, 0x8, R12 ;  /* 0x000000080f0c7825 */ /* 0x000fc600078e000c */
[----:B------:R-:W-:Y:S01]  /*0e10*/  SEL R15, R16, 0xffffffff, !P1 ;  /* 0xffffffff100f7807 */ /* 0x000fe20004800000 */
[----:B------:R-:W-:Y:S01]  /*0e20*/  IMAD.WIDE.U32 R10, R11, R10, c[0x0][0x190] ;  /* 0x000064000b0a7625 */ /* 0x000fe200078e000a */
[----:B------:R1:W-:Y:S01]  /*0e30*/  STG.E.64 [R12.64], R8 ;  /* 0x000000080c007986 */ /* 0x0003e2000c101b06 */
[----:B------:R-:W-:Y:S06]  /*0e40*/  MEMBAR.ALL.GPU ;  /* 0x0000000000007992 */ /* 0x000fec000000a000 */
[----:B------:R-:W-:-:S00]  /*0e50*/  ERRBAR ;  /* 0x00000000000079ab */ /* 0x000fc00000000000 */
[----:B-1----:R-:W-:Y:S01]  /*0e60*/  SEL R13, RZ, c[0x0][0xc], P1 ;  /* 0x00000300ff0d7a07 */ /* 0x002fe20000800000 */
[----:B------:R1:W-:Y:S03]  /*0e70*/  RED.E.ADD.S32.STRONG.GPU [R10.64], R15 ;  /* 0x0000000f0a00798e */ /* 0x0003e6000c10e386 */
[----:B------:R-:W-:-:S13]  /*0e80*/  ISETP.NE.AND P1, PT, R13, -0x1, PT ;  /* 0xffffffff0d00780c */ /* 0x000fda0003f25270 */
[----:B-1----:R-:W-:Y:S05]  /*0e90*/  @!P1 BRA `(.L_x_2038) ;  /* 0x0000005000009947 */ /* 0x002fea0003800000 */
.L_x_2039:
[----:B------:R-:W2:Y:S01]  /*0ea0*/  LDG.E.STRONG.GPU R12, [R10.64] ;  /* 0x000000060a0c7981 */ /* 0x000ea2000c1ef900 */
[----:B------:R-:W-:Y:S01]  /*0eb0*/  YIELD ;  /* 0x0000000000007946 */ /* 0x000fe20003800000 */
[----:B--2---:R-:W-:Y:S01]  /*0ec0*/  ISETP.NE.AND P1, PT, R12, R13, PT ;  /* 0x0000000d0c00720c */ /* 0x004fe20003f25270 */
[----:B------:R-:W-:-:S12]  /*0ed0*/  CCTL.IVALL ;  /* 0x00000000ff00798f */ /* 0x000fd80002000000 */
[----:B------:R-:W-:Y:S05]  /*0ee0*/  @P1 BRA `(.L_x_2039) ;  /* 0xffffffb000001947 */ /* 0x000fea000383ffff */
.L_x_2038:
        /* <DEDUP_REMOVED lines=11> */
.L_x_2041:
        /* <DEDUP_REMOVED lines=9> */
[----:B------:R-:W-:-:S06]  /*1030*/  @!P4 IMAD.WIDE.U32 R10, R13, 0x8, R10 ;  /* 0x000000080d0ac825 */ /* 0x000fcc00078e000a */
[----:B------:R-:W2:Y:S01]  /*1040*/  @!P4 LDG.E.64 R10, [R10.64] ;  /* 0x000000060a0ac981 */ /* 0x000ea2000c1e1b00 */
[C---:B------:R-:W-:Y:S02]  /*1050*/  IADD3 R14, R16.reuse, 0x1, RZ ;  /* 0x00000001100e7810 */ /* 0x040fe40007ffe0ff */
[----:B------:R-:W-:Y:S02]  /*1060*/  IADD3 R12, R16, 0x2, RZ ;  /* 0x00000002100c7810 */ /* 0x000fe40007ffe0ff */
[-C--:B------:R-:W-:Y:S02]  /*1070*/  ISETP.EQ.OR P5, PT, R14, R23.reuse, P2 ;  /* 0x000000170e00720c */ /* 0x080fe400017a2670 */
[----:B------:R-:W-:-:S11]  /*1080*/  ISETP.EQ.OR P3, PT, R12, R23, P2 ;  /* 0x000000170c00720c */ /* 0x000fd60001762670 */
[----:B------:R-:W-:Y:S01]  /*1090*/  @!P5 LOP3.LUT R13, R20, 0x1, RZ, 0xc0, !PT ;  /* 0x00000001140dd812 */ /* 0x000fe200078ec0ff */
[----:B------:R-:W1:Y:S01]  /*10a0*/  @!P5 S2R R15, SR_CTAID.Y ;  /* 0x00000000000fd919 */ /* 0x000e620000002600 */
[----:B------:R-:W-:-:S03]  /*10b0*/  @!P5 MOV R19, 0x4 ;  /* 0x000000040013d802 */ /* 0x000fc60000000f00 */
[----:B------:R-:W-:-:S04]  /*10c0*/  @!P5 IMAD R13, R13, c[0x0][0x10], RZ ;  /* 0x000004000d0dda24 */ /* 0x000fc800078e02ff */
[----:B------:R-:W-:-:S05]  /*10d0*/  @!P5 IMAD R13, R13, c[0x0][0xc], RZ ;  /* 0x000003000d0dda24 */ /* 0x000fca00078e02ff */
[----:B------:R-:W-:Y:S02]  /*10e0*/  @!P5 SHF.L.U32 R18, R13, 0x1, RZ ;  /* 0x000000010d12d819 */ /* 0x000fe400000006ff */
[----:B------:R-:W3:Y:S03]  /*10f0*/  @!P3 S2R R13, SR_CTAID.Y ;  /* 0x00000000000db919 */ /* 0x000ee60000002600 */
[----:B------:R-:W-:-:S04]  /*1100*/  @!P5 IMAD.WIDE R18, R18, R19, c[0x0][0x198] ;  /* 0x000066001212d625 */ /* 0x000fc800078e0213 */
[----:B-1----:R-:W-:Y:S01]  /*1110*/  @!P5 IMAD R15, R14, c[0x0][0x10], R15 ;  /* 0x000004000e0fda24 */ /* 0x002fe200078e020f */
[----:B------:R-:W-:-:S03]  /*1120*/  @!P3 LOP3.LUT R14, R20, 0x1, RZ, 0xc0, !PT ;  /* 0x00000001140eb812 */ /* 0x000fc600078ec0ff */
[----:B------:R-:W-:-:S04]  /*1130*/  @!P5 IMAD.WIDE.U32 R18, R15, 0x8, R18 ;  /* 0x000000080f12d825 */ /* 0x000fc800078e0012 */
[----:B------:R-:W-:-:S04]  /*1140*/  @!P3 IMAD R14, R14, c[0x0][0x10], RZ ;  /* 0x000004000e0eba24 */ /* 0x000fc800078e02ff */
[----:B------:R-:W-:Y:S02]  /*1150*/  @!P3 IMAD R14, R14, c[0x0][0xc], RZ ;  /* 0x000003000e0eba24 */ /* 0x000fe400078e02ff */
[----:B---3--:R-:W-:Y:S01]  /*1160*/  @!P3 IMAD R15, R12, c[0x0][0x10], R13 ;  /* 0x000004000c0fba24 */ /* 0x008fe200078e020d */
[----:B------:R-:W-:Y:S02]  /*1170*/  @!P3 MOV R13, 0x4 ;  /* 0x00000004000db802 */ /* 0x000fe40000000f00 */
[----:B------:R-:W-:Y:S02]  /*1180*/  @!P3 SHF.L.U32 R12, R14, 0x1, RZ ;  /* 0x000000010e0cb819 */ /* 0x000fe400000006ff */
[----:B------:R-:W-:-:S03]  /*1190*/  IADD3 R14, R16, 0x3, RZ ;  /* 0x00000003100e7810 */ /* 0x000fc60007ffe0ff */
[----:B------:R-:W-:Y:S01]  /*11a0*/  @!P3 IMAD.WIDE R12, R12, R13, c[0x0][0x198] ;  /* 0x000066000c0cb625 */ /* 0x000fe200078e020d */
[----:B------:R-:W-:-:S05]  /*11b0*/  ISETP.EQ.OR P1, PT, R14, R23, P2 ;  /* 0x000000170e00720c */ /* 0x000fca0001722670 */
[----:B------:R-:W-:-:S06]  /*11c0*/  @!P3 IMAD.WIDE.U32 R12, R15, 0x8, R12 ;  /* 0x000000080f0cb825 */ /* 0x000fcc00078e000c */
[----:B------:R-:W3:Y:S04]  /*11d0*/  @!P3 LDG.E.64 R12, [R12.64] ;  /* 0x000000060c0cb981 */ /* 0x000ee8000c1e1b00 */
[----:B------:R-:W1:Y:S02]  /*11e0*/  @!P1 S2R R15, SR_CTAID.Y ;  /* 0x00000000000f9919 */ /* 0x000e640000002600 */
[----:B-1----:R-:W-:Y:S01]  /*11f0*/  @!P1 IMAD R33, R14, c[0x0][0x10], R15 ;  /* 0x000004000e219a24 */ /* 0x002fe200078e020f */
[----:B------:R-:W-:Y:S01]  /*1200*/  @!P1 MOV R15, 0x4 ;  /* 0x00000004000f9802 */ /* 0x000fe20000000f00 */
[----:B0-2---:R-:W-:Y:S01]  /*1210*/  @!P4 FADD.FTZ R8, R8, R10 ;  /* 0x0000000a0808c221 */ /* 0x005fe20000010000 */
[----:B------:R-:W-:Y:S01]  /*1220*/  @!P1 LOP3.LUT R10, R20, 0x1, RZ, 0xc0, !PT ;  /* 0x00000001140a9812 */ /* 0x000fe200078ec0ff */
[----:B------:R-:W-:-:S04]  /*1230*/  @!P4 FADD.FTZ R9, R9, R11 ;  /* 0x0000000b0909c221 */ /* 0x000fc80000010000 */
[----:B------:R-:W-:-:S04]  /*1240*/  @!P1 IMAD R10, R10, c[0x0][0x10], RZ ;  /* 0x000004000a0a9a24 */ /* 0x000fc800078e02ff */
[----:B------:R-:W-:-:S05]  /*1250*/  @!P1 IMAD R10, R10, c[0x0][0xc], RZ ;  /* 0x000003000a0a9a24 */ /* 0x000fca00078e02ff */
[----:B------:R-:W-:-:S05]  /*1260*/  @!P1 SHF.L.U32 R10, R10, 0x1, RZ ;  /* 0x000000010a0a9819 */ /* 0x000fca00000006ff */
[----:B------:R-:W-:Y:S02]  /*1270*/  @!P1 IMAD.WIDE R14, R10, R15, c[0x0][0x198] ;  /* 0x000066000a0e9625 */ /* 0x000fe400078e020f */
[----:B------:R-:W2:Y:S04]  /*1280*/  @!P5 LDG.E.64 R10, [R18.64] ;  /* 0x00000006120ad981 */ /* 0x000ea8000c1e1b00 */
[----:B------:R-:W-:-:S06]  /*1290*/  @!P1 IMAD.WIDE.U32 R14, R33, 0x8, R14 ;  /* 0x00000008210e9825 */ /* 0x000fcc00078e000e */
[----:B------:R-:W4:Y:S01]  /*12a0*/  @!P1 LDG.E.64 R14, [R14.64] ;  /* 0x000000060e0e9981 */ /* 0x000f22000c1e1b00 */
[----:B------:R-:W-:-:S04]  /*12b0*/  IADD3 R17, R17, -0x4, RZ ;  /* 0xfffffffc11117810 */ /* 0x000fc80007ffe0ff */
[----:B------:R-:W-:Y:S02]  /*12c0*/  ISETP.NE.AND P4, PT, R17, RZ, PT ;  /* 0x000000ff1100720c */ /* 0x000fe40003f85270 */
[----:B------:R-:W-:Y:S01]  /*12d0*/  IADD3 R16, R16, 0x4, RZ ;  /* 0x0000000410107810 */ /* 0x000fe20007ffe0ff */
[----:B--2---:R-:W-:Y:S02]  /*12e0*/  @!P5 FADD.FTZ R8, R8, R10 ;  /* 0x0000000a0808d221 */ /* 0x004fe40000010000 */
[----:B------:R-:W-:Y:S02]  /*12f0*/  @!P5 FADD.FTZ R9, R9, R11 ;  /* 0x0000000b0909d221 */ /* 0x000fe40000010000 */
[----:B---3--:R-:W-:Y:S02]  /*1300*/  @!P3 FADD.FTZ R8, R8, R12 ;  /* 0x0000000c0808b221 */ /* 0x008fe40000010000 */
[----:B------:R-:W-:Y:S02]  /*1310*/  @!P3 FADD.FTZ R9, R9, R13 ;  /* 0x0000000d0909b221 */ /* 0x000fe40000010000 */
[----:B----4-:R-:W-:-:S02]  /*1320*/  @!P1 FADD.FTZ R8, R8, R14 ;  /* 0x0000000e08089221 */ /* 0x010fc40000010000 */
[----:B------:R-:W-:Y:S01]  /*1330*/  @!P1 FADD.FTZ R9, R9, R15 ;  /* 0x0000000f09099221 */ /* 0x000fe20000010000 */
[----:B------:R-:W-:Y:S05]  /*1340*/  @P4 BRA `(.L_x_2041) ;  /* 0xfffffc5000004947 */ /* 0x000fea000383ffff */
.L_x_2040:
        /* <DEDUP_REMOVED lines=19> */
.L_x_2043:
[----:B------:R-:W-:Y:S05]  /*1480*/  BSYNC B0 ;  /* 0x0000000000007941 */ /* 0x000fea0003800000 */
.L_x_2042:
[----:B------:R-:W-:Y:S05]  /*1490*/  @!P3 BRA `(.L_x_2037) ;  /* 0x000001d00000b947 */ /* 0x000fea0003800000 */
[C---:B------:R-:W-:Y:S02]  /*14a0*/  IADD3 R14, R16.reuse, 0x2, RZ ;  /* 0x00000002100e7810 */ /* 0x040fe40007ffe0ff */
[----:B------:R-:W-:Y:S02]  /*14b0*/  IADD3 R16, R16, 0x1, RZ ;  /* 0x0000000110107810 */ /* 0x000fe40007ffe0ff */
[-C--:B------:R-:W-:Y:S02]  /*14c0*/  ISETP.EQ.OR P1, PT, R14, R23.reuse, P2 ;  /* 0x000000170e00720c */ /* 0x080fe40001722670 */
[----:B------:R-:W-:-:S02]  /*14d0*/  ISETP.EQ.OR P3, PT, R16, R23, P2 ;  /* 0x000000171000720c */ /* 0x000fc40001762670 */
[----:B------:R-:W-:-:S11]  /*14e0*/  ISETP.EQ.OR P1, PT, R12, 0x2, P1 ;  /* 0x000000020c00780c */ /* 0x000fd60000f22670 */
[----:B------:R-:W1:Y:S01]  /*14f0*/  @!P3 S2R R13, SR_CTAID.Y ;  /* 0x00000000000db919 */ /* 0x000e620000002600 */
[C---:B------:R-:W-:Y:S02]  /*1500*/  @!P3 LOP3.LUT R10, R20.reuse, 0x1, RZ, 0xc0, !PT ;  /* 0x00000001140ab812 */ /* 0x040fe400078ec0ff */
[----:B------:R-:W-:Y:S01]  /*1510*/  @!P1 LOP3.LUT R11, R20, 0x1, RZ, 0xc0, !PT ;  /* 0x00000001140b9812 */ /* 0x000fe200078ec0ff */
[----:B------:R-:W2:Y:S01]  /*1520*/  @!P1 S2R R15, SR_CTAID.Y ;  /* 0x00000000000f9919 */ /* 0x000ea20000002600 */
[----:B------:R-:W-:Y:S01]  /*1530*/  @!P1 MOV R19, 0x4 ;  /* 0x0000000400139802 */ /* 0x000fe20000000f00 */
[----:B------:R-:W-:Y:S02]  /*1540*/  @!P3 IMAD R10, R10, c[0x0][0x10], RZ ;  /* 0x000004000a0aba24 */ /* 0x000fe400078e02ff */
[----:B------:R-:W-:Y:S01]  /*1550*/  @!P1 IMAD R12, R11, c[0x0][0x10], RZ ;  /* 0x000004000b0c9a24 */ /* 0x000fe200078e02ff */
[----:B------:R-:W-:Y:S01]  /*1560*/  @!P3 MOV R11, 0x4 ;  /* 0x00000004000bb802 */ /* 0x000fe20000000f00 */
[----:B------:R-:W-:-:S02]  /*1570*/  @!P3 IMAD R10, R10, c[0x0][0xc], RZ ;  /* 0x000003000a0aba24 */ /* 0x000fc400078e02ff */
[----:B------:R-:W-:-:S03]  /*1580*/  @!P1 IMAD R12, R12, c[0x0][0xc], RZ ;  /* 0x000003000c0c9a24 */ /* 0x000fc600078e02ff */
[----:B------:R-:W-:Y:S02]  /*1590*/  @!P3 SHF.L.U32 R10, R10, 0x1, RZ ;  /* 0x000000010a0ab819 */ /* 0x000fe400000006ff */
[----:B------:R-:W-:-:S03]  /*15a0*/  @!P1 SHF.L.U32 R12, R12, 0x1, RZ ;  /* 0x000000010c0c9819 */ /* 0x000fc600000006ff */
[----:B------:R-:W-:-:S04]  /*15b0*/  @!P3 IMAD.WIDE R10, R10, R11, c[0x0][0x198] ;  /* 0x000066000a0ab625 */ /* 0x000fc800078e020b */
[----:B-1----:R-:W-:Y:S02]  /*15c0*/  @!P3 IMAD R17, R16, c[0x0][0x10], R13 ;  /* 0x000004001011ba24 */ /* 0x002fe400078e020d */
[----:B------:R-:W-:-:S04]  /*15d0*/  @!P1 IMAD.WIDE R12, R12, R19, c[0x0][0x198] ;  /* 0x000066000c0c9625 */ /* 0x000fc800078e0213 */
[----:B--2---:R-:W-:Y:S02]  /*15e0*/  @!P1 IMAD R15, R14, c[0x0][0x10], R15 ;  /* 0x000004000e0f9a24 */ /* 0x004fe400078e020f */
[----:B------:R-:W-:-:S04]  /*15f0*/  @!P3 IMAD.WIDE.U32 R10, R17, 0x8, R10 ;  /* 0x00000008110ab825 */ /* 0x000fc800078e000a */
[----:B------:R-:W-:Y:S02]  /*1600*/  @!P1 IMAD.WIDE.U32 R12, R15, 0x8, R12 ;  /* 0x000000080f0c9825 */ /* 0x000fe400078e000c */
[----:B------:R-:W2:Y:S04]  /*1610*/  @!P3 LDG.E.64 R10, [R10.64] ;  /* 0x000000060a0ab981 */ /* 0x000ea8000c1e1b00 */
[----:B------:R-:W3:Y:S01]  /*1620*/  @!P1 LDG.E.64 R12, [R12.64] ;  /* 0x000000060c0c9981 */ /* 0x000ee2000c1e1b00 */
[----:B0-2---:R-:W-:Y:S02]  /*1630*/  @!P3 FADD.FTZ R8, R8, R10 ;  /* 0x0000000a0808b221 */ /* 0x005fe40000010000 */
[----:B------:R-:W-:Y:S02]  /*1640*/  @!P3 FADD.FTZ R9, R9, R11 ;  /* 0x0000000b0909b221 */ /* 0x000fe40000010000 */
[----:B---3--:R-:W-:-:S02]  /*1650*/  @!P1 FADD.FTZ R8, R8, R12 ;  /* 0x0000000c08089221 */ /* 0x008fc40000010000 */
[----:B------:R-:W-:-:S04]  /*1660*/  @!P1 FADD.FTZ R9, R9, R13 ;  /* 0x0000000d09099221 */ /* 0x000fc80000010000 */
.L_x_2037:
[----:B------:R-:W-:Y:S01]  /*1670*/  LOP3.LUT P1, RZ, R23, R24, RZ, 0xfc, !PT ;  /* 0x0000001817ff7212 */ /* 0x000fe2000782fcff */
[----:B------:R-:W-:Y:S01]  /*1680*/  @!P2 STS.64 [0x90], R8 ;  /* 0x00009008ff00a388 */ /* 0x000fe20000000a00 */
[----:B------:R-:W-:Y:S01]  /*1690*/  ISETP.EQ.U32.AND P3, PT, RZ, c[0x0][0x168], PT ;  /* 0x00005a00ff007a0c */ /* 0x000fe20003f62070 */
[----:B------:R-:W-:Y:S01]  /*16a0*/  HFMA2.MMA R13, -RZ, RZ, 0, 2.384185791015625e-07 ;  /* 0x00000004ff0d7435 */ /* 0x000fe200000001ff */
[----:B------:R-:W-:Y:S02]  /*16b0*/  IADD3 R12, R31, R32, RZ ;  /* 0x000000201f0c7210 */ /* 0x000fe40007ffe0ff */
        /* <DEDUP_REMOVED lines=9> */
[----:B------:R-:W2:Y:S04]  /*1750*/  LDG.E.64 R10, [R10.64] ;  /* 0x000000060a0a7981 */ /* 0x000ea8000c1e1b00 */
[----:B------:R-:W2:Y:S01]  /*1760*/  LDG.E.64 R12, [R12.64] ;  /* 0x000000060c0c7981 */ /* 0x000ea2000c1e1b00 */
[----:B------:R-:W-:-:S02]  /*1770*/  PRMT R33, RZ, 0x5410, R4 ;  /* 0x00005410ff217816 */ /* 0x000fc40000000004 */
[----:B-1----:R-:W-:Y:S01]  /*1780*/  PRMT R17, RZ, 0x5410, R2 ;  /* 0x00005410ff117816 */ /* 0x002fe20000000002 */
[----:B------:R-:W1:Y:S01]  /*1790*/  LDS.64 R14, [0x90] ;  /* 0x00009000ff0e7984 */ /* 0x000e620000000a00 */
[----:B------:R-:W-:Y:S02]  /*17a0*/  PRMT R16, RZ, 0x7610, R4 ;  /* 0x00007610ff107816 */ /* 0x000fe40000000004 */
[----:B------:R-:W-:Y:S02]  /*17b0*/  PRMT R19, RZ, 0x7610, R2 ;  /* 0x00007610ff137816 */ /* 0x000fe40000000002 */
[----:B------:R-:W-:Y:S02]  /*17c0*/  ISETP.NE.AND P4, PT, RZ, UR5, PT ;  /* 0x00000005ff007c0c */ /* 0x000fe4000bf85270 */
[----:B0-----:R-:W-:Y:S02]  /*17d0*/  PRMT R9, RZ, 0x7610, R0 ;  /* 0x00007610ff097816 */ /* 0x001fe40000000000 */
[----:B------:R-:W-:-:S02]  /*17e0*/  ISETP.GE.U32.AND P2, PT, R28, c[0x0][0x1c8], PT ;  /* 0x000072001c007a0c */ /* 0x000fc40003f46070 */
[----:B------:R-:W-:Y:S02]  /*17f0*/  ISETP.GE.U32.AND P3, PT, R27, c[0x0][0x1c8], PT ;  /* 0x000072001b007a0c */ /* 0x000fe40003f66070 */
[----:B------:R-:W-:Y:S02]  /*1800*/  ISETP.GE.AND.EX P2, PT, R7, c[0x0][0x1cc], PT, P2 ;  /* 0x0000730007007a0c */ /* 0x000fe40003f46320 */
[----:B------:R-:W-:Y:S02]  /*1810*/  ISETP.GE.AND.EX P3, PT, R6, c[0x0][0x1cc], PT, P3 ;  /* 0x0000730006007a0c */ /* 0x000fe40003f66330 */
[C---:B------:R-:W-:Y:S02]  /*1820*/  ISETP.GT.U32.OR P2, PT, R24.reuse, 0x1df, P2 ;  /* 0x000001df1800780c */ /* 0x040fe40001744470 */
[----:B------:R-:W-:Y:S01]  /*1830*/  ISETP.GT.U32.OR P3, PT, R24, 0x1df, P3 ;  /* 0x000001df1800780c */ /* 0x000fe20001f64470 */
[----:B-1----:R-:W-:-:S04]  /*1840*/  FMUL.FTZ R14, R14, c[0x0][0x1f4] ;  /* 0x00007d000e0e7a20 */ /* 0x002fc80000410000 */
[----:B------:R-:W-:Y:S02]  /*1850*/  FMUL.FTZ R32, R14, R14 ;  /* 0x0000000e0e207220 */ /* 0x000fe40000410000 */
[----:B------:R-:W-:Y:S02]  /*1860*/  FADD.FTZ R18, R33, -R14 ;  /* 0x8000000e21127221 */ /* 0x000fe40000010000 */
[----:B------:R-:W-:Y:S01]  /*1870*/  FFMA.FTZ R32, R15, c[0x0][0x1f4], -R32 ;  /* 0x00007d000f207a23 */ /* 0x000fe20000010820 */
[----:B------:R-:W-:Y:S01]  /*1880*/  MOV R15, 0x3f800000 ;  /* 0x3f800000000f7802 */ /* 0x000fe20000000f00 */
[--C-:B------:R-:W-:Y:S02]  /*1890*/  FADD.FTZ R4, R17, -R14.reuse ;  /* 0x8000000e11047221 */ /* 0x100fe40000010000 */
[----:B------:R-:W-:Y:S01]  /*18a0*/  FADD.FTZ R16, R16, -R14 ;  /* 0x8000000e10107221 */ /* 0x000fe20000010000 */
[----:B------:R-:W-:-:S13]  /*18b0*/  FSETP.GTU.FTZ.AND P1, PT, R32, RZ, PT ;  /* 0x000000ff2000720b */ /* 0x000fda0003f3c000 */
[----:B------:R-:W-:Y:S01]  /*18c0*/  @P1 FADD.FTZ R8, R32, c[0x0][0x188] ;  /* 0x0000620020081621 */ /* 0x000fe20000010000 */
[----:B------:R-:W-:-:S03]  /*18d0*/  PRMT R32, RZ, 0x5410, R3 ;  /* 0x00005410ff207816 */ /* 0x000fc60000000003 */
[----:B------:R0:W1:Y:S01]  /*18e0*/  @P1 MUFU.RSQ R15, R8 ;  /* 0x00000008000f1308 */ /* 0x0000620000001400 */
[----:B------:R-:W-:Y:S01]  /*18f0*/  ISETP.GE.U32.AND P1, PT, R26, c[0x0][0x1c8], PT ;  /* 0x000072001a007a0c */ /* 0x000fe20003f26070 */
[----:B------:R-:W-:-:S03]  /*1900*/  FADD.FTZ R32, R32, -R14 ;  /* 0x8000000e20207221 */ /* 0x000fc60000010000 */
[----:B------:R-:W-:Y:S02]  /*1910*/  ISETP.GE.AND.EX P1, PT, R5, c[0x0][0x1cc], PT, P1 ;  /* 0x0000730005007a0c */ /* 0x000fe40003f26310 */
[----:B0-----:R-:W-:Y:S02]  /*1920*/  PRMT R8, RZ, 0x7610, R3 ;  /* 0x00007610ff087816 */ /* 0x001fe40000000003 */
[----:B------:R-:W-:Y:S01]  /*1930*/  PRMT R3, RZ, 0x5410, R0 ;  /* 0x00005410ff037816 */ /* 0x000fe20000000000 */
[--C-:B------:R-:W-:Y:S01]  /*1940*/  FADD.FTZ R0, R19, -R14.reuse ;  /* 0x8000000e13007221 */ /* 0x100fe20000010000 */
[----:B------:R-:W-:Y:S01]  /*1950*/  ISETP.GT.U32.OR P1, PT, R24, 0x1df, P1 ;  /* 0x000001df1800780c */ /* 0x000fe20000f24470 */
[--C-:B------:R-:W-:Y:S02]  /*1960*/  FADD.FTZ R2, R8, -R14.reuse ;  /* 0x8000000e08027221 */ /* 0x100fe40000010000 */
[--C-:B------:R-:W-:Y:S02]  /*1970*/  FADD.FTZ R8, R3, -R14.reuse ;  /* 0x8000000e03087221 */ /* 0x100fe40000010000 */
[----:B------:R-:W-:-:S02]  /*1980*/  FADD.FTZ R14, R9, -R14 ;  /* 0x8000000e090e7221 */ /* 0x000fc40000010000 */
[-C--:B-1----:R-:W-:Y:S02]  /*1990*/  FMUL.FTZ R3, R32, R15.reuse ;  /* 0x0000000f20037220 */ /* 0x082fe40000410000 */
[-C--:B------:R-:W-:Y:S02]  /*19a0*/  FMUL.FTZ R9, R18, R15.reuse ;  /* 0x0000000f12097220 */ /* 0x080fe40000410000 */
[-C--:B------:R-:W-:Y:S02]  /*19b0*/  FMUL.FTZ R17, R4, R15.reuse ;  /* 0x0000000f04117220 */ /* 0x080fe40000410000 */
[-C--:B------:R-:W-:Y:S02]  /*19c0*/  FMUL.FTZ R19, R8, R15.reuse ;  /* 0x0000000f08137220 */ /* 0x080fe40000410000 */
[-C--:B------:R-:W-:Y:S02]  /*19d0*/  FMUL.FTZ R16, R16, R15.reuse ;  /* 0x0000000f10107220 */ /* 0x080fe40000410000 */
[----:B------:R-:W-:-:S02]  /*19e0*/  FMUL.FTZ R18, R0, R15 ;  /* 0x0000000f00127220 */ /* 0x000fc40000410000 */
[-C--:B------:R-:W-:Y:S02]  /*19f0*/  FMUL.FTZ R8, R14, R15.reuse ;  /* 0x0000000f0e087220 */ /* 0x080fe40000410000 */
[----:B------:R-:W-:Y:S02]  /*1a00*/  FMUL.FTZ R2, R2, R15 ;  /* 0x0000000f02027220 */ /* 0x000fe40000410000 */
[C-C-:B--2---:R-:W-:Y:S02]  /*1a10*/  FFMA.FTZ R14, R10.reuse, R3, R12.reuse ;  /* 0x000000030a0e7223 */ /* 0x144fe4000001000c */
[C-C-:B------:R-:W-:Y:S02]  /*1a20*/  FFMA.FTZ R4, R10.reuse, R9, R12.reuse ;  /* 0x000000090a047223 */ /* 0x140fe4000001000c */
[C-C-:B------:R-:W-:Y:S02]  /*1a30*/  FFMA.FTZ R0, R10.reuse, R17, R12.reuse ;  /* 0x000000110a007223 */ /* 0x140fe4000001000c */
[----:B------:R-:W-:-:S02]  /*1a40*/  FFMA.FTZ R10, R10, R19, R12 ;  /* 0x000000130a0a7223 */ /* 0x000fc4000001000c */
[C-C-:B------:R-:W-:Y:S02]  /*1a50*/  FFMA.FTZ R19, R11.reuse, R16, R13.reuse ;  /* 0x000000100b137223 */ /* 0x140fe4000001000d */
[C-C-:B------:R-:W-:Y:S02]  /*1a60*/  FFMA.FTZ R15, R11.reuse, R18, R13.reuse ;  /* 0x000000120b0f7223 */ /* 0x140fe4000001000d */
[C-C-:B------:R-:W-:Y:S02]  /*1a70*/  FFMA.FTZ R17, R11.reuse, R8, R13.reuse ;  /* 0x000000080b117223 */ /* 0x140fe4000001000d */
        /* <DEDUP_REMOVED lines=12> */
.L_x_2044:
        /* <DEDUP_REMOVED lines=12> */
.L_x_2046:
[----:B------:R-:W-:Y:S05]  /*1c00*/  BSYNC B0 ;  /* 0x0000000000007941 */ /* 0x000fea0003800000 */
.L_x_2045:
        /* <DEDUP_REMOVED lines=11> */
.L_x_2047:
[----:B------:R-:W-:Y:S01]  /*1cc0*/  BSSY B0, `(.L_x_2048) ;  /* 0x000000c000007945 */ /* 0x000fe20003800000 */
[----:B------:R-:W-:Y:S05]  /*1cd0*/  @P2 BRA `(.L_x_2049) ;  /* 0x000000a000002947 */ /* 0x000fea0003800000 */
[----:B------:R-:W-:Y:S01]  /*1ce0*/  MOV R2, R36 ;  /* 0x0000002400027202 */ /* 0x000fe20000000f00 */
[----:B------:R-:W-:Y:S01]  /*1cf0*/  IMAD R7, R7, c[0x0][0x1c0], RZ ;  /* 0x0000700007077a24 */ /* 0x000fe200078e02ff */
[----:B------:R-:W-:Y:S02]  /*1d00*/  MOV R3, R35 ;  /* 0x0000002300037202 */ /* 0x000fe40000000f00 */
[----:B------:R-:W-:Y:S01]  /*1d10*/  F2FP.BF16.PACK_AB R19, R19, R4 ;  /* 0x000000041313723e */ /* 0x000fe200000010ff */
[C---:B------:R-:W-:Y:S02]  /*1d20*/  IMAD R7, R28.reuse, c[0x0][0x1c4], R7 ;  /* 0x000071001c077a24 */ /* 0x040fe400078e0207 */
[----:B------:R-:W-:-:S05]  /*1d30*/  IMAD.WIDE.U32 R2, R28, c[0x0][0x1c0], R2 ;  /* 0x000070001c027a25 */ /* 0x000fca00078e0002 */
[----:B------:R-:W-:Y:S02]  /*1d40*/  IADD3 R7, R3, R7, RZ ;  /* 0x0000000703077210 */ /* 0x000fe40007ffe0ff */
[----:B0-----:R-:W-:-:S04]  /*1d50*/  LEA R8, P2, R2, c[0x0][0x160], 0x1 ;  /* 0x0000580002087a11 */ /* 0x001fc800078408ff */
[----:B------:R-:W-:-:S05]  /*1d60*/  LEA.HI.X R9, R2, c[0x0][0x164], R7, 0x1, P2 ;  /* 0x0000590002097a11 */ /* 0x000fca00010f0c07 */
[----:B------:R0:W-:Y:S04]  /*1d70*/  STG.E [R8.64], R19 ;  /* 0x0000001308007986 */ /* 0x0001e8000c101906 */
.L_x_2049:
[----:B------:R-:W-:Y:S05]  /*1d80*/  BSYNC B0 ;  /* 0x0000000000007941 */ /* 0x000fea0003800000 */
.L_x_2048:
[----:B------:R-:W-:Y:S05]  /*1d90*/  @!P4 BRA `(.L_x_2050) ;  /* 0x000000a00000c947 */ /* 0x000fea0003800000 */
[----:B------:R-:W-:Y:S02]  /*1da0*/  FMUL.FTZ R2, R0, -1.4426950216293334961 ;  /* 0xbfb8aa3b00027820 */ /* 0x000fe40000410000 */
[----:B------:R-:W-:-:S04]  /*1db0*/  FMUL.FTZ R4, R15, -1.4426950216293334961 ;  /* 0xbfb8aa3b0f047820 */ /* 0x000fc80000410000 */
[----:B------:R-:W1:Y:S08]  /*1dc0*/  MUFU.EX2 R2, R2 ;  /* 0x0000000200027308 */ /* 0x000e700000000800 */
[----:B------:R-:W2:Y:S01]  /*1dd0*/  MUFU.EX2 R4, R4 ;  /* 0x0000000400047308 */ /* 0x000ea20000000800 */
[----:B-1----:R-:W-:-:S07]  /*1de0*/  FADD.FTZ R3, R2, 1 ;  /* 0x3f80000002037421 */ /* 0x002fce0000010000 */
[----:B------:R-:W1:Y:S01]  /*1df0*/  MUFU.RCP R3, R3 ;  /* 0x0000000300037308 */ /* 0x000e620000001000 */
[----:B--2---:R-:W-:-:S07]  /*1e00*/  FADD.FTZ R7, R4, 1 ;  /* 0x3f80000004077421 */ /* 0x004fce0000010000 */
[----:B0-----:R-:W0:Y:S01]  /*1e10*/  MUFU.RCP R8, R7 ;  /* 0x0000000700087308 */ /* 0x001e220000001000 */
[----:B-1----:R-:W-:Y:S02]  /*1e20*/  FMUL.FTZ R0, R0, R3 ;  /* 0x0000000300007220 */ /* 0x002fe40000410000 */
[----:B0-----:R-:W-:-:S05]  /*1e30*/  FMUL.FTZ R15, R15, R8 ;  /* 0x000000080f0f7220 */ /* 0x001fca0000410000 */
.L_x_2050:
        /* <DEDUP_REMOVED lines=12> */
.L_x_2052:
[----:B------:R-:W-:Y:S05]  /*1f00*/  BSYNC B0 ;  /* 0x0000000000007941 */ /* 0x000fea0003800000 */
.L_x_2051:
[----:B------:R-:W-:Y:S05]  /*1f10*/  @!P4 BRA `(.L_x_2053) ;  /* 0x000000a00000c947 */ /* 0x000fea0003800000 */
[----:B------:R-:W-:Y:S02]  /*1f20*/  FMUL.FTZ R4, R17, -1.4426950216293334961 ;  /* 0xbfb8aa3b11047820 */ /* 0x000fe40000410000 */
[----:B------:R-:W-:-:S04]  /*1f30*/  FMUL.FTZ R0, R10, -1.4426950216293334961 ;  /* 0xbfb8aa3b0a007820 */ /* 0x000fc80000410000 */
[----:B------:R-:W2:Y:S08]  /*1f40*/  MUFU.EX2 R4, R4 ;  /* 0x0000000400047308 */ /* 0x000eb00000000800 */
[----:B------:R-:W3:Y:S01]  /*1f50*/  MUFU.EX2 R0, R0 ;  /* 0x0000000000007308 */ /* 0x000ee20000000800 */
[----:B-12---:R-:W-:-:S07]  /*1f60*/  FADD.FTZ R6, R4, 1 ;  /* 0x3f80000004067421 */ /* 0x006fce0000010000 */
[----:B------:R-:W1:Y:S01]  /*1f70*/  MUFU.RCP R6, R6 ;  /* 0x0000000600067308 */ /* 0x000e620000001000 */
[----:B---3--:R-:W-:-:S07]  /*1f80*/  FADD.FTZ R2, R0, 1 ;  /* 0x3f80000000027421 */ /* 0x008fce0000010000 */
[----:B------:R-:W2:Y:S01]  /*1f90*/  MUFU.RCP R3, R2 ;  /* 0x0000000200037308 */ /* 0x000ea20000001000 */
[----:B-1----:R-:W-:Y:S02]  /*1fa0*/  FMUL.FTZ R17, R17, R6 ;  /* 0x0000000611117220 */ /* 0x002fe40000410000 */
[----:B--2---:R-:W-:-:S05]  /*1fb0*/  FMUL.FTZ R10, R10, R3 ;  /* 0x000000030a0a7220 */ /* 0x004fca0000410000 */
.L_x_2053:
        /* <DEDUP_REMOVED lines=12> */
.L_x_2055:
[----:B------:R-:W-:Y:S05]  /*2080*/  BSYNC B0 ;  /* 0x0000000000007941 */ /* 0x000fea0003800000 */
.L_x_2054:
[----:B------:R-:W-:Y:S02]  /*2090*/  IADD3 R30, R30, c[0x0][0x10], RZ ;  /* 0x000004001e1e7a10 */ /* 0x000fe40007ffe0ff */
[----:B------:R-:W-:Y:S02]  /*20a0*/  IADD3 R20, R20, 0x1, RZ ;  /* 0x0000000114147810 */ /* 0x000fe40007ffe0ff */
[----:B------:R-:W-:-:S13]  /*20b0*/  ISETP.GE.AND P1, PT, R30, UR4, PT ;  /* 0x000000041e007c0c */ /* 0x000fda000bf26270 */
[----:B------:R-:W-:Y:S01]  /*20c0*/  @P1 CALL.REL.NOINC `(.L_x_2056) ;  /* 0x0000001000001944 */ /* 0x000fe20003c00000 */
[----:B------:R-:W-:Y:S05]  /*20d0*/  BRA `(.L_x_2057) ;  /* 0xffffe0e000007947 */ /* 0x000fea000383ffff */
.L_x_2056:
[----:B------:R-:W-:Y:S05]  /*20e0*/  EXIT ;  /* 0x000000000000794d */ /* 0x000fea0003800000 */
.L_x_2058:
        /* <DEDUP_REMOVED lines=9> */
.L_x_3324:


//--------------------- .text._Z35group_norm_nhwc_fwd_one_pass_kernelI11Bf16IOFp32WLi256ELi30ELi480EEv26Group_norm_nhwc_fwd_params --------------------------
	.section	.text._Z35group_norm_nhwc_fwd_one_pass_kernelI11Bf16IOFp32WLi256ELi30ELi480EEv26Group_norm_nhwc_fwd_params,"ax",@progbits
	.sectioninfo	@"SHI_REGISTERS=49"
	.align	128
        .global         _Z35group_norm_nhwc_fwd_one_pass_kernelI11Bf16IOFp32WLi256ELi30ELi480EEv26Group_norm_nhwc_fwd_params
        .type           _Z35group_norm_nhwc_fwd_one_pass_kernelI11Bf16IOFp32WLi256ELi30ELi480EEv26Group_norm_nhwc_fwd_params,@function
        .size           _Z35group_norm_nhwc_fwd_one_pass_kernelI11Bf16IOFp32WLi256ELi30ELi480EEv26Group_norm_nhwc_fwd_params,(.L_x_3325 - _Z35group_norm_nhwc_fwd_one_pass_kernelI11Bf16IOFp32WLi256ELi30ELi480EEv26Group_norm_nhwc_fwd_params)
        .other          _Z35group_norm_nhwc_fwd_one_pass_kernelI11Bf16IOFp32WLi256ELi30ELi480EEv26Group_norm_nhwc_fwd_params,@"STO_CUDA_ENTRY STV_DEFAULT"
_Z35group_norm_nhwc_fwd_one_pass_kernelI11Bf16IOFp32WLi256ELi30ELi480EEv26Group_norm_nhwc_fwd_params:
.text._Z35group_norm_nhwc_fwd_one_pass_kernelI11Bf16IOFp32WLi256ELi30ELi480EEv26Group_norm_nhwc_fwd_params:
        /* <DEDUP_REMOVED lines=13> */
[C---:B0-----:R-:W-:Y:S01]  /*00d0*/  IMAD.WIDE.U32 R4, R0.reuse, -0x77777777, RZ ;  /* 0x8888888900047825 */ /* 0x041fe200078e00ff */
[----:B------:R-:W-:-:S04]  /*00e0*/  ISETP.GE.U32.AND P4, PT, R0, 0x1e0, PT ;  /* 0x000001e00000780c */ /* 0x000fc80003f86070 */
[----:B------:R-:W-:Y:S02]  /*00f0*/  SHF.R.U32.HI R4, RZ, 0x3, R5 ;  /* 0x00000003ff047819 */ /* 0x000fe40000011605 */
[----:B------:R-:W-:-:S03]  /*0100*/  SHF.R.S32.HI R5, RZ, 0x1f, R0 ;  /* 0x0000001fff057819 */ /* 0x000fc60000011400 */
[----:B-1----:R-:W-:Y:S01]  /*0110*/  IMAD R20, R3, c[0x0][0x1e4], R4 ;  /* 0x0000790003147a24 */ /* 0x002fe200078e0204 */
[----:B------:R-:W-:Y:S01]  /*0120*/  LEA.HI R25, R5, R0, RZ, 0x5 ;  /* 0x0000000005197211 */ /* 0x000fe200078f28ff */
[----:B------:R-:W-:-:S03]  /*0130*/  IMAD R26, R4, -0xf, R0 ;  /* 0xfffffff1041a7824 */ /* 0x000fc600078e0200 */
[C---:B------:R-:W-:Y:S02]  /*0140*/  IADD3 R4, R20.reuse, 0x20, RZ ;  /* 0x0000002014047810 */ /* 0x040fe40007ffe0ff */
[C---:B------:R-:W-:Y:S02]  /*0150*/  IADD3 R5, R20.reuse, 0x40, RZ ;  /* 0x0000004014057810 */ /* 0x040fe40007ffe0ff */
[C---:B------:R-:W-:Y:S02]  /*0160*/  IADD3 R6, R20.reuse, 0x60, RZ ;  /* 0x0000006014067810 */ /* 0x040fe40007ffe0ff */
[----:B------:R-:W-:Y:S02]  /*0170*/  ISETP.LT.U32.AND P1, PT, R20, c[0x0][0x1c8], PT ;  /* 0x0000720014007a0c */ /* 0x000fe40003f21070 */
[----:B------:R-:W-:Y:S02]  /*0180*/  SHF.R.S32.HI R7, RZ, 0x1f, R20 ;  /* 0x0000001fff077819 */ /* 0x000fe40000011414 */
[----:B------:R-:W-:-:S02]  /*0190*/  ISETP.LT.U32.AND P2, PT, R4, c[0x0][0x1c8], PT ;  /* 0x0000720004007a0c */ /* 0x000fc40003f41070 */
[----:B------:R-:W-:Y:S02]  /*01a0*/  ISETP.LT.U32.AND P3, PT, R5, c[0x0][0x1c8], PT ;  /* 0x0000720005007a0c */ /* 0x000fe40003f61070 */
[----:B------:R-:W-:Y:S02]  /*01b0*/  SHF.R.S32.HI R8, RZ, 0x1f, R4 ;  /* 0x0000001fff087819 */ /* 0x000fe40000011404 */
[----:B------:R-:W-:Y:S02]  /*01c0*/  SHF.R.S32.HI R9, RZ, 0x1f, R5 ;  /* 0x0000001fff097819 */ /* 0x000fe40000011405 */
[----:B------:R-:W-:Y:S02]  /*01d0*/  ISETP.LT.U32.AND P0, PT, R6, c[0x0][0x1c8], PT ;  /* 0x0000720006007a0c */ /* 0x000fe40003f01070 */
[----:B------:R-:W-:Y:S02]  /*01e0*/  SHF.R.S32.HI R10, RZ, 0x1f, R6 ;  /* 0x0000001fff0a7819 */ /* 0x000fe40000011406 */
[----:B------:R-:W-:-:S02]  /*01f0*/  ISETP.LT.AND.EX P1, PT, R7, c[0x0][0x1cc], !P4, P1 ;  /* 0x0000730007007a0c */ /* 0x000fc40006721310 */
[----:B------:R-:W-:Y:S02]  /*0200*/  ISETP.LT.AND.EX P2, PT, R8, c[0x0][0x1cc], !P4, P2 ;  /* 0x0000730008007a0c */ /* 0x000fe40006741320 */
[----:B------:R-:W-:Y:S02]  /*0210*/  ISETP.LT.AND.EX P3, PT, R9, c[0x0][0x1cc], !P4, P3 ;  /* 0x0000730009007a0c */ /* 0x000fe40006761330 */
[----:B------:R-:W-:Y:S02]  /*0220*/  ISETP.LT.AND.EX P4, PT, R10, c[0x0][0x1cc], !P4, P0 ;  /* 0x000073000a007a0c */ /* 0x000fe40006781300 */
[----:B------:R-:W-:Y:S02]  /*0230*/  SHF.R.S32.HI R25, RZ, 0x5, R25 ;  /* 0x00000005ff197819 */ /* 0x000fe40000011419 */
[----:B------:R-:W-:Y:S02]  /*0240*/  SHF.L.U32 R26, R26, 0x1, RZ ;  /* 0x000000011a1a7819 */ /* 0x000fe400000006ff */
[----:B--2---:R-:W-:-:S02]  /*0250*/  IADD3 R27, R20, 0xe0, RZ ;  /* 0x000000e0141b7810 */ /* 0x004fc40007ffe0ff */
.L_x_2096:
[----:B0-----:R-:W-:-:S04]  /*0260*/  IABS R15, c[0x0][0x1d8] ;  /* 0x00007600000f7a13 */ /* 0x001fc80000000000 */
        /* <DEDUP_REMOVED lines=9> */
[----:B------:R-:W-:-:S03]  /*0300*/  LOP3.LUT R12, R11, c[0x0][0x1d8], RZ, 0x3c, !PT ;  /* 0x000076000b0c7a12 */ /* 0x000fc600078e3cff */
[----:B------:R-:W-:Y:S01]  /*0310*/  @P4 IMAD R17, R10, c[0x0][0x1c0], RZ ;  /* 0x000070000a114a24 */ /* 0x000fe200078e02ff */
[----:B------:R-:W-:Y:S01]  /*0320*/  ISETP.GE.AND P5, PT, R12, RZ, PT ;  /* 0x000000ff0c00720c */ /* 0x000fe20003fa6270 */
[----:B------:R-:W-:-:S04]  /*0330*/  IMAD.HI.U32 R13, R13, R16, RZ ;  /* 0x000000100d0d7227 */ /* 0x000fc800078e00ff */
[----:B------:R-:W-:Y:S01]  /*0340*/  @P4 IMAD R33, R6, c[0x0][0x1c4], R17 ;  /* 0x0000710006214a24 */ /* 0x000fe200078e0211 */
[----:B------:R-:W-:-:S05]  /*0350*/  IADD3 R14, -R13, RZ, RZ ;  /* 0x000000ff0d0e7210 */ /* 0x000fca0007ffe1ff */
[----:B------:R-:W-:Y:S02]  /*0360*/  IMAD R14, R15, R14, R16 ;  /* 0x0000000e0f0e7224 */ /* 0x000fe400078e0210 */
[----:B------:R-:W-:-:S03]  /*0370*/  @P3 IMAD R16, R9, c[0x0][0x1c0], RZ ;  /* 0x0000700009103a24 */ /* 0x000fc600078e02ff */
[----:B------:R-:W-:Y:S01]  /*0380*/  ISETP.GT.U32.AND P6, PT, R15, R14, PT ;  /* 0x0000000e0f00720c */ /* 0x000fe20003fc4070 */
[----:B------:R-:W-:-:S12]  /*0390*/  @P3 IMAD R19, R5, c[0x0][0x1c4], R16 ;  /* 0x0000710005133a24 */ /* 0x000fd800078e0210 */
[-C--:B------:R-:W-:Y:S02]  /*03a0*/  @!P6 IADD3 R14, R14, -R15.reuse, RZ ;  /* 0x8000000f0e0ee210 */ /* 0x080fe40007ffe0ff */
[----:B------:R-:W-:Y:S02]  /*03b0*/  @!P6 IADD3 R13, R13, 0x1, RZ ;  /* 0x000000010d0de810 */ /* 0x000fe40007ffe0ff */
[----:B------:R-:W-:Y:S01]  /*03c0*/  ISETP.GE.U32.AND P0, PT, R14, R15, PT ;  /* 0x0000000f0e00720c */ /* 0x000fe20003f06070 */
[----:B------:R-:W-:Y:S01]  /*03d0*/  @P2 IMAD R15, R8, c[0x0][0x1c0], RZ ;  /* 0x00007000080f2a24 */ /* 0x000fe200078e02ff */
[----:B------:R-:W-:Y:S02]  /*03e0*/  ISETP.NE.AND P6, PT, RZ, c[0x0][0x1d8], PT ;  /* 0x00007600ff007a0c */ /* 0x000fe40003fc5270 */
[----:B------:R-:W-:Y:S01]  /*03f0*/  SHF.R.S32.HI R14, RZ, 0x1f, R26 ;  /* 0x0000001fff0e7819 */ /* 0x000fe2000001141a */
[----:B------:R-:W-:-:S08]  /*0400*/  @P2 IMAD R15, R4, c[0x0][0x1c4], R15 ;  /* 0x00007100040f2a24 */ /* 0x000fd000078e020f */
[----:B------:R-:W-:-:S04]  /*0410*/  @P0 IADD3 R13, R13, 0x1, RZ ;  /* 0x000000010d0d0810 */ /* 0x000fc80007ffe0ff */
[----:B------:R-:W-:Y:S02]  /*0420*/  @!P5 IADD3 R13, -R13, RZ, RZ ;  /* 0x000000ff0d0dd210 */ /* 0x000fe40007ffe1ff */
[----:B------:R-:W-:-:S04]  /*0430*/  @!P6 LOP3.LUT R13, RZ, c[0x0][0x1d8], RZ, 0x33, !PT ;  /* 0x00007600ff0dea12 */ /* 0x000fc800078e33ff */
[----:B------:R-:W-:-:S05]  /*0440*/  IADD3 R12, -R13, RZ, RZ ;  /* 0x000000ff0d0c7210 */ /* 0x000fca0007ffe1ff */
[----:B------:R-:W-:Y:S01]  /*0450*/  IMAD R29, R12, c[0x0][0x1d8], R11 ;  /* 0x000076000c1d7a24 */ /* 0x000fe200078e020b */
[----:B------:R-:W-:-:S03]  /*0460*/  SHF.R.S32.HI R12, RZ, 0x1f, R13 ;  /* 0x0000001fff0c7819 */ /* 0x000fc6000001140d */
[----:B------:R-:W-:Y:S02]  /*0470*/  IMAD R29, R29, 0x1e, RZ ;  /* 0x0000001e1d1d7824 */ /* 0x000fe400078e02ff */
[----:B------:R-:W-:-:S03]  /*0480*/  IMAD R12, R12, c[0x0][0x1d0], RZ ;  /* 0x000074000c0c7a24 */ /* 0x000fc600078e02ff */
[----:B------:R-:W-:Y:S01]  /*0490*/  IADD3 R42, P0, R26, R29, RZ ;  /* 0x0000001d1a2a7210 */ /* 0x000fe20007f1e0ff */
[----:B------:R-:W-:-:S03]  /*04a0*/  IMAD R41, R13, c[0x0][0x1d4], R12 ;  /* 0x000075000d297a24 */ /* 0x000fc600078e020c */
[----:B------:R-:W-:-:S05]  /*04b0*/  LEA.HI.X.SX32 R43, R29, R14, 0x1, P0 ;  /* 0x0000000e1d2b7211 */ /* 0x000fca00000f0eff */
[----:B------:R-:W-:-:S04]  /*04c0*/  IMAD.WIDE.U32 R42, R13, c[0x0][0x1d0], R42 ;  /* 0x000074000d2a7a25 */ /* 0x000fc800078e002a */
[----:B------:R-:W-:Y:S01]  /*04d0*/  IMAD.WIDE.U32 R12, R0, -0x77777777, RZ ;  /* 0x88888889000c7825 */ /* 0x000fe200078e00ff */
[----:B------:R-:W-:Y:S02]  /*04e0*/  IADD3 R41, R43, R41, RZ ;  /* 0x000000292b297210 */ /* 0x000fe40007ffe0ff */
[-C--:B------:R-:W-:Y:S02]  /*04f0*/  @P2 MOV R40, R42.reuse ;  /* 0x0000002a00282202 */ /* 0x080fe40000000f00 */
[----:B------:R-:W-:Y:S02]  /*0500*/  SHF.R.U32.HI R28, RZ, 0x3, R13 ;  /* 0x00000003ff1c7819 */ /* 0x000fe4000001160d */
[-C--:B------:R-:W-:Y:S01]  /*0510*/  @P3 MOV R16, R42.reuse ;  /* 0x0000002a00103202 */ /* 0x080fe20000000f00 */
[----:B------:R-:W-:Y:S01]  /*0520*/  @P2 IMAD.WIDE.U32 R12, R4, c[0x0][0x1c0], R40 ;  /* 0x00007000040c2a25 */ /* 0x000fe200078e0028 */
[----:B------:R-:W-:Y:S02]  /*0530*/  @P3 MOV R17, R41 ;  /* 0x0000002900113202 */ /* 0x000fe40000000f00 */
[----:B------:R-:W-:Y:S01]  /*0540*/  @P4 MOV R22, R42 ;  /* 0x0000002a00164202 */ /* 0x000fe20000000f00 */
[----:B------:R-:W-:Y:S01]  /*0550*/  IMAD R28, R3, c[0x0][0x1e4], R28 ;  /* 0x00007900031c7a24 */ /* 0x000fe200078e021c */
[----:B------:R-:W-:Y:S01]  /*0560*/  @P2 IADD3 R13, R13, R15, RZ ;  /* 0x0000000f0d0d2210 */ /* 0x000fe20007ffe0ff */
[----:B------:R-:W-:Y:S01]  /*0570*/  @P3 IMAD.WIDE.U32 R16, R5, c[0x0][0x1c0], R16 ;  /* 0x0000700005103a25 */ /* 0x000fe200078e0010 */
[----:B------:R-:W-:-:S02]  /*0580*/  @P2 LEA R14, P0, R12, c[0x0][0x170], 0x1 ;  /* 0x00005c000c0e2a11 */ /* 0x000fc400078008ff */
[C---:B------:R-:W-:Y:S02]  /*0590*/  IADD3 R32, R28.reuse, 0x80, RZ ;  /* 0x000000801c207810 */ /* 0x040fe40007ffe0ff */
[----:B------:R-:W-:Y:S02]  /*05a0*/  IADD3 R34, R28, 0xa0, RZ ;  /* 0x000000a01c227810 */ /* 0x000fe40007ffe0ff */
[----:B------:R-:W-:Y:S02]  /*05b0*/  ISETP.GE.U32.AND P5, PT, R32, c[0x0][0x1c8], PT ;  /* 0x0000720020007a0c */ /* 0x000fe40003fa6070 */
[----:B------:R-:W-:Y:S02]  /*05c0*/  SHF.R.S32.HI R21, RZ, 0x1f, R32 ;  /* 0x0000001fff157819 */ /* 0x000fe40000011420 */
[----:B------:R-:W-:Y:S01]  /*05d0*/  @P2 LEA.HI.X R15, R12, c[0x0][0x174], R13, 0x1, P0 ;  /* 0x00005d000c0f2a11 */ /* 0x000fe200000f0c0d */
[----:B------:R-:W-:Y:S01]  /*05e0*/  @P1 IMAD R13, R7, c[0x0][0x1c0], RZ ;  /* 0x00007000070d1a24 */ /* 0x000fe200078e02ff */
[----:B------:R-:W-:-:S02]  /*05f0*/  ISETP.GE.AND.EX P5, PT, R21, c[0x0][0x1cc], PT, P5 ;  /* 0x0000730015007a0c */ /* 0x000fc40003fa6350 */
[----:B------:R-:W-:Y:S01]  /*0600*/  @P4 MOV R23, R41 ;  /* 0x0000002900174202 */ /* 0x000fe20000000f00 */
[----:B------:R-:W-:Y:S01]  /*0610*/  @P1 IMAD R31, R20, c[0x0][0x1c4], R13 ;  /* 0x00007100141f1a24 */ /* 0x000fe200078e020d */
[----:B------:R-:W-:Y:S02]  /*0620*/  ISETP.GE.U32.AND P0, PT, R34, c[0x0][0x1c8], PT ;  /* 0x0000720022007a0c */ /* 0x000fe40003f06070 */
[----:B------:R-:W-:Y:S01]  /*0630*/  SHF.R.S32.HI R30, RZ, 0x1f, R34 ;  /* 0x0000001fff1e7819 */ /* 0x000fe20000011422 */
[----:B------:R-:W-:Y:S01]  /*0640*/  @P4 IMAD.WIDE.U32 R22, R6, c[0x0][0x1c0], R22 ;  /* 0x0000700006164a25 */ /* 0x000fe200078e0016 */
[----:B------:R-:W-:Y:S02]  /*0650*/  ISETP.LT.U32.AND P5, PT, R0, 0x1e0, !P5 ;  /* 0x000001e00000780c */ /* 0x000fe40006fa1070 */
[----:B------:R-:W-:Y:S02]  /*0660*/  ISETP.GE.AND.EX P0, PT, R30, c[0x0][0x1cc], PT, P0 ;  /* 0x000073001e007a0c */ /* 0x000fe40003f06300 */
[----:B------:R-:W-:-:S02]  /*0670*/  @P3 IADD3 R13, R17, R19, RZ ;  /* 0x00000013110d3210 */ /* 0x000fc40007ffe0ff */
[C---:B------:R-:W-:Y:S02]  /*0680*/  @P3 LEA R12, P6, R16.reuse, c[0x0][0x170], 0x1 ;  /* 0x00005c00100c3a11 */ /* 0x040fe400078c08ff */
[----:B------:R-:W-:Y:S02]  /*0690*/  @P1 MOV R18, R42 ;  /* 0x0000002a00121202 */ /* 0x000fe40000000f00 */
[----:B------:R-:W-:Y:S02]  /*06a0*/  @P1 MOV R19, R41 ;  /* 0x0000002900131202 */ /* 0x000fe40000000f00 */
[----:B------:R-:W-:Y:S01]  /*06b0*/  @P3 LEA.HI.X R13, R16, c[0x0][0x174], R13, 0x1, P6 ;  /* 0x00005d00100d3a11 */ /* 0x000fe200030f0c0d */
[----:B------:R-:W-:Y:S01]  /*06c0*/  @P5 IMAD R21, R21, c[0x0][0x1c0], RZ ;  /* 0x0000700015155a24 */ /* 0x000fe200078e02ff */
[----:B------:R-:W-:Y:S01]  /*06d0*/  ISETP.LT.U32.AND P0, PT, R0, 0x1e0, !P0 ;  /* 0x000001e00000780c */ /* 0x000fe20004701070 */
[----:B------:R-:W-:Y:S01]  /*06e0*/  @P1 IMAD.WIDE.U32 R18, R20, c[0x0][0x1c0], R18 ;  /* 0x0000700014121a25 */ /* 0x000fe200078e0012 */
[----:B------:R-:W-:-:S02]  /*06f0*/  @P4 IADD3 R17, R23, R33, RZ ;  /* 0x0000002117114210 */ /* 0x000fc40007ffe0ff */
[----:B------:R-:W-:Y:S01]  /*0700*/  @P4 LEA R16, P6, R22, c[0x0][0x170], 0x1 ;  /* 0x00005c0016104a11 */ /* 0x000fe200078c08ff */
[----:B------:R-:W-:Y:S01]  /*0710*/  @P5 IMAD R35, R32, c[0x0][0x1c4], R21 ;  /* 0x0000710020235a24 */ /* 0x000fe200078e0215 */
[----:B------:R-:W-:Y:S02]  /*0720*/  @P5 MOV R23, R41 ;  /* 0x0000002900175202 */ /* 0x000fe40000000f00 */
[----:B------:R-:W-:Y:S02]  /*0730*/  @P4 LEA.HI.X R17, R22, c[0x0][0x174], R17, 0x1, P6 ;  /* 0x00005d0016114a11 */ /* 0x000fe400030f0c11 */
[----:B------:R-:W-:Y:S02]  /*0740*/  @P5 MOV R22, R42 ;  /* 0x0000002a00165202 */ /* 0x000fe40000000f00 */
[----:B------:R-:W-:Y:S02]  /*0750*/  @P1 IADD3 R19, R19, R31, RZ ;  /* 0x0000001f13131210 */ /* 0x000fe40007ffe0ff */
[----:B------:R-:W-:Y:S01]  /*0760*/  @P1 LEA R20, P6, R18, c[0x0][0x170], 0x1 ;  /* 0x00005c0012141a11 */ /* 0x000fe200078c08ff */
[----:B------:R-:W-:-:S03]  /*0770*/  @P5 IMAD.WIDE.U32 R32, R32, c[0x0][0x1c0], R22 ;  /* 0x0000700020205a25 */ /* 0x000fc600078e0016 */
[----:B------:R-:W-:Y:S01]  /*0780*/  @P1 LEA.HI.X R21, R18, c[0x0][0x174], R19, 0x1, P6 ;  /* 0x00005d0012151a11 */ /* 0x000fe200030f0c13 */
[----:B------:R-:W-:Y:S01]  /*0790*/  @P0 IMAD R19, R30, c[0x0][0x1c0], RZ ;  /* 0x000070001e130a24 */ /* 0x000fe200078e02ff */
[----:B------:R-:W-:Y:S01]  /*07a0*/  @P5 IADD3 R23, R33, R35, RZ ;  /* 0x0000002321175210 */ /* 0x000fe20007ffe0ff */
[----:B------:R-:W-:Y:S01]  /*07b0*/  CS2R R30, SRZ ;  /* 0x00000000001e7805 */ /* 0x000fe2000001ff00 */
[----:B------:R-:W-:Y:S01]  /*07c0*/  @P5 LEA R22, P6, R32, c[0x0][0x170], 0x1 ;  /* 0x00005c0020165a11 */ /* 0x000fe200078c08ff */
[----:B------:R-:W-:Y:S01]  /*07d0*/  @P0 IMAD R33, R34, c[0x0][0x1c4], R19 ;  /* 0x0000710022210a24 */ /* 0x000fe200078e0213 */
[----:B------:R-:W-:Y:S02]  /*07e0*/  @P0 MOV R18, R42 ;  /* 0x0000002a00120202 */ /* 0x000fe40000000f00 */
[----:B------:R-:W-:Y:S01]  /*07f0*/  @P0 MOV R19, R41 ;  /* 0x0000002900130202 */ /* 0x000fe20000000f00 */
[----:B------:R0:W2:Y:S01]  /*0800*/  @P2 LDG.E R30, [R14.64] ;  /* 0x000000080e1e2981 */ /* 0x0000a2000c1e1900 */
[----:B------:R-:W-:-:S02]  /*0810*/  @P5 LEA.HI.X R23, R32, c[0x0][0x174], R23, 0x1, P6 ;  /* 0x00005d0020175a11 */ /* 0x000fc400030f0c17 */
[----:B------:R-:W-:Y:S01]  /*0820*/  MOV R32, RZ ;  /* 0x000000ff00207202 */ /* 0x000fe20000000f00 */
[----:B------:R-:W-:Y:S01]  /*0830*/  @P0 IMAD.WIDE.U32 R34, R34, c[0x0][0x1c0], R18 ;  /* 0x0000700022220a25 */ /* 0x000fe200078e0012 */
[----:B------:R-:W-:Y:S01]  /*0840*/  IADD3 R37, R28, 0xc0, RZ ;  /* 0x000000c01c257810 */ /* 0x000fe20007ffe0ff */
[----:B------:R1:W3:Y:S03]  /*0850*/  @P1 LDG.E R31, [R20.64] ;  /* 0x00000008141f1981 */ /* 0x0002e6000c1e1900 */
[----:B------:R-:W-:Y:S01]  /*0860*/  @P0 IADD3 R19, R35, R33, RZ ;  /* 0x0000002123130210 */ /* 0x000fe20007ffe0ff */
[----:B------:R4:W5:Y:S01]  /*0870*/  @P5 LDG.E R32, [R22.64] ;  /* 0x0000000816205981 */ /* 0x000962000c1e1900 */
[----:B------:R-:W-:Y:S02]  /*0880*/  ISETP.GE.U32.AND P5, PT, R37, c[0x0][0x1c8], PT ;  /* 0x0000720025007a0c */ /* 0x000fe40003fa6070 */
[----:B------:R-:W-:-:S02]  /*0890*/  @P0 LEA R18, P6, R34, c[0x0][0x170], 0x1 ;  /* 0x00005c0022120a11 */ /* 0x000fc400078c08ff */
[----:B------:R-:W-:Y:S02]  /*08a0*/  SHF.R.S32.HI R36, RZ, 0x1f, R37 ;  /* 0x0000001fff247819 */ /* 0x000fe40000011425 */
[----:B------:R-:W-:Y:S02]  /*08b0*/  MOV R33, RZ ;  /* 0x000000ff00217202 */ /* 0x000fe40000000f00 */
[----:B------:R-:W-:Y:S02]  /*08c0*/  @P0 LEA.HI.X R19, R34, c[0x0][0x174], R19, 0x1, P6 ;  /* 0x00005d0022130a11 */ /* 0x000fe400030f0c13 */
[----:B------:R-:W-:Y:S02]  /*08d0*/  ISETP.GE.AND.EX P5, PT, R36, c[0x0][0x1cc], PT, P5 ;  /* 0x0000730024007a0c */ /* 0x000fe40003fa6350 */
[----:B------:R-:W-:Y:S01]  /*08e0*/  ISETP.GE.U32.AND P6, PT, R27, c[0x0][0x1c8], PT ;  /* 0x000072001b007a0c */ /* 0x000fe20003fc6070 */
[----:B------:R0:W5:Y:S01]  /*08f0*/  @P3 LDG.E R33, [R12.64] ;  /* 0x000000080c213981 */ /* 0x000162000c1e1900 */
[----:B------:R-:W-:-:S02]  /*0900*/  SHF.R.S32.HI R34, RZ, 0x1f, R27 ;  /* 0x0000001fff227819 */ /* 0x000fc4000001141b */
[----:B------:R-:W-:Y:S02]  /*0910*/  ISETP.LT.U32.AND P5, PT, R0, 0x1e0, !P5 ;  /* 0x000001e00000780c */ /* 0x000fe40006fa1070 */
[----:B------:R-:W-:Y:S02]  /*0920*/  ISETP.GE.AND.EX P6, PT, R34, c[0x0][0x1cc], PT, P6 ;  /* 0x0000730022007a0c */ /* 0x000fe40003fc6360 */
[----:B------:R-:W-:Y:S02]  /*0930*/  MOV R35, RZ ;  /* 0x000000ff00237202 */ /* 0x000fe40000000f00 */
[----:B------:R-:W-:-:S04]  /*0940*/  ISETP.GT.U32.OR P6, PT, R0, 0x1df, P6 ;  /* 0x000001df0000780c */ /* 0x000fc800037c4470 */
[----:B------:R4:W5:Y:S03]  /*0950*/  @P4 LDG.E R35, [R16.64] ;  /* 0x0000000810234981 */ /* 0x000966000c1e1900 */
[----:B0-----:R-:W-:Y:S01]  /*0960*/  @P5 IMAD R14, R36, c[0x0][0x1c0], RZ ;  /* 0x00007000240e5a24 */ /* 0x001fe200078e02ff */
[-C--:B-1----:R-:W-:Y:S02]  /*0970*/  @P5 MOV R20, R42.reuse ;  /* 0x0000002a00145202 */ /* 0x082fe40000000f00 */
[----:B------:R-:W-:Y:S01]  /*0980*/  @P5 MOV R21, R41 ;  /* 0x0000002900155202 */ /* 0x000fe20000000f00 */
[C---:B------:R-:W-:Y:S01]  /*0990*/  @P5 IMAD R15, R37.reuse, c[0x0][0x1c4], R14 ;  /* 0x00007100250f5a24 */ /* 0x040fe200078e020e */
[----:B------:R-:W-:Y:S01]  /*09a0*/  MOV R36, RZ ;  /* 0x000000ff00247202 */ /* 0x000fe20000000f00 */
[----:B------:R-:W-:Y:S02]  /*09b0*/  @!P6 IMAD R14, R34, c[0x0][0x1c0], RZ ;  /* 0x00007000220eea24 */ /* 0x000fe400078e02ff */
[----:B------:R-:W-:Y:S01]  /*09c0*/  @P5 IMAD.WIDE.U32 R20, R37, c[0x0][0x1c0], R20 ;  /* 0x0000700025145a25 */ /* 0x000fe200078e0014 */
[----:B----4-:R-:W-:-:S02]  /*09d0*/  @!P6 MOV R16, R42 ;  /* 0x0000002a0010e202 */ /* 0x010fc40000000f00 */
[----:B------:R-:W-:Y:S01]  /*09e0*/  @!P6 MOV R17, R41 ;  /* 0x000000290011e202 */ /* 0x000fe20000000f00 */
[----:B------:R0:W4:Y:S01]  /*09f0*/  @P0 LDG.E R36, [R18.64] ;  /* 0x0000000812240981 */ /* 0x000122000c1e1900 */
[----:B------:R-:W-:Y:S01]  /*0a00*/  @!P6 IMAD R23, R27, c[0x0][0x1c4], R14 ;  /* 0x000071001b17ea24 */ /* 0x000fe200078e020e */
[----:B------:R-:W-:Y:S02]  /*0a10*/  @P5 IADD3 R13, R21, R15, RZ ;  /* 0x0000000f150d5210 */ /* 0x000fe40007ffe0ff */
[C---:B------:R-:W-:Y:S01]  /*0a20*/  @P5 LEA R14, P0, R20.reuse, c[0x0][0x170], 0x1 ;  /* 0x00005c00140e5a11 */ /* 0x040fe200078008ff */
[----:B------:R-:W-:Y:S01]  /*0a30*/  @!P6 IMAD.WIDE.U32 R16, R27, c[0x0][0x1c0], R16 ;  /* 0x000070001b10ea25 */ /* 0x000fe200078e0010 */
[----:B------:R-:W-:Y:S02]  /*0a40*/  MOV R37, RZ ;  /* 0x000000ff00257202 */ /* 0x000fe40000000f00 */
[----:B------:R-:W-:Y:S02]  /*0a50*/  @P5 LEA.HI.X R15, R20, c[0x0][0x174], R13, 0x1, P0 ;  /* 0x00005d00140f5a11 */ /* 0x000fe400000f0c0d */
[----:B------:R-:W-:-:S02]  /*0a60*/  @!P6 IADD3 R13, R17, R23, RZ ;  /* 0x00000017110de210 */ /* 0x000fc40007ffe0ff */
[C---:B------:R-:W-:Y:S01]  /*0a70*/  @!P6 LEA R12, P0, R16.reuse, c[0x0][0x170], 0x1 ;  /* 0x00005c00100cea11 */ /* 0x040fe200078008ff */
[----:B------:R2:W4:Y:S01]  /*0a80*/  @P5 LDG.E R37, [R14.64] ;  /* 0x000000080e255981 */ /* 0x000522000c1e1900 */
[----:B------:R-:W-:Y:S02]  /*0a90*/  MOV R38, RZ ;  /* 0x000000ff00267202 */ /* 0x000fe40000000f00 */
[----:B------:R-:W-:-:S05]  /*0aa0*/  @!P6 LEA.HI.X R13, R16, c[0x0][0x174], R13, 0x1, P0 ;  /* 0x00005d00100dea11 */ /* 0x000fca00000f0c0d */
[----:B------:R3:W4:Y:S01]  /*0ab0*/  @!P6 LDG.E R38, [R12.64] ;  /* 0x000000080c26e981 */ /* 0x000722000c1e1900 */
[C---:B------:R-:W-:Y:S02]  /*0ac0*/  ISETP.GT.AND P0, PT, R2.reuse, 0x1e, PT ;  /* 0x0000001e0200780c */ /* 0x040fe40003f04270 */
[----:B------:R-:W-:Y:S02]  /*0ad0*/  ISETP.NE.AND P6, PT, R2, RZ, PT ;  /* 0x000000ff0200720c */ /* 0x000fe40003fc5270 */
[----:B------:R-:W-:Y:S01]  /*0ae0*/  ISETP.NE.AND P5, PT, R0, RZ, PT ;  /* 0x000000ff0000720c */ /* 0x000fe20003fa5270 */
[----:B------:R-:W-:Y:S01]  /*0af0*/  ULDC UR5, c[0x0][0xc] ;  /* 0x0000030000057ab9 */ /* 0x000fe20000000800 */
[----:B------:R-:W-:Y:S01]  /*0b00*/  BSSY B0, `(.L_x_2059) ;  /* 0x0000078000007945 */ /* 0x000fe20003800000 */
[--C-:B--2---:R-:W-:Y:S02]  /*0b10*/  PRMT R14, RZ, 0x5410, R30.reuse ;  /* 0x00005410ff0e7816 */ /* 0x104fe4000000001e */
[----:B------:R-:W-:-:S02]  /*0b20*/  PRMT R15, RZ, 0x7610, R30 ;  /* 0x00007610ff0f7816 */ /* 0x000fc4000000001e */
[--C-:B---3--:R-:W-:Y:S02]  /*0b30*/  PRMT R13, RZ, 0x7610, R31.reuse ;  /* 0x00007610ff0d7816 */ /* 0x108fe4000000001f */
[----:B------:R-:W-:Y:S01]  /*0b40*/  PRMT R12, RZ, 0x5410, R31 ;  /* 0x00005410ff0c7816 */ /* 0x000fe2000000001f */
[----:B------:R-:W-:Y:S02]  /*0b50*/  FADD.FTZ R17, R14, R15 ;  /* 0x0000000f0e117221 */ /* 0x000fe40000010000 */
[----:B0-----:R-:W-:Y:S02]  /*0b60*/  FMUL.FTZ R19, R15, R15 ;  /* 0x0000000f0f137220 */ /* 0x001fe40000410000 */
[----:B------:R-:W-:Y:S02]  /*0b70*/  FMUL.FTZ R15, R13, R13 ;  /* 0x0000000d0d0f7220 */ /* 0x000fe40000410000 */
[C---:B------:R-:W-:Y:S02]  /*0b80*/  FADD.FTZ R16, R12.reuse, R13 ;  /* 0x0000000d0c107221 */ /* 0x040fe40000010000 */
[----:B------:R-:W-:-:S02]  /*0b90*/  FFMA.FTZ R15, R12, R12, R15 ;  /* 0x0000000c0c0f7223 */ /* 0x000fc4000001000f */
[----:B------:R-:W-:Y:S02]  /*0ba0*/  FADD.FTZ R16, RZ, R16 ;  /* 0x00000010ff107221 */ /* 0x000fe40000010000 */
[----:B------:R-:W-:Y:S01]  /*0bb0*/  FFMA.FTZ R14, R14, R14, R19 ;  /* 0x0000000e0e0e7223 */ /* 0x000fe20000010013 */
[----:B-----5:R-:W-:Y:S01]  /*0bc0*/  PRMT R13, RZ, 0x7610, R33 ;  /* 0x00007610ff0d7816 */ /* 0x020fe20000000021 */
[----:B------:R-:W-:Y:S01]  /*0bd0*/  FADD.FTZ R15, RZ, R15 ;  /* 0x0000000fff0f7221 */ /* 0x000fe20000010000 */
[----:B------:R-:W-:Y:S01]  /*0be0*/  PRMT R12, RZ, 0x5410, R33 ;  /* 0x00005410ff0c7816 */ /* 0x000fe20000000021 */
[----:B------:R-:W-:Y:S02]  /*0bf0*/  FADD.FTZ R16, R16, R17 ;  /* 0x0000001110107221 */ /* 0x000fe40000010000 */
[----:B------:R-:W-:Y:S02]  /*0c00*/  FMUL.FTZ R17, R13, R13 ;  /* 0x0000000d0d117220 */ /* 0x000fe40000410000 */
[----:B------:R-:W-:-:S02]  /*0c10*/  FADD.FTZ R14, R15, R14 ;  /* 0x0000000e0f0e7221 */ /* 0x000fc40000010000 */
[C---:B------:R-:W-:Y:S02]  /*0c20*/  FADD.FTZ R13, R12.reuse, R13 ;  /* 0x0000000d0c0d7221 */ /* 0x040fe40000010000 */
[----:B------:R-:W-:Y:S01]  /*0c30*/  FFMA.FTZ R17, R12, R12, R17 ;  /* 0x0000000c0c117223 */ /* 0x000fe20000010011 */
[--C-:B------:R-:W-:Y:S02]  /*0c40*/  PRMT R15, RZ, 0x7610, R35.reuse ;  /* 0x00007610ff0f7816 */ /* 0x100fe40000000023 */
[----:B------:R-:W-:Y:S01]  /*0c50*/  PRMT R12, RZ, 0x5410, R35 ;  /* 0x00005410ff0c7816 */ /* 0x000fe20000000023 */
[----:B------:R-:W-:Y:S02]  /*0c60*/  FADD.FTZ R13, R16, R13 ;  /* 0x0000000d100d7221 */ /* 0x000fe40000010000 */
[----:B------:R-:W-:Y:S02]  /*0c70*/  FMUL.FTZ R19, R15, R15 ;  /* 0x0000000f0f137220 */ /* 0x000fe40000410000 */
[C---:B------:R-:W-:Y:S01]  /*0c80*/  FADD.FTZ R16, R12.reuse, R15 ;  /* 0x0000000f0c107221 */ /* 0x040fe20000010000 */
[--C-:B------:R-:W-:Y:S01]  /*0c90*/  PRMT R15, RZ, 0x7610, R32.reuse ;  /* 0x00007610ff0f7816 */ /* 0x100fe20000000020 */
[----:B------:R-:W-:Y:S01]  /*0ca0*/  FFMA.FTZ R19, R12, R12, R19 ;  /* 0x0000000c0c137223 */ /* 0x000fe20000010013 */
[----:B------:R-:W-:Y:S01]  /*0cb0*/  PRMT R12, RZ, 0x5410, R32 ;  /* 0x00005410ff0c7816 */ /* 0x000fe20000000020 */
[----:B------:R-:W-:-:S02]  /*0cc0*/  FADD.FTZ R14, R14, R17 ;  /* 0x000000110e0e7221 */ /* 0x000fc40000010000 */
[----:B------:R-:W-:Y:S02]  /*0cd0*/  FADD.FTZ R13, R13, R16 ;  /* 0x000000100d0d7221 */ /* 0x000fe40000010000 */
[----:B------:R-:W-:Y:S02]  /*0ce0*/  FMUL.FTZ R17, R15, R15 ;  /* 0x0000000f0f117220 */ /* 0x000fe40000410000 */
[C---:B------:R-:W-:Y:S01]  /*0cf0*/  FADD.FTZ R16, R12.reuse, R15 ;  /* 0x0000000f0c107221 */ /* 0x040fe20000010000 */
[--C-:B----4-:R-:W-:Y:S01]  /*0d00*/  PRMT R15, RZ, 0x7610, R36.reuse ;  /* 0x00007610ff0f7816 */ /* 0x110fe20000000024 */
[----:B------:R-:W-:Y:S01]  /*0d10*/  FFMA.FTZ R17, R12, R12, R17 ;  /* 0x0000000c0c117223 */ /* 0x000fe20000010011 */
[----:B------:R-:W-:Y:S01]  /*0d20*/  PRMT R12, RZ, 0x5410, R36 ;  /* 0x00005410ff0c7816 */ /* 0x000fe20000000024 */
[----:B------:R-:W-:Y:S02]  /*0d30*/  FADD.FTZ R14, R14, R19 ;  /* 0x000000130e0e7221 */ /* 0x000fe40000010000 */
[----:B------:R-:W-:-:S02]  /*0d40*/  FMUL.FTZ R19, R15, R15 ;  /* 0x0000000f0f137220 */ /* 0x000fc40000410000 */
[----:B------:R-:W-:Y:S02]  /*0d50*/  FADD.FTZ R13, R13, R16 ;  /* 0x000000100d0d7221 */ /* 0x000fe40000010000 */
[C---:B------:R-:W-:Y:S01]  /*0d60*/  FADD.FTZ R16, R12.reuse, R15 ;  /* 0x0000000f0c107221 */ /* 0x040fe20000010000 */
[----:B------:R-:W-:Y:S01]  /*0d70*/  PRMT R15, RZ, 0x7610, R37 ;  /* 0x00007610ff0f7816 */ /* 0x000fe20000000025 */
[----:B------:R-:W-:Y:S01]  /*0d80*/  FFMA.FTZ R19, R12, R12, R19 ;  /* 0x0000000c0c137223 */ /* 0x000fe20000010013 */
[----:B------:R-:W-:Y:S01]  /*0d90*/  PRMT R12, RZ, 0x5410, R37 ;  /* 0x00005410ff0c7816 */ /* 0x000fe20000000025 */
[----:B------:R-:W-:Y:S02]  /*0da0*/  FADD.FTZ R14, R14, R17 ;  /* 0x000000110e0e7221 */ /* 0x000fe40000010000 */
[----:B------:R-:W-:Y:S02]  /*0db0*/  FADD.FTZ R13, R13, R16 ;  /* 0x000000100d0d7221 */ /* 0x000fe40000010000 */
[----:B------:R-:W-:-:S02]  /*0dc0*/  FMUL.FTZ R17, R15, R15 ;  /* 0x0000000f0f117220 */ /* 0x000fc40000410000 */
[C---:B------:R-:W-:Y:S01]  /*0dd0*/  FADD.FTZ R16, R12.reuse, R15 ;  /* 0x0000000f0c107221 */ /* 0x040fe20000010000 */
[--C-:B------:R-:W-:Y:S01]  /*0de0*/  PRMT R15, RZ, 0x7610, R38.reuse ;  /* 0x00007610ff0f7816 */ /* 0x100fe20000000026 */
[----:B------:R-:W-:Y:S01]  /*0df0*/  FFMA.FTZ R17, R12, R12, R17 ;  /* 0x0000000c0c117223 */ /* 0x000fe20000010011 */
[----:B------:R-:W-:Y:S01]  /*0e00*/  PRMT R12, RZ, 0x5410, R38 ;  /* 0x00005410ff0c7816 */ /* 0x000fe20000000026 */
[----:B------:R-:W-:Y:S02]  /*0e10*/  FADD.FTZ R14, R14, R19 ;  /* 0x000000130e0e7221 */ /* 0x000fe40000010000 */
[----:B------:R-:W-:Y:S02]  /*0e20*/  FMUL.FTZ R19, R15, R15 ;  /* 0x0000000f0f137220 */ /* 0x000fe40000410000 */
[----:B------:R-:W-:Y:S02]  /*0e30*/  FADD.FTZ R13, R13, R16 ;  /* 0x000000100d0d7221 */ /* 0x000fe40000010000 */
[----:B------:R-:W-:-:S02]  /*0e40*/  FADD.FTZ R16, R12, R15 ;  /* 0x0000000f0c107221 */ /* 0x000fc40000010000 */
[----:B------:R-:W-:Y:S02]  /*0e50*/  FADD.FTZ R14, R14, R17 ;  /* 0x000000110e0e7221 */ /* 0x000fe40000010000 */
[----:B------:R-:W-:Y:S02]  /*0e60*/  FFMA.FTZ R19, R12, R12, R19 ;  /* 0x0000000c0c137223 */ /* 0x000fe40000010013 */
        /* <DEDUP_REMOVED lines=65> */
.L_x_2060:
[----:B------:R-:W-:Y:S05]  /*1280*/  BSYNC B0 ;  /* 0x0000000000007941 */ /* 0x000fea0003800000 */
.L_x_2059:
[----:B------:R-:W-:-:S06]  /*1290*/  UISETP.GE.U32.AND UP0, UPT, UR5, 0x2, UPT ;  /* 0x000000020500788c */ /* 0x000fcc000bf06070 */
[----:B------:R-:W-:-:S13]  /*12a0*/  PLOP3.LUT P0, PT, PT, PT, UP0, 0x80, 0x0 ;  /* 0x000000000000781c */ /* 0x000fda0003f0f008 */
[----:B------:R-:W-:Y:S05]  /*12b0*/  @!P0 BRA `(.L_x_2061) ;  /* 0x000011f000008947 */ /* 0x000fea0003800000 */
[----:B------:R-:W1:Y:S01]  /*12c0*/  S2R R14, SR_CTAID.Y ;  /* 0x00000000000e7919 */ /* 0x000e620000002600 */
[----:B------:R-:W-:Y:S01]  /*12d0*/  LOP3.LUT R15, R24, 0x1, RZ, 0xc0, !PT ;  /* 0x00000001180f7812 */ /* 0x000fe200078ec0ff */
[----:B------:R-:W-:-:S04]  /*12e0*/  HFMA2.MMA R21, -RZ, RZ, 0, 2.384185791015625e-07 ;  /* 0x00000004ff157435 */ /* 0x000fc800000001ff */
[----:B------:R-:W-:-:S04]  /*12f0*/  IMAD R15, R15, c[0x0][0x10], RZ ;  /* 0x000004000f0f7a24 */ /* 0x000fc800078e02ff */
[----:B------:R-:W-:-:S05]  /*1300*/  IMAD R17, R15, c[0x0][0xc], RZ ;  /* 0x000003000f117a24 */ /* 0x000fca00078e02ff */
[----:B------:R-:W-:Y:S02]  /*1310*/  SHF.L.U32 R20, R17, 0x1, RZ ;  /* 0x0000000111147819 */ /* 0x000fe400000006ff */
[----:B-1----:R-:W-:-:S05]  /*1320*/  IADD3 R16, R15, R14, RZ ;  /* 0x0000000e0f107210 */ /* 0x002fca0007ffe0ff */
[----:B------:R-:W-:-:S04]  /*1330*/  IMAD.WIDE.U32 R16, R16, R21, c[0x0][0x190] ;  /* 0x0000640010107625 */ /* 0x000fc800078e0015 */
[----:B------:R-:W-:Y:S01]  /*1340*/  IMAD.WIDE R20, R20, R21, c[0x0][0x198] ;  /* 0x0000660014147625 */ /* 0x000fe200078e0215 */
[----:B------:R-:W-:Y:S05]  /*1350*/  @P5 BRA `(.L_x_2062) ;  /* 0x0000011000005947 */ /* 0x000fea0003800000 */
[----:B------:R-:W-:Y:S01]  /*1360*/  IMAD R19, R3, c[0x0][0x10], R14 ;  /* 0x0000040003137a24 */ /* 0x000fe200078e020e */
[----:B------:R-:W-:Y:S02]  /*1370*/  LOP3.LUT P0, RZ, R24, 0x2, RZ, 0xc0, !PT ;  /* 0x0000000218ff7812 */ /* 0x000fe4000780c0ff */
[----:B------:R-:W-:Y:S01]  /*1380*/  MOV R15, 0x1 ;  /* 0x00000001000f7802 */ /* 0x000fe20000000f00 */
[----:B------:R-:W-:-:S03]  /*1390*/  IMAD.WIDE.U32 R18, R19, 0x8, R20 ;  /* 0x0000000813127825 */ /* 0x000fc600078e0014 */
[----:B------:R-:W-:Y:S02]  /*13a0*/  SEL R15, R15, 0xffffffff, !P0 ;  /* 0xffffffff0f0f7807 */ /* 0x000fe40004000000 */
[----:B------:R1:W-:Y:S01]  /*13b0*/  STG.E.64 [R18.64], R12 ;  /* 0x0000000c12007986 */ /* 0x0003e2000c101b08 */
[----:B------:R-:W-:Y:S06]  /*13c0*/  MEMBAR.ALL.GPU ;  /* 0x0000000000007992 */ /* 0x000fec000000a000 */
[----:B-1----:R-:W-:Y:S01]  /*13d0*/  SEL R18, RZ, c[0x0][0xc], P0 ;  /* 0x00000300ff127a07 */ /* 0x002fe20000000000 */
[----:B------:R-:W-:-:S00]  /*13e0*/  ERRBAR ;  /* 0x00000000000079ab */ /* 0x000fc00000000000 */
[----:B------:R1:W-:Y:S02]  /*13f0*/  RED.E.ADD.S32.STRONG.GPU [R16.64], R15 ;  /* 0x0000000f1000798e */ /* 0x0003e4000c10e388 */
[----:B------:R-:W-:-:S13]  /*1400*/  ISETP.NE.AND P0, PT, R18, -0x1, PT ;  /* 0xffffffff1200780c */ /* 0x000fda0003f05270 */
[----:B-1----:R-:W-:Y:S05]  /*1410*/  @!P0 BRA `(.L_x_2062) ;  /* 0x0000005000008947 */ /* 0x002fea0003800000 */
.L_x_2063:
[----:B------:R-:W2:Y:S01]  /*1420*/  LDG.E.STRONG.GPU R15, [R16.64] ;  /* 0x00000008100f7981 */ /* 0x000ea2000c1ef900 */
[----:B------:R-:W-:Y:S01]  /*1430*/  YIELD ;  /* 0x0000000000007946 */ /* 0x000fe20003800000 */
[----:B--2---:R-:W-:Y:S01]  /*1440*/  ISETP.NE.AND P0, PT, R15, R18, PT ;  /* 0x000000120f00720c */ /* 0x004fe20003f05270 */
[----:B------:R-:W-:-:S12]  /*1450*/  CCTL.IVALL ;  /* 0x00000000ff00798f */ /* 0x000fd80002000000 */
[----:B------:R-:W-:Y:S05]  /*1460*/  @P0 BRA `(.L_x_2063) ;  /* 0xffffffb000000947 */ /* 0x000fea000383ffff */
.L_x_2062:
[----:B------:R-:W-:Y:S01]  /*1470*/  ISETP.NE.AND P0, PT, RZ, c[0x0][0xc], PT ;  /* 0x00000300ff007a0c */ /* 0x000fe20003f05270 */
[----:B------:R-:W-:Y:S01]  /*1480*/  WARPSYNC 0xffffffff ;  /* 0xffffffff00007948 */ /* 0x000fe20003800000 */
[----:B------:R-:W-:Y:S11]  /*1490*/  BAR.SYNC.DEFER_BLOCKING 0x0 ;  /* 0x0000000000007b1d */ /* 0x000ff60000010000 */
[----:B------:R-:W-:Y:S05]  /*14a0*/  @!P0 BRA `(.L_x_2061) ;  /* 0x0000100000008947 */ /* 0x000fea0003800000 */
[----:B------:R-:W-:Y:S01]  /*14b0*/  UIADD3 UR6, UR5, -0x1, URZ ;  /* 0xffffffff05067890 */ /* 0x000fe2000fffe03f */
[----:B------:R-:W-:-:S03]  /*14c0*/  MOV R15, RZ ;  /* 0x000000ff000f7202 */ /* 0x000fc60000000f00 */
[----:B------:R-:W-:-:S06]  /*14d0*/  UISETP.GE.U32.AND UP0, UPT, UR6, 0x3, UPT ;  /* 0x000000030600788c */ /* 0x000fcc000bf06070 */
[----:B------:R-:W-:-:S13]  /*14e0*/  PLOP3.LUT P0, PT, PT, PT, UP0, 0x80, 0x0 ;  /* 0x000000000000781c */ /* 0x000fda0003f0f008 */
[----:B------:R-:W-:Y:S05]  /*14f0*/  @!P0 BRA `(.L_x_2064) ;  /* 0x00000de000008947 */ /* 0x000fea0003800000 */
[----:B------:R-:W-:Y:S01]  /*1500*/  ULOP3.LUT UR5, UR5, 0x3, URZ, 0xc0, !UPT ;  /* 0x0000000305057892 */ /* 0x000fe2000f8ec03f */
[----:B------:R-:W-:Y:S01]  /*1510*/  HFMA2.MMA R15, -RZ, RZ, 0, 0 ;  /* 0x00000000ff0f7435 */ /* 0x000fe200000001ff */
        /* <DEDUP_REMOVED lines=9> */
.L_x_2067:
[----:B------:R-:W-:-:S13]  /*15b0*/  ISETP.EQ.OR P6, PT, R15, R3, P5 ;  /* 0x000000030f00720c */ /* 0x000fda0002fc2670 */
[----:B------:R-:W-:-:S04]  /*15c0*/  @!P6 IMAD R19, R15, c[0x0][0x10], R14 ;  /* 0x000004000f13ea24 */ /* 0x000fc800078e020e */
[----:B------:R-:W-:-:S05]  /*15d0*/  @!P6 IMAD.WIDE.U32 R18, R19, 0x8, R20 ;  /* 0x000000081312e825 */ /* 0x000fca00078e0014 */
[----:B------:R-:W2:Y:S01]  /*15e0*/  @!P6 LDG.E.64 R16, [R18.64] ;  /* 0x000000081210e981 */ /* 0x000ea2000c1e1b00 */
[----:B------:R-:W-:Y:S01]  /*15f0*/  IADD3 R23, R15, 0x1, RZ ;  /* 0x000000010f177810 */ /* 0x000fe20007ffe0ff */
[----:B0-2---:R-:W-:Y:S02]  /*1600*/  @!P6 FADD.FTZ R12, R12, R16 ;  /* 0x000000100c0ce221 */ /* 0x005fe40000010000 */
[----:B------:R-:W-:Y:S01]  /*1610*/  @!P6 FADD.FTZ R13, R13, R17 ;  /* 0x000000110d0de221 */ /* 0x000fe20000010000 */
[----:B------:R-:W-:-:S13]  /*1620*/  ISETP.EQ.OR P6, PT, R23, R3, P5 ;  /* 0x000000031700720c */ /* 0x000fda0002fc2670 */
[----:B------:R-:W-:-:S04]  /*1630*/  @!P6 IMAD R23, R23, c[0x0][0x10], R14 ;  /* 0x000004001717ea24 */ /* 0x000fc800078e020e */
[----:B------:R-:W-:-:S05]  /*1640*/  @!P6 IMAD.WIDE.U32 R22, R23, 0x8, R20 ;  /* 0x000000081716e825 */ /* 0x000fca00078e0014 */
[----:B------:R-:W2:Y:S01]  /*1650*/  @!P6 LDG.E.64 R16, [R22.64] ;  /* 0x000000081610e981 */ /* 0x000ea2000c1e1b00 */
[----:B------:R-:W-:Y:S01]  /*1660*/  IADD3 R39, R15, 0x2, RZ ;  /* 0x000000020f277810 */ /* 0x000fe20007ffe0ff */
[----:B--2---:R-:W-:Y:S02]  /*1670*/  @!P6 FADD.FTZ R12, R12, R16 ;  /* 0x000000100c0ce221 */ /* 0x004fe40000010000 */
        /* <DEDUP_REMOVED lines=103> */
.L_x_2066:
        /* <DEDUP_REMOVED lines=26> */
[----:B------:R-:W-:-:S04]  /*1e90*/  IADD3 R15, R15, 0x4, RZ ;  /* 0x000000040f0f7810 */ /* 0x000fc80007ffe0ff */
        /* <DEDUP_REMOVED lines=35> */
.L_x_2068:
[----:B------:R-:W-:-:S13]  /*20d0*/  ISETP.NE.OR P0, PT, RZ, UR5, P0 ;  /* 0x00000005ff007c0c */ /* 0x000fda0008705670 */
[----:B------:R-:W-:Y:S05]  /*20e0*/  @!P0 BRA `(.L_x_2064) ;  /* 0x000001f000008947 */ /* 0x000fea0003800000 */
.L_x_2065:
        /* <DEDUP_REMOVED lines=24> */
[----:B------:R-:W-:Y:S01]  /*2270*/  IADD3 R15, R15, 0x4, RZ ;  /* 0x000000040f0f7810 */ /* 0x000fe20007ffe0ff */
[----:B--2---:R-:W-:Y:S02]  /*2280*/  @!P0 FADD.FTZ R12, R12, R16 ;  /* 0x000000100c0c8221 */ /* 0x004fe40000010000 */
[----:B------:R-:W-:Y:S02]  /*2290*/  @!P0 FADD.FTZ R13, R13, R17 ;  /* 0x000000110d0d8221 */ /* 0x000fe40000010000 */
[----:B------:R-:W-:Y:S01]  /*22a0*/  ISETP.NE.AND P0, PT, RZ, UR5, PT ;  /* 0x00000005ff007c0c */ /* 0x000fe2000bf05270 */
[----:B---3--:R-:W-:Y:S02]  /*22b0*/  @!P6 FADD.FTZ R12, R12, R18 ;  /* 0x000000120c0ce221 */ /* 0x008fe40000010000 */
[----:B------:R-:W-:-:S10]  /*22c0*/  @!P6 FADD.FTZ R13, R13, R19 ;  /* 0x000000130d0de221 */ /* 0x000fd40000010000 */
[----:B------:R-:W-:Y:S05]  /*22d0*/  @P0 BRA `(.L_x_2065) ;  /* 0xfffffe1000000947 */ /* 0x000fea000383ffff */
.L_x_2064:
        /* <DEDUP_REMOVED lines=10> */
[----:B0-2---:R-:W-:Y:S02]  /*2380*/  FADD.FTZ R12, R12, R16 ;  /* 0x000000100c0c7221 */ /* 0x005fe40000010000 */
[----:B------:R-:W-:Y:S02]  /*2390*/  FADD.FTZ R13, R13, R17 ;  /* 0x000000110d0d7221 */ /* 0x000fe40000010000 */
.L_x_2070:
[----:B------:R-:W-:Y:S05]  /*23a0*/  BSYNC B0 ;  /* 0x0000000000007941 */ /* 0x000fea0003800000 */
.L_x_2069:
        /* <DEDUP_REMOVED lines=16> */
.L_x_2061:
[----:B------:R-:W-:Y:S01]  /*24b0*/  LOP3.LUT P0, RZ, R3, R0, RZ, 0xfc, !PT ;  /* 0x0000000003ff7212 */ /* 0x000fe2000780fcff */
[----:B------:R1:W-:Y:S01]  /*24c0*/  @!P5 STS.64 [0x90], R12 ;  /* 0x0000900cff00d388 */ /* 0x0003e20000000a00 */
        /* <DEDUP_REMOVED lines=14> */
[----:B01----:R-:W-:Y:S01]  /*25b0*/  IMAD.WIDE.U32 R12, R0, -0x77777777, RZ ;  /* 0x88888889000c7825 */ /* 0x003fe200078e00ff */
[----:B------:R-:W-:-:S02]  /*25c0*/  ISETP.NE.AND P6, PT, RZ, UR7, PT ;  /* 0x00000007ff007c0c */ /* 0x000fc4000bfc5270 */
[----:B------:R-:W0:Y:S01]  /*25d0*/  LDS.64 R22, [0x90] ;  /* 0x00009000ff167984 */ /* 0x000e220000000a00 */
[----:B--2---:R-:W-:Y:S02]  /*25e0*/  PRMT R21, RZ, 0x7610, R30 ;  /* 0x00007610ff157816 */ /* 0x004fe4000000001e */
[----:B------:R-:W-:Y:S02]  /*25f0*/  SHF.R.U32.HI R20, RZ, 0x3, R13 ;  /* 0x00000003ff147819 */ /* 0x000fe4000001160d */
[--C-:B------:R-:W-:Y:S02]  /*2600*/  PRMT R13, RZ, 0x5410, R31.reuse ;  /* 0x00005410ff0d7816 */ /* 0x100fe4000000001f */
[----:B------:R-:W-:Y:S01]  /*2610*/  PRMT R31, RZ, 0x7610, R31 ;  /* 0x00007610ff1f7816 */ /* 0x000fe2000000001f */
[----:B------:R-:W-:Y:S01]  /*2620*/  IMAD R20, R3, c[0x0][0x1e4], R20 ;  /* 0x0000790003147a24 */ /* 0x000fe200078e0214 */
[----:B------:R-:W-:Y:S01]  /*2630*/  PRMT R15, RZ, 0x5410, R30 ;  /* 0x00005410ff0f7816 */ /* 0x000fe2000000001e */
[----:B0-----:R-:W-:-:S04]  /*2640*/  FMUL.FTZ R22, R22, c[0x0][0x1f4] ;  /* 0x00007d0016167a20 */ /* 0x001fc80000410000 */
[----:B------:R-:W-:Y:S02]  /*2650*/  FMUL.FTZ R44, R22, R22 ;  /* 0x00000016162c7220 */ /* 0x000fe40000410000 */
[----:B------:R-:W-:Y:S02]  /*2660*/  FADD.FTZ R12, R13, -R22 ;  /* 0x800000160d0c7221 */ /* 0x000fe40000010000 */
[----:B------:R-:W-:Y:S01]  /*2670*/  FFMA.FTZ R44, R23, c[0x0][0x1f4], -R44 ;  /* 0x00007d00172c7a23 */ /* 0x000fe2000001082c */
[----:B------:R-:W-:Y:S01]  /*2680*/  MOV R23, 0x3f800000 ;  /* 0x3f80000000177802 */ /* 0x000fe20000000f00 */
[--C-:B------:R-:W-:Y:S02]  /*2690*/  FADD.FTZ R14, R31, -R22.reuse ;  /* 0x800000161f0e7221 */ /* 0x100fe40000010000 */
[----:B------:R-:W-:Y:S01]  /*26a0*/  FADD.FTZ R46, R21, -R22 ;  /* 0x80000016152e7221 */ /* 0x000fe20000010000 */
[----:B------:R-:W-:-:S13]  /*26b0*/  FSETP.GTU.FTZ.AND P0, PT, R44, RZ, PT ;  /* 0x000000ff2c00720b */ /* 0x000fda0003f1c000 */
[----:B------:R-:W-:-:S04]  /*26c0*/  @P0 FADD.FTZ R44, R44, c[0x0][0x188] ;  /* 0x000062002c2c0621 */ /* 0x000fc80000010000 */
[----:B------:R0:W1:Y:S02]  /*26d0*/  @P0 MUFU.RSQ R23, R44 ;  /* 0x0000002c00170308 */ /* 0x0000640000001400 */
[----:B0-----:R-:W-:Y:S02]  /*26e0*/  FADD.FTZ R44, R15, -R22 ;  /* 0x800000160f2c7221 */ /* 0x001fe40000010000 */
[-C--:B-1----:R-:W-:Y:S02]  /*26f0*/  FMUL.FTZ R13, R12, R23.reuse ;  /* 0x000000170c0d7220 */ /* 0x082fe40000410000 */
[----:B------:R-:W-:Y:S02]  /*2700*/  FMUL.FTZ R14, R14, R23 ;  /* 0x000000170e0e7220 */ /* 0x000fe40000410000 */
[----:B---3--:R-:W-:Y:S02]  /*2710*/  FFMA.FTZ R21, R18, R13, R16 ;  /* 0x0000000d12157223 */ /* 0x008fe40000010010 */
        /* <DEDUP_REMOVED lines=12> */
.L_x_2071:
[----:B------:R-:W-:Y:S01]  /*27e0*/  BSSY B0, `(.L_x_2072) ;  /* 0x000000c000007945 */ /* 0x000fe20003800000 */
[----:B------:R-:W-:Y:S05]  /*27f0*/  @!P1 BRA `(.L_x_2073) ;  /* 0x000000a000009947 */ /* 0x000fea0003800000 */
[----:B------:R-:W-:Y:S01]  /*2800*/  IMAD R13, R7, c[0x0][0x1c0], RZ ;  /* 0x00007000070d7a24 */ /* 0x000fe200078e02ff */
[----:B------:R-:W-:Y:S02]  /*2810*/  MOV R12, R42 ;  /* 0x0000002a000c7202 */ /* 0x000fe40000000f00 */
[----:B------:R-:W-:Y:S01]  /*2820*/  F2FP.BF16.PACK_AB R21, R30, R21 ;  /* 0x000000151e15723e */ /* 0x000fe200000010ff */
[----:B------:R-:W-:Y:S01]  /*2830*/  IMAD R15, R28, c[0x0][0x1c4], R13 ;  /* 0x000071001c0f7a24 */ /* 0x000fe200078e020d */
[----:B------:R-:W-:-:S05]  /*2840*/  MOV R13, R41 ;  /* 0x00000029000d7202 */ /* 0x000fca0000000f00 */
[----:B------:R-:W-:-:S05]  /*2850*/  IMAD.WIDE.U32 R12, R28, c[0x0][0x1c0], R12 ;  /* 0x000070001c0c7a25 */ /* 0x000fca00078e000c */
[----:B------:R-:W-:Y:S02]  /*2860*/  IADD3 R15, R13, R15, RZ ;  /* 0x0000000f0d0f7210 */ /* 0x000fe40007ffe0ff */
[----:B------:R-:W-:-:S04]  /*2870*/  LEA R14, P0, R12, c[0x0][0x160], 0x1 ;  /* 0x000058000c0e7a11 */ /* 0x000fc800078008ff */
[----:B------:R-:W-:-:S05]  /*2880*/  LEA.HI.X R15, R12, c[0x0][0x164], R15, 0x1, P0 ;  /* 0x000059000c0f7a11 */ /* 0x000fca00000f0c0f */
[----:B------:R0:W-:Y:S04]  /*2890*/  STG.E [R14.64], R21 ;  /* 0x000000150e007986 */ /* 0x0001e8000c101908 */
.L_x_2073:
[----:B------:R-:W-:Y:S05]  /*28a0*/  BSYNC B0 ;  /* 0x0000000000007941 */ /* 0x000fea0003800000 */
.L_x_2072:
[-C--:B------:R-:W-:Y:S01]  /*28b0*/  FMUL.FTZ R13, R44, R23.reuse ;  /* 0x000000172c0d7220 */ /* 0x080fe20000410000 */
[----:B------:R-:W-:Y:S01]  /*28c0*/  PRMT R31, RZ, 0x5410, R33 ;  /* 0x00005410ff1f7816 */ /* 0x000fe20000000021 */
[----:B------:R-:W-:Y:S01]  /*28d0*/  FMUL.FTZ R46, R46, R23 ;  /* 0x000000172e2e7220 */ /* 0x000fe20000410000 */
[----:B0-----:R-:W-:Y:S01]  /*28e0*/  IADD3 R21, R20, 0x80, RZ ;  /* 0x0000008014157810 */ /* 0x001fe20007ffe0ff */
        /* <DEDUP_REMOVED lines=13> */
.L_x_2074:
        /* <DEDUP_REMOVED lines=12> */
.L_x_2076:
[----:B------:R-:W-:Y:S05]  /*2a80*/  BSYNC B0 ;  /* 0x0000000000007941 */ /* 0x000fea0003800000 */
.L_x_2075:
[----:B------:R-:W-:Y:S01]  /*2a90*/  PRMT R33, RZ, 0x7610, R33 ;  /* 0x00007610ff217816 */ /* 0x000fe20000000021 */
[--C-:B------:R-:W-:Y:S01]  /*2aa0*/  FADD.FTZ R12, R31, -R22.reuse ;  /* 0x800000161f0c7221 */ /* 0x100fe20000010000 */
[--C-:B------:R-:W-:Y:S02]  /*2ab0*/  PRMT R13, RZ, 0x5410, R35.reuse ;  /* 0x00005410ff0d7816 */ /* 0x100fe40000000023 */
[----:B------:R-:W-:Y:S01]  /*2ac0*/  PRMT R35, RZ, 0x7610, R35 ;  /* 0x00007610ff237816 */ /* 0x000fe20000000023 */
[--C-:B0-----:R-:W-:Y:S01]  /*2ad0*/  FADD.FTZ R14, R33, -R22.reuse ;  /* 0x80000016210e7221 */ /* 0x101fe20000010000 */
[----:B------:R-:W-:Y:S01]  /*2ae0*/  ISETP.GE.U32.AND P0, PT, R21, c[0x0][0x1c8], PT ;  /* 0x0000720015007a0c */ /* 0x000fe20003f06070 */
[--C-:B------:R-:W-:Y:S02]  /*2af0*/  FADD.FTZ R28, R13, -R22.reuse ;  /* 0x800000160d1c7221 */ /* 0x100fe40000010000 */
[----:B------:R-:W-:Y:S02]  /*2b00*/  FADD.FTZ R30, R35, -R22 ;  /* 0x80000016231e7221 */ /* 0x000fe40000010000 */
[----:B------:R-:W-:-:S02]  /*2b10*/  FMUL.FTZ R13, R12, R23 ;  /* 0x000000170c0d7220 */ /* 0x000fc40000410000 */
[-C--:B------:R-:W-:Y:S02]  /*2b20*/  FMUL.FTZ R14, R14, R23.reuse ;  /* 0x000000170e0e7220 */ /* 0x080fe40000410000 */
[-C--:B------:R-:W-:Y:S02]  /*2b30*/  FMUL.FTZ R31, R28, R23.reuse ;  /* 0x000000171c1f7220 */ /* 0x080fe40000410000 */
[----:B------:R-:W-:Y:S02]  /*2b40*/  FMUL.FTZ R44, R30, R23 ;  /* 0x000000171e2c7220 */ /* 0x000fe40000410000 */
        /* <DEDUP_REMOVED lines=13> */
.L_x_2077:
        /* <DEDUP_REMOVED lines=12> */
.L_x_2079:
[----:B------:R-:W-:Y:S05]  /*2ce0*/  BSYNC B0 ;  /* 0x0000000000007941 */ /* 0x000fea0003800000 */
.L_x_2078:
[----:B------:R-:W-:Y:S01]  /*2cf0*/  IADD3 R28, R20, 0xa0, RZ ;  /* 0x000000a0141c7810 */ /* 0x000fe20007ffe0ff */
[----:B------:R-:W-:Y:S02]  /*2d00*/  FFMA.FTZ R31, R18, R31, R16 ;  /* 0x0000001f121f7223 */ /* 0x000fe40000010010 */
[----:B------:R-:W-:Y:S01]  /*2d10*/  FFMA.FTZ R44, R19, R44, R17 ;  /* 0x0000002c132c7223 */ /* 0x000fe20000010011 */
[----:B------:R-:W-:Y:S05]  /*2d20*/  @!P6 BRA `(.L_x_2080) ;  /* 0x000000a00000e947 */ /* 0x000fea0003800000 */
        /* <DEDUP_REMOVED lines=10> */
.L_x_2080:
[----:B------:R-:W-:Y:S01]  /*2dd0*/  BSSY B0, `(.L_x_2081) ;  /* 0x000000c000007945 */ /* 0x000fe20003800000 */
[----:B------:R-:W-:Y:S05]  /*2de0*/  @!P4 BRA `(.L_x_2082) ;  /* 0x000000a00000c947 */ /* 0x000fea0003800000 */
[----:B------:R-:W-:Y:S01]  /*2df0*/  MOV R12, R42 ;  /* 0x0000002a000c7202 */ /* 0x000fe20000000f00 */
[----:B0-----:R-:W-:Y:S01]  /*2e00*/  IMAD R15, R10, c[0x0][0x1c0], RZ ;  /* 0x000070000a0f7a24 */ /* 0x001fe200078e02ff */
        /* <DEDUP_REMOVED lines=8> */
.L_x_2082:
[----:B------:R-:W-:Y:S05]  /*2e90*/  BSYNC B0 ;  /* 0x0000000000007941 */ /* 0x000fea0003800000 */
.L_x_2081:
[--C-:B------:R-:W-:Y:S02]  /*2ea0*/  PRMT R13, RZ, 0x5410, R32.reuse ;  /* 0x00005410ff0d7816 */ /* 0x100fe40000000020 */
[----:B0-----:R-:W-:Y:S02]  /*2eb0*/  PRMT R15, RZ, 0x7610, R32 ;  /* 0x00007610ff0f7816 */ /* 0x001fe40000000020 */
[----:B------:R-:W-:Y:S01]  /*2ec0*/  SHF.R.S32.HI R33, RZ, 0x1f, R21 ;  /* 0x0000001fff217819 */ /* 0x000fe20000011415 */
[--C-:B------:R-:W-:Y:S01]  /*2ed0*/  FADD.FTZ R12, R13, -R22.reuse ;  /* 0x800000160d0c7221 */ /* 0x100fe20000010000 */
[----:B------:R-:W-:Y:S01]  /*2ee0*/  ISETP.GE.U32.AND P5, PT, R28, c[0x0][0x1c8], PT ;  /* 0x000072001c007a0c */ /* 0x000fe20003fa6070 */
[----:B------:R-:W-:Y:S01]  /*2ef0*/  FADD.FTZ R14, R15, -R22 ;  /* 0x800000160f0e7221 */ /* 0x000fe20000010000 */
[----:B------:R-:W-:Y:S01]  /*2f00*/  SHF.R.S32.HI R29, RZ, 0x1f, R28 ;  /* 0x0000001fff1d7819 */ /* 0x000fe2000001141c */
[-C--:B------:R-:W-:Y:S01]  /*2f10*/  FMUL.FTZ R13, R12, R23.reuse ;  /* 0x000000170c0d7220 */ /* 0x080fe20000410000 */
[--C-:B------:R-:W-:Y:S01]  /*2f20*/  PRMT R31, RZ, 0x5410, R36.reuse ;  /* 0x00005410ff1f7816 */ /* 0x100fe20000000024 */
[----:B------:R-:W-:Y:S01]  /*2f30*/  FMUL.FTZ R14, R14, R23 ;  /* 0x000000170e0e7220 */ /* 0x000fe20000410000 */
[----:B------:R-:W-:Y:S01]  /*2f40*/  PRMT R15, RZ, 0x7610, R36 ;  /* 0x00007610ff0f7816 */ /* 0x000fe20000000024 */
[----:B------:R-:W-:Y:S01]  /*2f50*/  FFMA.FTZ R30, R18, R13, R16 ;  /* 0x0000000d121e7223 */ /* 0x000fe20000010010 */
[----:B------:R-:W-:Y:S01]  /*2f60*/  ISETP.GE.AND.EX P0, PT, R33, c[0x0][0x1cc], PT, P0 ;  /* 0x0000730021007a0c */ /* 0x000fe20003f06300 */
[--C-:B------:R-:W-:Y:S01]  /*2f70*/  FADD.FTZ R36, R31, -R22.reuse ;  /* 0x800000161f247221 */ /* 0x100fe20000010000 */
[----:B------:R-:W-:Y:S01]  /*2f80*/  ISETP.GE.AND.EX P5, PT, R29, c[0x0][0x1cc], PT, P5 ;  /* 0x000073001d007a0c */ /* 0x000fe20003fa6350 */
[----:B------:R-:W-:Y:S01]  /*2f90*/  FADD.FTZ R44, R15, -R22 ;  /* 0x800000160f2c7221 */ /* 0x000fe20000010000 */
[C---:B------:R-:W-:Y:S01]  /*2fa0*/  ISETP.LT.U32.AND P0, PT, R0.reuse, 0x1e0, !P0 ;  /* 0x000001e00000780c */ /* 0x040fe20004701070 */
[----:B------:R-:W-:Y:S01]  /*2fb0*/  FFMA.FTZ R31, R19, R14, R17 ;  /* 0x0000000e131f7223 */ /* 0x000fe20000010011 */
[----:B------:R-:W-:Y:S01]  /*2fc0*/  ISETP.LT.U32.AND P5, PT, R0, 0x1e0, !P5 ;  /* 0x000001e00000780c */ /* 0x000fe20006fa1070 */
[----:B------:R-:W-:Y:S09]  /*2fd0*/  @!P6 BRA `(.L_x_2083) ;  /* 0x000000a00000e947 */ /* 0x000ff20003800000 */
        /* <DEDUP_REMOVED lines=10> */
.L_x_2083:
        /* <DEDUP_REMOVED lines=12> */
.L_x_2085:
[----:B------:R-:W-:Y:S05]  /*3140*/  BSYNC B0 ;  /* 0x0000000000007941 */ /* 0x000fea0003800000 */
.L_x_2084:
[-C--:B------:R-:W-:Y:S01]  /*3150*/  FMUL.FTZ R13, R36, R23.reuse ;  /* 0x00000017240d7220 */ /* 0x080fe20000410000 */
[----:B------:R-:W-:Y:S01]  /*3160*/  PRMT R33, RZ, 0x5410, R37 ;  /* 0x00005410ff217816 */ /* 0x000fe20000000025 */
[----:B------:R-:W-:Y:S01]  /*3170*/  FMUL.FTZ R44, R44, R23 ;  /* 0x000000172c2c7220 */ /* 0x000fe20000410000 */
[----:B------:R-:W-:Y:S01]  /*3180*/  IADD3 R12, R20, 0xc0, RZ ;  /* 0x000000c0140c7810 */ /* 0x000fe20007ffe0ff */
[----:B------:R-:W-:Y:S02]  /*3190*/  FFMA.FTZ R13, R18, R13, R16 ;  /* 0x0000000d120d7223 */ /* 0x000fe40000010010 */
[----:B------:R-:W-:Y:S01]  /*31a0*/  FFMA.FTZ R44, R19, R44, R17 ;  /* 0x0000002c132c7223 */ /* 0x000fe20000010011 */
        /* <DEDUP_REMOVED lines=11> */
.L_x_2086:
[----:B------:R-:W-:Y:S01]  /*3260*/  BSSY B0, `(.L_x_2087) ;  /* 0x000000c000007945 */ /* 0x000fe20003800000 */
[----:B------:R-:W-:Y:S05]  /*3270*/  @!P5 BRA `(.L_x_2088) ;  /* 0x000000a00000d947 */ /* 0x000fea0003800000 */
[----:B------:R-:W-:Y:S01]  /*3280*/  IMAD R29, R29, c[0x0][0x1c0], RZ ;  /* 0x000070001d1d7a24 */ /* 0x000fe200078e02ff */
[----:B0-----:R-:W-:Y:S02]  /*3290*/  MOV R14, R42 ;  /* 0x0000002a000e7202 */ /* 0x001fe40000000f00 */
[----:B------:R-:W-:Y:S01]  /*32a0*/  MOV R15, R41 ;  /* 0x00000029000f7202 */ /* 0x000fe20000000f00 */
[----:B------:R-:W-:Y:S01]  /*32b0*/  IMAD R21, R28, c[0x0][0x1c4], R29 ;  /* 0x000071001c157a24 */ /* 0x000fe200078e021d */
[----:B------:R-:W-:-:S03]  /*32c0*/  F2FP.BF16.PACK_AB R13, R44, R13 ;  /* 0x0000000d2c0d723e */ /* 0x000fc600000010ff */
[----:B------:R-:W-:-:S05]  /*32d0*/  IMAD.WIDE.U32 R28, R28, c[0x0][0x1c0], R14 ;  /* 0x000070001c1c7a25 */ /* 0x000fca00078e000e */
[----:B------:R-:W-:Y:S02]  /*32e0*/  IADD3 R21, R29, R21, RZ ;  /* 0x000000151d157210 */ /* 0x000fe40007ffe0ff */
[----:B------:R-:W-:-:S04]  /*32f0*/  LEA R14, P0, R28, c[0x0][0x160], 0x1 ;  /* 0x000058001c0e7a11 */ /* 0x000fc800078008ff */
[----:B------:R-:W-:-:S05]  /*3300*/  LEA.HI.X R15, R28, c[0x0][0x164], R21, 0x1, P0 ;  /* 0x000059001c0f7a11 */ /* 0x000fca00000f0c15 */
[----:B------:R0:W-:Y:S04]  /*3310*/  STG.E [R14.64], R13 ;  /* 0x0000000d0e007986 */ /* 0x0001e8000c101908 */
.L_x_2088:
[----:B------:R-:W-:Y:S05]  /*3320*/  BSYNC B0 ;  /* 0x0000000000007941 */ /* 0x000fea0003800000 */
.L_x_2087:
[----:B------:R-:W-:Y:S01]  /*3330*/  PRMT R37, RZ, 0x7610, R37 ;  /* 0x00007610ff257816 */ /* 0x000fe20000000025 */
[----:B0-----:R-:W-:Y:S01]  /*3340*/  FADD.FTZ R14, R33, -R22 ;  /* 0x80000016210e7221 */ /* 0x001fe20000010000 */
[--C-:B------:R-:W-:Y:S02]  /*3350*/  PRMT R13, RZ, 0x5410, R38.reuse ;  /* 0x00005410ff0d7816 */ /* 0x100fe40000000026 */
[----:B------:R-:W-:Y:S01]  /*3360*/  PRMT R15, RZ, 0x7610, R38 ;  /* 0x00007610ff0f7816 */ /* 0x000fe20000000026 */
[--C-:B------:R-:W-:Y:S01]  /*3370*/  FADD.FTZ R28, R37, -R22.reuse ;  /* 0x80000016251c7221 */ /* 0x100fe20000010000 */
[----:B------:R-:W-:Y:S01]  /*3380*/  ISETP.GE.U32.AND P5, PT, R27, c[0x0][0x1c8], PT ;  /* 0x000072001b007a0c */ /* 0x000fe20003fa6070 */
[--C-:B------:R-:W-:Y:S01]  /*3390*/  FADD.FTZ R30, R13, -R22.reuse ;  /* 0x800000160d1e7221 */ /* 0x100fe20000010000 */
[----:B------:R-:W-:Y:S01]  /*33a0*/  ISETP.GE.U32.AND P0, PT, R12, c[0x0][0x1c8], PT ;  /* 0x000072000c007a0c */ /* 0x000fe20003f06070 */
[----:B------:R-:W-:Y:S01]  /*33b0*/  FADD.FTZ R22, R15, -R22 ;  /* 0x800000160f167221 */ /* 0x000fe20000010000 */
[----:B------:R-:W-:Y:S01]  /*33c0*/  SHF.R.S32.HI R29, RZ, 0x1f, R12 ;  /* 0x0000001fff1d7819 */ /* 0x000fe2000001140c */
[-C--:B------:R-:W-:Y:S01]  /*33d0*/  FMUL.FTZ R13, R14, R23.reuse ;  /* 0x000000170e0d7220 */ /* 0x080fe20000410000 */
[----:B------:R-:W-:Y:S01]  /*33e0*/  ISETP.GE.AND.EX P5, PT, R34, c[0x0][0x1cc], PT, P5 ;  /* 0x0000730022007a0c */ /* 0x000fe20003fa6350 */
[-C--:B------:R-:W-:Y:S01]  /*33f0*/  FMUL.FTZ R15, R30, R23.reuse ;  /* 0x000000171e0f7220 */ /* 0x080fe20000410000 */
[----:B------:R-:W-:Y:S01]  /*3400*/  ISETP.GE.AND.EX P0, PT, R29, c[0x0][0x1cc], PT, P0 ;  /* 0x000073001d007a0c */ /* 0x000fe20003f06300 */
[-C--:B------:R-:W-:Y:S01]  /*3410*/  FMUL.FTZ R22, R22, R23.reuse ;  /* 0x0000001716167220 */ /* 0x080fe20000410000 */
[----:B------:R-:W-:Y:S01]  /*3420*/  ISETP.GT.U32.OR P5, PT, R0, 0x1df, P5 ;  /* 0x000001df0000780c */ /* 0x000fe20002fa4470 */
[----:B------:R-:W-:Y:S01]  /*3430*/  FMUL.FTZ R28, R28, R23 ;  /* 0x000000171c1c7220 */ /* 0x000fe20000410000 */
[----:B------:R-:W-:Y:S01]  /*3440*/  ISETP.LT.U32.AND P0, PT, R0, 0x1e0, !P0 ;  /* 0x000001e00000780c */ /* 0x000fe20004701070 */
[----:B------:R-:W-:-:S02]  /*3450*/  FFMA.FTZ R21, R18, R13, R16 ;  /* 0x0000000d12157223 */ /* 0x000fc40000010010 */
[----:B------:R-:W-:Y:S02]  /*3460*/  FFMA.FTZ R16, R18, R15, R16 ;  /* 0x0000000f12107223 */ /* 0x000fe40000010010 */
        /* <DEDUP_REMOVED lines=13> */
.L_x_2089:
        /* <DEDUP_REMOVED lines=12> */
.L_x_2091:
[----:B------:R-:W-:Y:S05]  /*3600*/  BSYNC B0 ;  /* 0x0000000000007941 */ /* 0x000fea0003800000 */
.L_x_2090:
[----:B------:R-:W-:Y:S05]  /*3610*/  @!P6 BRA `(.L_x_2092) ;  /* 0x000000a00000e947 */ /* 0x000fea0003800000 */
        /* <DEDUP_REMOVED lines=9> */
[----:B0-----:R-:W-:-:S05]  /*36b0*/  FMUL.FTZ R16, R16, R15 ;  /* 0x0000000f10107220 */ /* 0x001fca0000410000 */
.L_x_2092:
[----:B------:R-:W-:Y:S01]  /*36c0*/  BSSY B0, `(.L_x_2093) ;  /* 0x000000b000007945 */ /* 0x000fe20003800000 */
[----:B------:R-:W-:Y:S05]  /*36d0*/  @P5 BRA `(.L_x_2094) ;  /* 0x0000009000005947 */ /* 0x000fea0003800000 */
[----:B------:R-:W-:Y:S01]  /*36e0*/  MOV R40, R42 ;  /* 0x0000002a00287202 */ /* 0x000fe20000000f00 */
[----:B------:R-:W-:Y:S01]  /*36f0*/  IMAD R34, R34, c[0x0][0x1c0], RZ ;  /* 0x0000700022227a24 */ /* 0x000fe200078e02ff */
[----:B------:R-:W-:-:S03]  /*3700*/  F2FP.BF16.PACK_AB R13, R13, R16 ;  /* 0x000000100d0d723e */ /* 0x000fc600000010ff */
[----:B------:R-:W-:-:S04]  /*3710*/  IMAD.WIDE.U32 R40, R27, c[0x0][0x1c0], R40 ;  /* 0x000070001b287a25 */ /* 0x000fc800078e0028 */
[----:B0-----:R-:W-:Y:S01]  /*3720*/  IMAD R15, R27, c[0x0][0x1c4], R34 ;  /* 0x000071001b0f7a24 */ /* 0x001fe200078e0222 */
[----:B------:R-:W-:-:S04]  /*3730*/  LEA R14, P0, R40, c[0x0][0x160], 0x1 ;  /* 0x00005800280e7a11 */ /* 0x000fc800078008ff */
[----:B------:R-:W-:-:S04]  /*3740*/  IADD3 R15, R41, R15, RZ ;  /* 0x0000000f290f7210 */ /* 0x000fc80007ffe0ff */
[----:B------:R-:W-:-:S05]  /*3750*/  LEA.HI.X R15, R40, c[0x0][0x164], R15, 0x1, P0 ;  /* 0x00005900280f7a11 */ /* 0x000fca00000f0c0f */
[----:B------:R0:W-:Y:S02]  /*3760*/  STG.E [R14.64], R13 ;  /* 0x0000000d0e007986 */ /* 0x0001e4000c101908 */
.L_x_2094:
[----:B------:R-:W-:Y:S05]  /*3770*/  BSYNC B0 ;  /* 0x0000000000007941 */ /* 0x000fea0003800000 */
.L_x_2093:
[----:B------:R-:W-:Y:S02]  /*3780*/  IADD3 R11, R11, c[0x0][0x10], RZ ;  /* 0x000004000b0b7a10 */ /* 0x000fe40007ffe0ff */
[----:B------:R-:W-:Y:S02]  /*3790*/  IADD3 R24, R24, 0x1, RZ ;  /* 0x0000000118187810 */ /* 0x000fe40007ffe0ff */
[----:B------:R-:W-:-:S13]  /*37a0*/  ISETP.GE.AND P0, PT, R11, UR4, PT ;  /* 0x000000040b007c0c */ /* 0x000fda000bf06270 */
[----:B------:R-:W-:Y:S01]  /*37b0*/  @P0 CALL.REL.NOINC `(.L_x_2095) ;  /* 0x0000001000000944 */ /* 0x000fe20003c00000 */
[----:B------:R-:W-:Y:S05]  /*37c0*/  BRA `(.L_x_2096) ;  /* 0xffffca9000007947 */ /* 0x000fea000383ffff */
.L_x_2095:
[----:B------:R-:W-:Y:S05]  /*37d0*/  EXIT ;  /* 0x000000000000794d */ /* 0x000fea0003800000 */
.L_x_2097:
        /* <DEDUP_REMOVED lines=10> */
.L_x_3325:


//--------------------- .text._Z35group_norm_nhwc_fwd_one_pass_kernelI11Bf16IOFp32WLi512ELi30ELi480EEv26Group_norm_nhwc_fwd_params --------------------------
	.section	.text._Z35group_norm_nhwc_fwd_one_pass_kernelI11Bf16IOFp32WLi512ELi30ELi480EEv26Group_norm_nhwc_fwd_params,"ax",@progbits
	.sectioninfo	@"SHI_REGISTERS=86"
	.align	128
        .global         _Z35group_norm_nhwc_fwd_one_pass_kernelI11Bf16IOFp32WLi512ELi30ELi480EEv26Group_norm_nhwc_fwd_params
        .type           _Z35group_norm_nhwc_fwd_one_pass_kernelI11Bf16IOFp32WLi512ELi30ELi480EEv26Group_norm_nhwc_fwd_params,@function
        .size           _Z35group_norm_nhwc_fwd_one_pass_kernelI11Bf16IOFp32WLi512ELi30ELi480EEv26Group_norm_nhwc_fwd_params,(.L_x_3326 - _Z35group_norm_nhwc_fwd_one_pass_kernelI11Bf16IOFp32WLi512ELi30ELi480EEv26Group_norm_nhwc_fwd_params)
        .other          _Z35group_norm_nhwc_fwd_one_pass_kernelI11Bf16IOFp32WLi512ELi30ELi480EEv26Group_norm_nhwc_fwd_params,@"STO_CUDA_ENTRY STV_DEFAULT"
_Z35group_norm_nhwc_fwd_one_pass_kernelI11Bf16IOFp32WLi512ELi30ELi480EEv26Group_norm_nhwc_fwd_params:
.text._Z35group_norm_nhwc_fwd_one_pass_kernelI11Bf16IOFp32WLi512ELi30ELi480EEv26Group_norm_nhwc_fwd_params:
        /* <DEDUP_REMOVED lines=13> */
[----:B0-----:R-:W-:Y:S01]  /*00d0*/  IMAD.WIDE.U32 R2, R12, -0x77777777, RZ ;  /* 0x888888890c027825 */ /* 0x001fe200078e00ff */
[----:B------:R-:W-:-:S04]  /*00e0*/  SHF.R.S32.HI R5, RZ, 0x1f, R12 ;  /* 0x0000001fff057819 */ /* 0x000fc8000001140c */
[----:B------:R-:W-:Y:S02]  /*00f0*/  SHF.R.U32.HI R2, RZ, 0x3, R3 ;  /* 0x00000003ff027819 */ /* 0x000fe40000011603 */
[----:B------:R-:W-:-:S03]  /*0100*/  LEA.HI R5, R5, R12, RZ, 0x5 ;  /* 0x0000000c05057211 */ /* 0x000fc600078f28ff */
[----:B-1----:R-:W-:Y:S01]  /*0110*/  IMAD R15, R13, c[0x0][0x1e4], R2 ;  /* 0x000079000d0f7a24 */ /* 0x002fe200078e0202 */
[----:B------:R-:W-:Y:S01]  /*0120*/  SHF.R.S32.HI R16, RZ, 0x5, R5 ;  /* 0x00000005ff107819 */ /* 0x000fe20000011405 */
[----:B------:R-:W-:-:S03]  /*0130*/  IMAD R17, R2, -0xf, R12 ;  /* 0xfffffff102117824 */ /* 0x000fc600078e020c */
[C---:B------:R-:W-:Y:S02]  /*0140*/  ISETP.GE.U32.AND P0, PT, R15.reuse, c[0x0][0x1c8], PT ;  /* 0x000072000f007a0c */ /* 0x040fe40003f06070 */
[----:B------:R-:W-:Y:S02]  /*0150*/  SHF.R.S32.HI R69, RZ, 0x1f, R15 ;  /* 0x0000001fff457819 */ /* 0x000fe4000001140f */
[----:B------:R-:W-:Y:S02]  /*0160*/  IADD3 R19, R15, 0x20, RZ ;  /* 0x000000200f137810 */ /* 0x000fe40007ffe0ff */
[----:B------:R-:W-:Y:S02]  /*0170*/  ISETP.GE.AND.EX P0, PT, R69, c[0x0][0x1cc], PT, P0 ;  /* 0x0000730045007a0c */ /* 0x000fe40003f06300 */
[----:B------:R-:W-:Y:S02]  /*0180*/  SHF.L.U32 R17, R17, 0x1, RZ ;  /* 0x0000000111117819 */ /* 0x000fe400000006ff */
[----:B------:R-:W-:-:S02]  /*0190*/  IADD3 R18, R15, 0x40, RZ ;  /* 0x000000400f127810 */ /* 0x000fc40007ffe0ff */
[C---:B------:R-:W-:Y:S02]  /*01a0*/  IADD3 R20, R15.reuse, 0x60, RZ ;  /* 0x000000600f147810 */ /* 0x040fe40007ffe0ff */
[C---:B------:R-:W-:Y:S02]  /*01b0*/  IADD3 R21, R15.reuse, 0x80, RZ ;  /* 0x000000800f157810 */ /* 0x040fe40007ffe0ff */
[C---:B------:R-:W-:Y:S02]  /*01c0*/  IADD3 R22, R15.reuse, 0xa0, RZ ;  /* 0x000000a00f167810 */ /* 0x040fe40007ffe0ff */
[C---:B------:R-:W-:Y:S02]  /*01d0*/  IADD3 R23, R15.reuse, 0xc0, RZ ;  /* 0x000000c00f177810 */ /* 0x040fe40007ffe0ff */
[C---:B------:R-:W-:Y:S02]  /*01e0*/  IADD3 R24, R15.reuse, 0xe0, RZ ;  /* 0x000000e00f187810 */ /* 0x040fe40007ffe0ff */
[----:B------:R-:W-:-:S02]  /*01f0*/  IADD3 R25, R15, 0x100, RZ ;  /* 0x000001000f197810 */ /* 0x000fc40007ffe0ff */
[C---:B------:R-:W-:Y:S02]  /*0200*/  IADD3 R26, R15.reuse, 0x120, RZ ;  /* 0x000001200f1a7810 */ /* 0x040fe40007ffe0ff */
[C---:B------:R-:W-:Y:S02]  /*0210*/  IADD3 R27, R15.reuse, 0x140, RZ ;  /* 0x000001400f1b7810 */ /* 0x040fe40007ffe0ff */
[----:B------:R-:W-:Y:S02]  /*0220*/  ISETP.LT.U32.AND P0, PT, R12, 0x1e0, !P0 ;  /* 0x000001e00c00780c */ /* 0x000fe40004701070 */
[C---:B------:R-:W-:Y:S02]  /*0230*/  IADD3 R28, R15.reuse, 0x160, RZ ;  /* 0x000001600f1c7810 */ /* 0x040fe40007ffe0ff */
[C---:B------:R-:W-:Y:S02]  /*0240*/  IADD3 R29, R15.reuse, 0x180, RZ ;  /* 0x000001800f1d7810 */ /* 0x040fe40007ffe0ff */
[----:B------:R-:W-:-:S02]  /*0250*/  IADD3 R30, R15, 0x1a0, RZ ;  /* 0x000001a00f1e7810 */ /* 0x000fc40007ffe0ff */
[C---:B------:R-:W-:Y:S02]  /*0260*/  IADD3 R31, R15.reuse, 0x1c0, RZ ;  /* 0x000001c00f1f7810 */ /* 0x040fe40007ffe0ff */
[----:B------:R-:W-:Y:S02]  /*0270*/  IADD3 R32, R15, 0x1e0, RZ ;  /* 0x000001e00f207810 */ /* 0x000fe40007ffe0ff */
[----:B--2---:R-:W-:Y:S02]  /*0280*/  SHF.R.S32.HI R70, RZ, 0x1f, R19 ;  /* 0x0000001fff467819 */ /* 0x004fe40000011413 */
.L_x_2156:
[----:B0-----:R-:W-:Y:S02]  /*0290*/  IABS R5, c[0x0][0x1d8] ;  /* 0x0000760000057a13 */ /* 0x001fe40000000000 */
[----:B------:R-:W-:Y:S02]  /*02a0*/  SHF.R.S32.HI R41, RZ, 0x1f, R18 ;  /* 0x0000001fff297819 */ /* 0x000fe40000011412 */
[----:B------:R-:W0:Y:S01]  /*02b0*/  I2F.RP R0, R5 ;  /* 0x0000000500007306 */ /* 0x000e220000209400 */
[----:B------:R-:W-:Y:S02]  /*02c0*/  ISETP.GE.U32.AND P5, PT, R21, c[0x0][0x1c8], PT ;  /* 0x0000720015007a0c */ /* 0x000fe40003fa6070 */
[----:B------:R-:W-:-:S02]  /*02d0*/  SHF.R.S32.HI R43, RZ, 0x1f, R21 ;  /* 0x0000001fff2b7819 */ /* 0x000fc40000011415 */
[----:B------:R-:W-:Y:S02]  /*02e0*/  ISETP.GE.U32.AND P4, PT, R20, c[0x0][0x1c8], PT ;  /* 0x0000720014007a0c */ /* 0x000fe40003f86070 */
[----:B------:R-:W-:Y:S02]  /*02f0*/  SHF.R.S32.HI R42, RZ, 0x1f, R20 ;  /* 0x0000001fff2a7819 */ /* 0x000fe40000011414 */
[----:B------:R-:W-:Y:S02]  /*0300*/  ISETP.GE.AND.EX P5, PT, R43, c[0x0][0x1cc], PT, P5 ;  /* 0x000073002b007a0c */ /* 0x000fe40003fa6350 */
[----:B------:R-:W-:Y:S02]  /*0310*/  ISETP.GE.AND.EX P4, PT, R42, c[0x0][0x1cc], PT, P4 ;  /* 0x000073002a007a0c */ /* 0x000fe40003f86340 */
[C---:B------:R-:W-:Y:S02]  /*0320*/  ISETP.GT.U32.OR P5, PT, R12.reuse, 0x1df, P5 ;  /* 0x000001df0c00780c */ /* 0x040fe40002fa4470 */
[----:B------:R-:W-:Y:S01]  /*0330*/  ISETP.GT.U32.OR P4, PT, R12, 0x1df, P4 ;  /* 0x000001df0c00780c */ /* 0x000fe20002784470 */
[----:B0-----:R-:W0:Y:S01]  /*0340*/  MUFU.RCP R0, R0 ;  /* 0x0000000000007308 */ /* 0x001e220000001000 */
[----:B------:R-:W-:-:S02]  /*0350*/  MOV R44, RZ ;  /* 0x000000ff002c7202 */ /* 0x000fc40000000f00 */
[----:B------:R-:W-:-:S09]  /*0360*/  MOV R60, RZ ;  /* 0x000000ff003c7202 */ /* 0x000fd20000000f00 */
[----:B------:R-:W-:Y:S01]  /*0370*/  @!P4 IMAD R35, R42, c[0x0][0x1c0], RZ ;  /* 0x000070002a23ca24 */ /* 0x000fe200078e02ff */
[----:B0-----:R-:W-:-:S03]  /*0380*/  IADD3 R2, R0, 0xffffffe, RZ ;  /* 0x0ffffffe00027810 */ /* 0x001fc60007ffe0ff */
[----:B------:R-:W-:Y:S01]  /*0390*/  @!P4 IMAD R45, R20, c[0x0][0x1c4], R35 ;  /* 0x00007100142dca24 */ /* 0x000fe200078e0223 */
[----:B------:R0:W1:Y:S02]  /*03a0*/  F2I.FTZ.U32.TRUNC.NTZ R3, R2 ;  /* 0x0000000200037305 */ /* 0x000064000021f000 */
[----:B0-----:R-:W-:Y:S02]  /*03b0*/  MOV R2, RZ ;  /* 0x000000ff00027202 */ /* 0x001fe40000000f00 */
[----:B-1----:R-:W-:-:S05]  /*03c0*/  IADD3 R4, RZ, -R3, RZ ;  /* 0x80000003ff047210 */ /* 0x002fca0007ffe0ff */
        /* <DEDUP_REMOVED lines=20> */
[----:B------:R-:W-:Y:S01]  /*0510*/  ISETP.LT.U32.AND P1, PT, R12, 0x1e0, !P1 ;  /* 0x000001e00c00780c */ /* 0x000fe20004f21070 */
[----:B------:R-:W-:Y:S01]  /*0520*/  IMAD R62, R5, c[0x0][0x1d8], R14 ;  /* 0x00007600053e7a24 */ /* 0x000fe200078e020e */
[----:B------:R-:W-:Y:S01]  /*0530*/  SHF.R.S32.HI R5, RZ, 0x1f, R17 ;  /* 0x0000001fff057819 */ /* 0x000fe20000011411 */
[----:B------:R-:W-:-:S02]  /*0540*/  IMAD R0, R0, c[0x0][0x1d0], RZ ;  /* 0x0000740000007a24 */ /* 0x000fc400078e02ff */
[----:B------:R-:W-:-:S05]  /*0550*/  IMAD R62, R62, 0x1e, RZ ;  /* 0x0000001e3e3e7824 */ /* 0x000fca00078e02ff */
[----:B------:R-:W-:-:S04]  /*0560*/  IADD3 R8, P2, R17, R62, RZ ;  /* 0x0000003e11087210 */ /* 0x000fc80007f5e0ff */
[----:B------:R-:W-:Y:S01]  /*0570*/  LEA.HI.X.SX32 R9, R62, R5, 0x1, P2 ;  /* 0x000000053e097211 */ /* 0x000fe200010f0eff */
[C---:B------:R-:W-:Y:S01]  /*0580*/  IMAD R5, R3.reuse, c[0x0][0x1d4], R0 ;  /* 0x0000750003057a24 */ /* 0x040fe200078e0200 */
[----:B------:R-:W-:Y:S01]  /*0590*/  ISETP.GE.U32.AND P2, PT, R18, c[0x0][0x1c8], PT ;  /* 0x0000720012007a0c */ /* 0x000fe20003f46070 */
[----:B------:R-:W-:Y:S02]  /*05a0*/  @P1 IMAD R0, R70, c[0x0][0x1c0], RZ ;  /* 0x0000700046001a24 */ /* 0x000fe400078e02ff */
[----:B------:R-:W-:Y:S01]  /*05b0*/  IMAD.WIDE.U32 R8, R3, c[0x0][0x1d0], R8 ;  /* 0x0000740003087a25 */ /* 0x000fe200078e0008 */
[----:B------:R-:W-:-:S03]  /*05c0*/  ISETP.GE.AND.EX P2, PT, R41, c[0x0][0x1cc], PT, P2 ;  /* 0x0000730029007a0c */ /* 0x000fc60003f46320 */
[----:B------:R-:W-:Y:S01]  /*05d0*/  @P1 IMAD R7, R19, c[0x0][0x1c4], R0 ;  /* 0x0000710013071a24 */ /* 0x000fe200078e0200 */
[----:B------:R-:W-:Y:S01]  /*05e0*/  IADD3 R3, R9, R5, RZ ;  /* 0x0000000509037210 */ /* 0x000fe20007ffe0ff */
[----:B------:R-:W-:Y:S01]  /*05f0*/  @P0 IMAD R0, R69, c[0x0][0x1c0], RZ ;  /* 0x0000700045000a24 */ /* 0x000fe200078e02ff */
[-C--:B------:R-:W-:Y:S02]  /*0600*/  @P1 MOV R2, R8.reuse ;  /* 0x0000000800021202 */ /* 0x080fe40000000f00 */
[----:B------:R-:W-:Y:S02]  /*0610*/  ISETP.GT.U32.OR P2, PT, R12, 0x1df, P2 ;  /* 0x000001df0c00780c */ /* 0x000fe40001744470 */
[-C--:B------:R-:W-:Y:S01]  /*0620*/  @!P4 MOV R38, R8.reuse ;  /* 0x000000080026c202 */ /* 0x080fe20000000f00 */
[----:B------:R-:W-:Y:S01]  /*0630*/  @P1 IMAD.WIDE.U32 R4, R19, c[0x0][0x1c0], R2 ;  /* 0x0000700013041a25 */ /* 0x000fe200078e0002 */
[----:B------:R-:W-:Y:S02]  /*0640*/  @!P4 MOV R39, R3 ;  /* 0x000000030027c202 */ /* 0x000fe40000000f00 */
[----:B------:R-:W-:-:S02]  /*0650*/  @!P5 MOV R46, R8 ;  /* 0x00000008002ed202 */ /* 0x000fc40000000f00 */
[----:B------:R-:W-:Y:S01]  /*0660*/  @P1 IADD3 R5, R5, R7, RZ ;  /* 0x0000000705051210 */ /* 0x000fe20007ffe0ff */
[----:B------:R-:W-:Y:S01]  /*0670*/  @P0 IMAD R7, R15, c[0x0][0x1c4], R0 ;  /* 0x000071000f070a24 */ /* 0x000fe200078e0200 */
[----:B------:R-:W-:Y:S01]  /*0680*/  @P1 LEA R10, P3, R4, c[0x0][0x170], 0x1 ;  /* 0x00005c00040a1a11 */ /* 0x000fe200078608ff */
[----:B------:R-:W-:Y:S01]  /*0690*/  @!P4 IMAD.WIDE.U32 R38, R20, c[0x0][0x1c0], R38 ;  /* 0x000070001426ca25 */ /* 0x000fe200078e0026 */
[-C--:B------:R-:W-:Y:S02]  /*06a0*/  @!P5 MOV R47, R3.reuse ;  /* 0x00000003002fd202 */ /* 0x080fe40000000f00 */
[----:B------:R-:W-:Y:S01]  /*06b0*/  @P1 LEA.HI.X R11, R4, c[0x0][0x174], R5, 0x1, P3 ;  /* 0x00005d00040b1a11 */ /* 0x000fe200018f0c05 */
[----:B------:R-:W-:Y:S01]  /*06c0*/  @!P2 IMAD R5, R41, c[0x0][0x1c0], RZ ;  /* 0x000070002905aa24 */ /* 0x000fe200078e02ff */
[-C--:B------:R-:W-:Y:S01]  /*06d0*/  @!P2 MOV R34, R8.reuse ;  /* 0x000000080022a202 */ /* 0x080fe20000000f00 */
[----:B------:R-:W-:Y:S01]  /*06e0*/  @!P5 IMAD R4, R43, c[0x0][0x1c0], RZ ;  /* 0x000070002b04da24 */ /* 0x000fe200078e02ff */
[-C--:B------:R-:W-:Y:S01]  /*06f0*/  @!P2 MOV R35, R3.reuse ;  /* 0x000000030023a202 */ /* 0x080fe20000000f00 */
[C---:B------:R-:W-:Y:S01]  /*0700*/  @!P2 IMAD R33, R18.reuse, c[0x0][0x1c4], R5 ;  /* 0x000071001221aa24 */ /* 0x040fe200078e0205 */
[----:B------:R-:W-:Y:S01]  /*0710*/  @P0 MOV R5, R3 ;  /* 0x0000000300050202 */ /* 0x000fe20000000f00 */
[----:B------:R-:W-:Y:S01]  /*0720*/  @!P5 IMAD R49, R21, c[0x0][0x1c4], R4 ;  /* 0x000071001531da24 */ /* 0x000fe200078e0204 */
[----:B------:R-:W-:Y:S01]  /*0730*/  @P0 MOV R4, R8 ;  /* 0x0000000800040202 */ /* 0x000fe20000000f00 */
[----:B------:R-:W-:Y:S01]  /*0740*/  @!P2 IMAD.WIDE.U32 R34, R18, c[0x0][0x1c0], R34 ;  /* 0x000070001222aa25 */ /* 0x000fe200078e0022 */
[----:B------:R0:W2:Y:S03]  /*0750*/  @P1 LDG.E R44, [R10.64] ;  /* 0x000000060a2c1981 */ /* 0x0000a6000c1e1900 */
[----:B------:R-:W-:Y:S01]  /*0760*/  @P0 IMAD.WIDE.U32 R4, R15, c[0x0][0x1c0], R4 ;  /* 0x000070000f040a25 */ /* 0x000fe200078e0004 */
[----:B------:R-:W-:-:S03]  /*0770*/  @!P2 LEA R36, P6, R34, c[0x0][0x170], 0x1 ;  /* 0x00005c002224aa11 */ /* 0x000fc600078c08ff */
[----:B------:R-:W-:Y:S01]  /*0780*/  @!P5 IMAD.WIDE.U32 R46, R21, c[0x0][0x1c0], R46 ;  /* 0x00007000152eda25 */ /* 0x000fe200078e002e */
[----:B------:R-:W-:Y:S02]  /*0790*/  @P0 IADD3 R7, R5, R7, RZ ;  /* 0x0000000705070210 */ /* 0x000fe40007ffe0ff */
[----:B------:R-:W-:Y:S02]  /*07a0*/  @!P2 IADD3 R5, R35, R33, RZ ;  /* 0x000000212305a210 */ /* 0x000fe40007ffe0ff */
[----:B------:R-:W-:Y:S02]  /*07b0*/  @P0 LEA R6, P3, R4, c[0x0][0x170], 0x1 ;  /* 0x00005c0004060a11 */ /* 0x000fe400078608ff */
[----:B------:R-:W-:Y:S02]  /*07c0*/  @!P2 LEA.HI.X R37, R34, c[0x0][0x174], R5, 0x1, P6 ;  /* 0x00005d002225aa11 */ /* 0x000fe400030f0c05 */
[----:B------:R-:W-:Y:S02]  /*07d0*/  @P0 LEA.HI.X R7, R4, c[0x0][0x174], R7, 0x1, P3 ;  /* 0x00005d0004070a11 */ /* 0x000fe400018f0c07 */
[----:B------:R-:W-:-:S02]  /*07e0*/  @!P4 IADD3 R5, R39, R45, RZ ;  /* 0x0000002d2705c210 */ /* 0x000fc40007ffe0ff */
[C---:B------:R-:W-:Y:S01]  /*07f0*/  @!P4 LEA R4, P3, R38.reuse, c[0x0][0x170], 0x1 ;  /* 0x00005c002604ca11 */ /* 0x040fe200078608ff */
[----:B------:R1:W3:Y:S01]  /*0800*/  @P0 LDG.E R60, [R6.64] ;  /* 0x00000006063c0981 */ /* 0x0002e2000c1e1900 */
[----:B------:R-:W-:Y:S02]  /*0810*/  @!P5 IADD3 R33, R47, R49, RZ ;  /* 0x000000312f21d210 */ /* 0x000fe40007ffe0ff */
[----:B------:R-:W-:Y:S02]  /*0820*/  @!P4 LEA.HI.X R5, R38, c[0x0][0x174], R5, 0x1, P3 ;  /* 0x00005d002605ca11 */ /* 0x000fe400018f0c05 */
[----:B------:R-:W-:Y:S02]  /*0830*/  @!P5 LEA R50, P6, R46, c[0x0][0x170], 0x1 ;  /* 0x00005c002e32da11 */ /* 0x000fe400078c08ff */
[----:B------:R-:W-:Y:S02]  /*0840*/  ISETP.GE.U32.AND P3, PT, R22, c[0x0][0x1c8], PT ;  /* 0x0000720016007a0c */ /* 0x000fe40003f66070 */
[----:B------:R-:W-:-:S02]  /*0850*/  SHF.R.S32.HI R45, RZ, 0x1f, R22 ;  /* 0x0000001fff2d7819 */ /* 0x000fc40000011416 */
[----:B------:R-:W-:Y:S02]  /*0860*/  @!P5 LEA.HI.X R51, R46, c[0x0][0x174], R33, 0x1, P6 ;  /* 0x00005d002e33da11 */ /* 0x000fe400030f0c21 */
[----:B------:R-:W-:Y:S02]  /*0870*/  ISETP.GE.AND.EX P3, PT, R45, c[0x0][0x1cc], PT, P3 ;  /* 0x000073002d007a0c */ /* 0x000fe40003f66330 */
[----:B------:R-:W-:Y:S02]  /*0880*/  ISETP.GE.U32.AND P1, PT, R23, c[0x0][0x1c8], PT ;  /* 0x0000720017007a0c */ /* 0x000fe40003f26070 */
[----:B------:R-:W-:Y:S02]  /*0890*/  SHF.R.S32.HI R46, RZ, 0x1f, R23 ;  /* 0x0000001fff2e7819 */ /* 0x000fe40000011417 */
[----:B------:R-:W-:Y:S02]  /*08a0*/  ISETP.GT.U32.OR P3, PT, R12, 0x1df, P3 ;  /* 0x000001df0c00780c */ /* 0x000fe40001f64470 */
[----:B------:R-:W-:-:S02]  /*08b0*/  MOV R47, RZ ;  /* 0x000000ff002f7202 */ /* 0x000fc40000000f00 */
[----:B------:R-:W-:Y:S01]  /*08c0*/  ISETP.GE.AND.EX P1, PT, R46, c[0x0][0x1cc], PT, P1 ;  /* 0x000073002e007a0c */ /* 0x000fe20003f26310 */
[----:B------:R-:W-:-:S03]  /*08d0*/  CS2R R48, SRZ ;  /* 0x0000000000307805 */ /* 0x000fc6000001ff00 */
[----:B------:R-:W-:Y:S01]  /*08e0*/  ISETP.GT.U32.OR P1, PT, R12, 0x1df, P1 ;  /* 0x000001df0c00780c */ /* 0x000fe20000f24470 */
[----:B------:R4:W5:Y:S01]  /*08f0*/  @!P2 LDG.E R47, [R36.64] ;  /* 0x00000006242fa981 */ /* 0x000962000c1e1900 */
[----:B------:R-:W-:Y:S02]  /*0900*/  ISETP.GE.U32.AND P2, PT, R24, c[0x0][0x1c8], PT ;  /* 0x0000720018007a0c */ /* 0x000fe40003f46070 */
[----:B------:R-:W-:Y:S01]  /*0910*/  SHF.R.S32.HI R33, RZ, 0x1f, R24 ;  /* 0x0000001fff217819 */ /* 0x000fe20000011418 */
[----:B------:R0:W5:Y:S01]  /*0920*/  @!P4 LDG.E R48, [R4.64] ;  /* 0x000000060430c981 */ /* 0x000162000c1e1900 */
[----:B-1----:R-:W-:Y:S02]  /*0930*/  @!P3 IMAD R7, R45, c[0x0][0x1c0], RZ ;  /* 0x000070002d07ba24 */ /* 0x002fe400078e02ff */
[----:B------:R-:W-:Y:S01]  /*0940*/  ISETP.GE.AND.EX P2, PT, R33, c[0x0][0x1cc], PT, P2 ;  /* 0x0000730021007a0c */ /* 0x000fe20003f46320 */
[----:B------:R1:W5:Y:S01]  /*0950*/  @!P5 LDG.E R49, [R50.64] ;  /* 0x000000063231d981 */ /* 0x000362000c1e1900 */
[----:B------:R-:W-:-:S02]  /*0960*/  @!P3 IMAD R7, R22, c[0x0][0x1c4], R7 ;  /* 0x000071001607ba24 */ /* 0x000fc400078e0207 */
[----:B------:R-:W-:Y:S02]  /*0970*/  ISETP.GT.U32.OR P2, PT, R12, 0x1df, P2 ;  /* 0x000001df0c00780c */ /* 0x000fe40001744470 */
[-C--:B0-----:R-:W-:Y:S02]  /*0980*/  @!P3 MOV R4, R8.reuse ;  /* 0x000000080004b202 */ /* 0x081fe40000000f00 */
[-C--:B------:R-:W-:Y:S01]  /*0990*/  @!P3 MOV R5, R3.reuse ;  /* 0x000000030005b202 */ /* 0x080fe20000000f00 */
[----:B------:R-:W-:Y:S01]  /*09a0*/  @!P1 IMAD R0, R46, c[0x0][0x1c0], RZ ;  /* 0x000070002e009a24 */ /* 0x000fe200078e02ff */
[----:B------:R-:W-:Y:S02]  /*09b0*/  @!P1 MOV R10, R8 ;  /* 0x00000008000a9202 */ /* 0x000fe40000000f00 */
[----:B------:R-:W-:Y:S01]  /*09c0*/  @!P1 MOV R11, R3 ;  /* 0x00000003000b9202 */ /* 0x000fe20000000f00 */
[----:B------:R-:W-:Y:S01]  /*09d0*/  @!P3 IMAD.WIDE.U32 R4, R22, c[0x0][0x1c0], R4 ;  /* 0x000070001604ba25 */ /* 0x000fe200078e0004 */
[----:B------:R-:W-:-:S02]  /*09e0*/  ISETP.GE.U32.AND P4, PT, R25, c[0x0][0x1c8], PT ;  /* 0x0000720019007a0c */ /* 0x000fc40003f86070 */
[----:B------:R-:W-:Y:S01]  /*09f0*/  SHF.R.S32.HI R34, RZ, 0x1f, R25 ;  /* 0x0000001fff227819 */ /* 0x000fe20000011419 */
[----:B----4-:R-:W-:Y:S01]  /*0a00*/  @!P1 IMAD R37, R23, c[0x0][0x1c4], R0 ;  /* 0x0000710017259a24 */ /* 0x010fe200078e0200 */
[----:B------:R-:W-:Y:S01]  /*0a10*/  @!P3 IADD3 R5, R5, R7, RZ ;  /* 0x000000070505b210 */ /* 0x000fe20007ffe0ff */
[----:B------:R-:W-:Y:S01]  /*0a20*/  @!P1 IMAD.WIDE.U32 R10, R23, c[0x0][0x1c0], R10 ;  /* 0x00007000170a9a25 */ /* 0x000fe200078e000a */
[----:B------:R-:W-:Y:S02]  /*0a30*/  ISETP.GE.AND.EX P4, PT, R34, c[0x0][0x1cc], PT, P4 ;  /* 0x0000730022007a0c */ /* 0x000fe40003f86340 */
[----:B------:R-:W-:Y:S02]  /*0a40*/  @!P3 LEA R6, P6, R4, c[0x0][0x170], 0x1 ;  /* 0x00005c000406ba11 */ /* 0x000fe400078c08ff */
[----:B------:R-:W-:Y:S02]  /*0a50*/  ISETP.GE.U32.AND P5, PT, R26, c[0x0][0x1c8], PT ;  /* 0x000072001a007a0c */ /* 0x000fe40003fa6070 */
[----:B------:R-:W-:-:S02]  /*0a60*/  SHF.R.S32.HI R35, RZ, 0x1f, R26 ;  /* 0x0000001fff237819 */ /* 0x000fc4000001141a */
[----:B------:R-:W-:Y:S02]  /*0a70*/  @!P3 LEA.HI.X R7, R4, c[0x0][0x174], R5, 0x1, P6 ;  /* 0x00005d000407ba11 */ /* 0x000fe400030f0c05 */
[----:B------:R-:W-:Y:S02]  /*0a80*/  ISETP.GT.U32.OR P4, PT, R12, 0x1df, P4 ;  /* 0x000001df0c00780c */ /* 0x000fe40002784470 */
[----:B------:R-:W-:Y:S02]  /*0a90*/  ISETP.GE.AND.EX P5, PT, R35, c[0x0][0x1cc], PT, P5 ;  /* 0x0000730023007a0c */ /* 0x000fe40003fa6350 */
[----:B------:R-:W-:Y:S01]  /*0aa0*/  @!P1 IADD3 R5, R11, R37, RZ ;  /* 0x000000250b059210 */ /* 0x000fe20007ffe0ff */
[----:B------:R-:W-:Y:S01]  /*0ab0*/  @!P2 IMAD R11, R33, c[0x0][0x1c0], RZ ;  /* 0x00007000210baa24 */ /* 0x000fe200078e02ff */
[----:B------:R-:W-:Y:S02]  /*0ac0*/  @!P1 LEA R4, P6, R10, c[0x0][0x170], 0x1 ;  /* 0x00005c000a049a11 */ /* 0x000fe400078c08ff */
[----:B------:R-:W-:Y:S01]  /*0ad0*/  ISETP.GT.U32.OR P5, PT, R12, 0x1df, P5 ;  /* 0x000001df0c00780c */ /* 0x000fe20002fa4470 */
[----:B------:R-:W-:Y:S01]  /*0ae0*/  @!P2 IMAD R37, R24, c[0x0][0x1c4], R11 ;  /* 0x000071001825aa24 */ /* 0x000fe200078e020b */
[----:B-1----:R-:W-:-:S02]  /*0af0*/  MOV R50, RZ ;  /* 0x000000ff00327202 */ /* 0x002fc40000000f00 */
[----:B------:R-:W-:Y:S02]  /*0b00*/  @!P1 LEA.HI.X R5, R10, c[0x0][0x174], R5, 0x1, P6 ;  /* 0x00005d000a059a11 */ /* 0x000fe400030f0c05 */
[----:B------:R-:W-:Y:S02]  /*0b10*/  @!P2 MOV R10, R8 ;  /* 0x00000008000aa202 */ /* 0x000fe40000000f00 */
[----:B------:R-:W-:Y:S01]  /*0b20*/  @!P2 MOV R11, R3 ;  /* 0x00000003000ba202 */ /* 0x000fe20000000f00 */
[----:B------:R0:W4:Y:S01]  /*0b30*/  @!P3 LDG.E R50, [R6.64] ;  /* 0x000000060632b981 */ /* 0x000122000c1e1900 */
[----:B------:R-:W-:-:S03]  /*0b40*/  @!P4 IMAD R36, R34, c[0x0][0x1c0], RZ ;  /* 0x000070002224ca24 */ /* 0x000fc600078e02ff */
[----:B------:R-:W-:Y:S01]  /*0b50*/  @!P2 IMAD.WIDE.U32 R10, R24, c[0x0][0x1c0], R10 ;  /* 0x00007000180aaa25 */ /* 0x000fe200078e000a */
[----:B------:R-:W-:Y:S02]  /*0b60*/  ISETP.GE.U32.AND P3, PT, R27, c[0x0][0x1c8], PT ;  /* 0x000072001b007a0c */ /* 0x000fe40003f66070 */
[----:B0-----:R-:W-:Y:S02]  /*0b70*/  @!P4 MOV R6, R8 ;  /* 0x000000080006c202 */ /* 0x001fe40000000f00 */
[----:B------:R-:W-:Y:S01]  /*0b80*/  @!P4 MOV R7, R3 ;  /* 0x000000030007c202 */ /* 0x000fe20000000f00 */
[----:B------:R-:W-:Y:S01]  /*0b90*/  @!P4 IMAD R51, R25, c[0x0][0x1c4], R36 ;  /* 0x000071001933ca24 */ /* 0x000fe200078e0224 */
[----:B------:R-:W-:Y:S01]  /*0ba0*/  @!P2 IADD3 R11, R11, R37, RZ ;  /* 0x000000250b0ba210 */ /* 0x000fe20007ffe0ff */
[----:B------:R-:W-:Y:S01]  /*0bb0*/  @!P5 IMAD R53, R35, c[0x0][0x1c0], RZ ;  /* 0x000070002335da24 */ /* 0x000fe200078e02ff */
[----:B------:R-:W-:Y:S01]  /*0bc0*/  SHF.R.S32.HI R0, RZ, 0x1f, R27 ;  /* 0x0000001fff007819 */ /* 0x000fe2000001141b */
[----:B------:R-:W-:Y:S01]  /*0bd0*/  @!P4 IMAD.WIDE.U32 R6, R25, c[0x0][0x1c0], R6 ;  /* 0x000070001906ca25 */ /* 0x000fe200078e0006 */
[----:B------:R-:W-:-:S02]  /*0be0*/  @!P2 LEA R38, P6, R10, c[0x0][0x170], 0x1 ;  /* 0x00005c000a26aa11 */ /* 0x000fc400078c08ff */
[----:B------:R-:W-:Y:S02]  /*0bf0*/  @!P5 MOV R36, R8 ;  /* 0x000000080024d202 */ /* 0x000fe40000000f00 */
[----:B------:R-:W-:Y:S01]  /*0c00*/  @!P5 MOV R37, R3 ;  /* 0x000000030025d202 */ /* 0x000fe20000000f00 */
[----:B------:R-:W-:Y:S01]  /*0c10*/  @!P5 IMAD R53, R26, c[0x0][0x1c4], R53 ;  /* 0x000071001a35da24 */ /* 0x000fe200078e0235 */
[----:B------:R-:W-:Y:S02]  /*0c20*/  @!P2 LEA.HI.X R39, R10, c[0x0][0x174], R11, 0x1, P6 ;  /* 0x00005d000a27aa11 */ /* 0x000fe400030f0c0b */
[----:B------:R-:W-:Y:S01]  /*0c30*/  ISETP.GE.AND.EX P3, PT, R0, c[0x0][0x1cc], PT, P3 ;  /* 0x0000730000007a0c */ /* 0x000fe20003f66330 */
[----:B------:R-:W-:Y:S01]  /*0c40*/  @!P5 IMAD.WIDE.U32 R36, R26, c[0x0][0x1c0], R36 ;  /* 0x000070001a24da25 */ /* 0x000fe200078e0024 */
[----:B------:R-:W-:Y:S02]  /*0c50*/  @!P4 IADD3 R7, R7, R51, RZ ;  /* 0x000000330707c210 */ /* 0x000fe40007ffe0ff */
[----:B------:R-:W-:-:S02]  /*0c60*/  @!P4 LEA R10, P6, R6, c[0x0][0x170], 0x1 ;  /* 0x00005c00060aca11 */ /* 0x000fc400078c08ff */
[----:B------:R-:W-:Y:S02]  /*0c70*/  ISETP.GT.U32.OR P3, PT, R12, 0x1df, P3 ;  /* 0x000001df0c00780c */ /* 0x000fe40001f64470 */
[----:B------:R-:W-:Y:S02]  /*0c80*/  MOV R51, RZ ;  /* 0x000000ff00337202 */ /* 0x000fe40000000f00 */
[----:B------:R-:W-:Y:S02]  /*0c90*/  @!P4 LEA.HI.X R11, R6, c[0x0][0x174], R7, 0x1, P6 ;  /* 0x00005d00060bca11 */ /* 0x000fe400030f0c07 */
[----:B------:R-:W-:Y:S02]  /*0ca0*/  @!P5 IADD3 R7, R37, R53, RZ ;  /* 0x000000352507d210 */ /* 0x000fe40007ffe0ff */
[----:B------:R-:W-:Y:S01]  /*0cb0*/  @!P5 LEA R6, P6, R36, c[0x0][0x170], 0x1 ;  /* 0x00005c002406da11 */ /* 0x000fe200078c08ff */
[----:B------:R0:W4:Y:S01]  /*0cc0*/  @!P1 LDG.E R51, [R4.64] ;  /* 0x0000000604339981 */ /* 0x000122000c1e1900 */
[----:B------:R-:W-:-:S02]  /*0cd0*/  ISETP.GE.U32.AND P1, PT, R28, c[0x0][0x1c8], PT ;  /* 0x000072001c007a0c */ /* 0x000fc40003f26070 */
[----:B------:R-:W-:Y:S02]  /*0ce0*/  @!P5 LEA.HI.X R7, R36, c[0x0][0x174], R7, 0x1, P6 ;  /* 0x00005d002407da11 */ /* 0x000fe400030f0c07 */
[----:B------:R-:W-:Y:S01]  /*0cf0*/  SHF.R.S32.HI R36, RZ, 0x1f, R28 ;  /* 0x0000001fff247819 */ /* 0x000fe2000001141c */
[----:B------:R-:W-:-:S03]  /*0d00*/  CS2R R52, SRZ ;  /* 0x0000000000347805 */ /* 0x000fc6000001ff00 */
[----:B------:R-:W-:Y:S01]  /*0d10*/  ISETP.GE.AND.EX P1, PT, R36, c[0x0][0x1cc], PT, P1 ;  /* 0x0000730024007a0c */ /* 0x000fe20003f26310 */
[----:B------:R-:W-:Y:S01]  /*0d20*/  @!P3 IMAD R40, R0, c[0x0][0x1c0], RZ ;  /* 0x000070000028ba24 */ /* 0x000fe200078e02ff */
[----:B0-----:R-:W-:Y:S01]  /*0d30*/  @!P3 MOV R4, R8 ;  /* 0x000000080004b202 */ /* 0x001fe20000000f00 */
[----:B------:R0:W4:Y:S01]  /*0d40*/  @!P2 LDG.E R52, [R38.64] ;  /* 0x000000062634a981 */ /* 0x000122000c1e1900 */
[----:B------:R-:W-:Y:S02]  /*0d50*/  @!P3 MOV R5, R3 ;  /* 0x000000030005b202 */ /* 0x000fe40000000f00 */
[----:B------:R-:W-:Y:S01]  /*0d60*/  ISETP.GT.U32.OR P1, PT, R12, 0x1df, P1 ;  /* 0x000001df0c00780c */ /* 0x000fe20000f24470 */
[----:B------:R-:W-:Y:S01]  /*0d70*/  @!P3 IMAD R55, R27, c[0x0][0x1c4], R40 ;  /* 0x000071001b37ba24 */ /* 0x000fe200078e0228 */
[----:B------:R-:W-:Y:S01]  /*0d80*/  ISETP.GE.U32.AND P2, PT, R29, c[0x0][0x1c8], PT ;  /* 0x000072001d007a0c */ /* 0x000fe20003f46070 */
[----:B------:R-:W-:Y:S01]  /*0d90*/  @!P3 IMAD.WIDE.U32 R4, R27, c[0x0][0x1c0], R4 ;  /* 0x000070001b04ba25 */ /* 0x000fe200078e0004 */
[----:B------:R-:W-:Y:S01]  /*0da0*/  SHF.R.S32.HI R37, RZ, 0x1f, R29 ;  /* 0x0000001fff257819 */ /* 0x000fe2000001141d */
[----:B------:R1:W4:Y:S03]  /*0db0*/  @!P4 LDG.E R53, [R10.64] ;  /* 0x000000060a35c981 */ /* 0x000326000c1e1900 */
[----:B------:R-:W-:-:S02]  /*0dc0*/  ISETP.GE.AND.EX P2, PT, R37, c[0x0][0x1cc], PT, P2 ;  /* 0x0000730025007a0c */ /* 0x000fc40003f46320 */
[----:B------:R-:W-:Y:S02]  /*0dd0*/  @!P3 IADD3 R5, R5, R55, RZ ;  /* 0x000000370505b210 */ /* 0x000fe40007ffe0ff */
[----:B------:R-:W-:Y:S02]  /*0de0*/  @!P3 LEA R56, P4, R4, c[0x0][0x170], 0x1 ;  /* 0x00005c000438ba11 */ /* 0x000fe400078808ff */
[----:B------:R-:W-:Y:S02]  /*0df0*/  ISETP.GT.U32.OR P2, PT, R12, 0x1df, P2 ;  /* 0x000001df0c00780c */ /* 0x000fe40001744470 */
[----:B------:R-:W-:Y:S01]  /*0e00*/  @!P3 LEA.HI.X R57, R4, c[0x0][0x174], R5, 0x1, P4 ;  /* 0x00005d000439ba11 */ /* 0x000fe200020f0c05 */
[----:B------:R-:W-:Y:S01]  /*0e10*/  @!P1 IMAD R5, R36, c[0x0][0x1c0], RZ ;  /* 0x0000700024059a24 */ /* 0x000fe200078e02ff */
[----:B------:R-:W-:Y:S02]  /*0e20*/  MOV R55, RZ ;  /* 0x000000ff00377202 */ /* 0x000fe40000000f00 */
[----:B------:R-:W-:Y:S01]  /*0e30*/  @!P1 MOV R4, R8 ;  /* 0x0000000800049202 */ /* 0x000fe20000000f00 */
[----:B-1----:R-:W-:Y:S01]  /*0e40*/  @!P1 IMAD R11, R28, c[0x0][0x1c4], R5 ;  /* 0x000071001c0b9a24 */ /* 0x002fe200078e0205 */
[----:B------:R-:W-:-:S02]  /*0e50*/  @!P1 MOV R5, R3 ;  /* 0x0000000300059202 */ /* 0x000fc40000000f00 */
[----:B------:R-:W-:Y:S01]  /*0e60*/  ISETP.GE.U32.AND P4, PT, R30, c[0x0][0x1c8], PT ;  /* 0x000072001e007a0c */ /* 0x000fe20003f86070 */
[----:B------:R1:W4:Y:S01]  /*0e70*/  @!P3 LDG.E R55, [R56.64] ;  /* 0x000000063837b981 */ /* 0x000322000c1e1900 */
[----:B0-----:R-:W-:Y:S01]  /*0e80*/  SHF.R.S32.HI R38, RZ, 0x1f, R30 ;  /* 0x0000001fff267819 */ /* 0x001fe2000001141e */
[----:B------:R-:W-:Y:S01]  /*0e90*/  @!P1 IMAD.WIDE.U32 R4, R28, c[0x0][0x1c0], R4 ;  /* 0x000070001c049a25 */ /* 0x000fe200078e0004 */
[----:B------:R-:W-:Y:S02]  /*0ea0*/  MOV R54, RZ ;  /* 0x000000ff00367202 */ /* 0x000fe40000000f00 */
[----:B------:R-:W-:Y:S01]  /*0eb0*/  ISETP.GE.AND.EX P3, PT, R38, c[0x0][0x1cc], PT, P4 ;  /* 0x0000730026007a0c */ /* 0x000fe20003f66340 */
[----:B------:R-:W-:Y:S01]  /*0ec0*/  @!P2 IMAD R10, R37, c[0x0][0x1c0], RZ ;  /* 0x00007000250aaa24 */ /* 0x000fe200078e02ff */
[----:B------:R-:W-:Y:S02]  /*0ed0*/  @!P1 IADD3 R5, R5, R11, RZ ;  /* 0x0000000b05059210 */ /* 0x000fe40007ffe0ff */
[----:B------:R-:W-:Y:S01]  /*0ee0*/  ISETP.GT.U32.OR P3, PT, R12, 0x1df, P3 ;  /* 0x000001df0c00780c */ /* 0x000fe20001f64470 */
[----:B------:R-:W-:Y:S01]  /*0ef0*/  @!P2 IMAD R59, R29, c[0x0][0x1c4], R10 ;  /* 0x000071001d3baa24 */ /* 0x000fe200078e020a */
[----:B------:R-:W-:Y:S01]  /*0f00*/  @!P2 MOV R10, R8 ;  /* 0x00000008000aa202 */ /* 0x000fe20000000f00 */
[----:B------:R0:W4:Y:S01]  /*0f10*/  @!P5 LDG.E R54, [R6.64] ;  /* 0x000000060636d981 */ /* 0x000122000c1e1900 */
[----:B------:R-:W-:-:S02]  /*0f20*/  @!P2 MOV R11, R3 ;  /* 0x00000003000ba202 */ /* 0x000fc40000000f00 */
[----:B------:R-:W-:Y:S02]  /*0f30*/  ISETP.GE.U32.AND P4, PT, R31, c[0x0][0x1c8], PT ;  /* 0x000072001f007a0c */ /* 0x000fe40003f86070 */
[----:B------:R-:W-:Y:S01]  /*0f40*/  SHF.R.S32.HI R39, RZ, 0x1f, R31 ;  /* 0x0000001fff277819 */ /* 0x000fe2000001141f */
[----:B------:R-:W-:Y:S01]  /*0f50*/  @!P2 IMAD.WIDE.U32 R10, R29, c[0x0][0x1c0], R10 ;  /* 0x000070001d0aaa25 */ /* 0x000fe200078e000a */
[C---:B0-----:R-:W-:Y:S02]  /*0f60*/  @!P1 LEA R6, P5, R4.reuse, c[0x0][0x170], 0x1 ;  /* 0x00005c0004069a11 */ /* 0x041fe400078a08ff */
[----:B------:R-:W-:Y:S02]  /*0f70*/  ISETP.GE.AND.EX P4, PT, R39, c[0x0][0x1cc], PT, P4 ;  /* 0x0000730027007a0c */ /* 0x000fe40003f86340 */
[----:B------:R-:W-:Y:S02]  /*0f80*/  @!P1 LEA.HI.X R7, R4, c[0x0][0x174], R5, 0x1, P5 ;  /* 0x00005d0004079a11 */ /* 0x000fe400028f0c05 */
[----:B------:R-:W-:Y:S01]  /*0f90*/  @!P2 IADD3 R5, R11, R59, RZ ;  /* 0x0000003b0b05a210 */ /* 0x000fe20007ffe0ff */
[----:B------:R-:W-:Y:S01]  /*0fa0*/  @!P3 IMAD R11, R38, c[0x0][0x1c0], RZ ;  /* 0x00007000260bba24 */ /* 0x000fe200078e02ff */
[----:B------:R-:W-:Y:S01]  /*0fb0*/  @!P2 LEA R4, P5, R10, c[0x0][0x170], 0x1 ;  /* 0x00005c000a04aa11 */ /* 0x000fe200078a08ff */
[----:B-1----:R-:W-:Y:S01]  /*0fc0*/  CS2R R56, SRZ ;  /* 0x0000000000387805 */ /* 0x002fe2000001ff00 */
[----:B------:R-:W-:Y:S01]  /*0fd0*/  ISETP.GT.U32.OR P4, PT, R12, 0x1df, P4 ;  /* 0x000001df0c00780c */ /* 0x000fe20002784470 */
[----:B------:R-:W-:Y:S01]  /*0fe0*/  @!P3 IMAD R59, R30, c[0x0][0x1c4], R11 ;  /* 0x000071001e3bba24 */ /* 0x000fe200078e020b */
[----:B------:R-:W-:-:S02]  /*0ff0*/  @!P2 LEA.HI.X R5, R10, c[0x0][0x174], R5, 0x1, P5 ;  /* 0x00005d000a05aa11 */ /* 0x000fc400028f0c05 */
[----:B------:R-:W-:Y:S01]  /*1000*/  @!P3 MOV R10, R8 ;  /* 0x00000008000ab202 */ /* 0x000fe20000000f00 */
[----:B------:R0:W4:Y:S01]  /*1010*/  @!P1 LDG.E R56, [R6.64] ;  /* 0x0000000606389981 */ /* 0x000122000c1e1900 */
[----:B------:R-:W-:-:S03]  /*1020*/  @!P3 MOV R11, R3 ;  /* 0x00000003000bb202 */ /* 0x000fc60000000f00 */
[----:B------:R1:W4:Y:S02]  /*1030*/  @!P2 LDG.E R57, [R4.64] ;  /* 0x000000060439a981 */ /* 0x000324000c1e1900 */
[----:B------:R-:W-:-:S04]  /*1040*/  @!P3 IMAD.WIDE.U32 R10, R30, c[0x0][0x1c0], R10 ;  /* 0x000070001e0aba25 */ /* 0x000fc800078e000a */
[----:B0-----:R-:W-:Y:S01]  /*1050*/  @!P4 IMAD R6, R39, c[0x0][0x1c0], RZ ;  /* 0x000070002706ca24 */ /* 0x001fe200078e02ff */
[----:B------:R-:W-:Y:S02]  /*1060*/  @!P3 IADD3 R11, R11, R59, RZ ;  /* 0x0000003b0b0bb210 */ /* 0x000fe40007ffe0ff */
[C---:B------:R-:W-:Y:S01]  /*1070*/  @!P3 LEA R64, P1, R10.reuse, c[0x0][0x170], 0x1 ;  /* 0x00005c000a40ba11 */ /* 0x040fe200078208ff */
[----:B------:R-:W-:Y:S01]  /*1080*/  CS2R R58, SRZ ;  /* 0x00000000003a7805 */ /* 0x000fe2000001ff00 */
[----:B------:R-:W-:Y:S02]  /*1090*/  @!P4 MOV R7, R3 ;  /* 0x000000030007c202 */ /* 0x000fe40000000f00 */
[----:B------:R-:W-:Y:S01]  /*10a0*/  @!P3 LEA.HI.X R65, R10, c[0x0][0x174], R11, 0x1, P1 ;  /* 0x00005d000a41ba11 */ /* 0x000fe200008f0c0b */
[----:B------:R-:W-:Y:S01]  /*10b0*/  @!P4 IMAD R11, R31, c[0x0][0x1c4], R6 ;  /* 0x000071001f0bca24 */ /* 0x000fe200078e0206 */
[----:B------:R-:W-:-:S03]  /*10c0*/  @!P4 MOV R6, R8 ;  /* 0x000000080006c202 */ /* 0x000fc60000000f00 */
[----:B------:R-:W4:Y:S02]  /*10d0*/  @!P3 LDG.E R58, [R64.64] ;  /* 0x00000006403ab981 */ /* 0x000f24000c1e1900 */
[----:B------:R-:W-:-:S05]  /*10e0*/  @!P4 IMAD.WIDE.U32 R6, R31, c[0x0][0x1c0], R6 ;  /* 0x000070001f06ca25 */ /* 0x000fca00078e0006 */
[----:B------:R-:W-:Y:S02]  /*10f0*/  @!P4 IADD3 R7, R7, R11, RZ ;  /* 0x0000000b0707c210 */ /* 0x000fe40007ffe0ff */
[----:B-1----:R-:W-:-:S04]  /*1100*/  @!P4 LEA R4, P1, R6, c[0x0][0x170], 0x1 ;  /* 0x00005c000604ca11 */ /* 0x002fc800078208ff */
[----:B------:R-:W-:-:S05]  /*1110*/  @!P4 LEA.HI.X R5, R6, c[0x0][0x174], R7, 0x1, P1 ;  /* 0x00005d000605ca11 */ /* 0x000fca00008f0c07 */
[----:B------:R3:W4:Y:S02]  /*1120*/  @!P4 LDG.E R59, [R4.64] ;  /* 0x00000006043bc981 */ /* 0x000724000c1e1900 */
[--C-:B---3--:R-:W-:Y:S02]  /*1130*/  PRMT R5, RZ, 0x7610, R60.reuse ;  /* 0x00007610ff057816 */ /* 0x108fe4000000003c */
[----:B------:R-:W-:-:S03]  /*1140*/  PRMT R4, RZ, 0x5410, R60 ;  /* 0x00005410ff047816 */ /* 0x000fc6000000003c */
[----:B------:R-:W-:Y:S02]  /*1150*/  FMUL.FTZ R7, R5, R5 ;  /* 0x0000000505077220 */ /* 0x000fe40000410000 */
[C---:B------:R-:W-:Y:S01]  /*1160*/  FADD.FTZ R6, R4.reuse, R5 ;  /* 0x0000000504067221 */ /* 0x040fe20000010000 */
[--C-:B--2---:R-:W-:Y:S01]  /*1170*/  PRMT R5, RZ, 0x7610, R44.reuse ;  /* 0x00007610ff057816 */ /* 0x104fe2000000002c */
[----:B------:R-:W-:Y:S01]  /*1180*/  FFMA.FTZ R7, R4, R4, R7 ;  /* 0x0000000404077223 */ /* 0x000fe20000010007 */
[----:B------:R-:W-:Y:S01]  /*1190*/  PRMT R4, RZ, 0x5410, R44 ;  /* 0x00005410ff047816 */ /* 0x000fe2000000002c */
[----:B------:R-:W-:Y:S02]  /*11a0*/  FADD.FTZ R6, RZ, R6 ;  /* 0x00000006ff067221 */ /* 0x000fe40000010000 */
[----:B------:R-:W-:Y:S02]  /*11b0*/  FMUL.FTZ R61, R5, R5 ;  /* 0x00000005053d7220 */ /* 0x000fe40000410000 */
[----:B------:R-:W-:-:S02]  /*11c0*/  FADD.FTZ R11, R4, R5 ;  /* 0x00000005040b7221 */ /* 0x000fc40000010000 */
[----:B------:R-:W-:Y:S02]  /*11d0*/  FFMA.FTZ R10, R4, R4, R61 ;  /* 0x00000004040a7223 */ /* 0x000fe4000001003d */
[----:B------:R-:W-:Y:S02]  /*11e0*/  FADD.FTZ R6, R6, R11 ;  /* 0x0000000b06067221 */ /* 0x000fe40000010000 */
[----:B------:R-:W-:Y:S01]  /*11f0*/  FADD.FTZ R7, RZ, R7 ;  /* 0x00000007ff077221 */ /* 0x000fe20000010000 */
[--C-:B-----5:R-:W-:Y:S02]  /*1200*/  PRMT R5, RZ, 0x7610, R47.reuse ;  /* 0x00007610ff057816 */ /* 0x120fe4000000002f */
[----:B------:R-:W-:-:S03]  /*1210*/  PRMT R4, RZ, 0x5410, R47 ;  /* 0x00005410ff047816 */ /* 0x000fc6000000002f */
[----:B------:R-:W-:Y:S02]  /*1220*/  FMUL.FTZ R11, R5, R5 ;  /* 0x00000005050b7220 */ /* 0x000fe40000410000 */
[C---:B------:R-:W-:Y:S02]  /*1230*/  FADD.FTZ R5, R4.reuse, R5 ;  /* 0x0000000504057221 */ /* 0x040fe40000010000 */
[----:B------:R-:W-:Y:S02]  /*1240*/  FADD.FTZ R7, R7, R10 ;  /* 0x0000000a07077221 */ /* 0x000fe40000010000 */
[----:B------:R-:W-:-:S04]  /*1250*/  FFMA.FTZ R4, R4, R4, R11 ;  /* 0x0000000404047223 */ /* 0x000fc8000001000b */
[----:B------:R-:W-:Y:S01]  /*1260*/  FADD.FTZ R4, R7, R4 ;  /* 0x0000000407047221 */ /* 0x000fe20000010000 */
[--C-:B------:R-:W-:Y:S01]  /*1270*/  PRMT R7, RZ, 0x7610, R48.reuse ;  /* 0x00007610ff077816 */ /* 0x100fe20000000030 */
[----:B------:R-:W-:Y:S01]  /*1280*/  FADD.FTZ R5, R6, R5 ;  /* 0x0000000506057221 */ /* 0x000fe20000010000 */
[----:B------:R-:W-:-:S03]  /*1290*/  PRMT R6, RZ, 0x5410, R48 ;  /* 0x00005410ff067816 */ /* 0x000fc60000000030 */
[----:B------:R-:W-:Y:S02]  /*12a0*/  FMUL.FTZ R11, R7, R7 ;  /* 0x00000007070b7220 */ /* 0x000fe40000410000 */
[C---:B------:R-:W-:Y:S01]  /*12b0*/  FADD.FTZ R10, R6.reuse, R7 ;  /* 0x00000007060a7221 */ /* 0x040fe20000010000 */
[----:B------:R-:W-:Y:S01]  /*12c0*/  PRMT R7, RZ, 0x7610, R49 ;  /* 0x00007610ff077816 */ /* 0x000fe20000000031 */
[----:B------:R-:W-:Y:S01]  /*12d0*/  FFMA.FTZ R11, R6, R6, R11 ;  /* 0x00000006060b7223 */ /* 0x000fe2000001000b */
[----:B------:R-:W-:-:S03]  /*12e0*/  PRMT R6, RZ, 0x5410, R49 ;  /* 0x00005410ff067816 */ /* 0x000fc60000000031 */
[----:B------:R-:W-:Y:S02]  /*12f0*/  FADD.FTZ R4, R4, R11 ;  /* 0x0000000b04047221 */ /* 0x000fe40000010000 */
[----:B------:R-:W-:Y:S02]  /*1300*/  FMUL.FTZ R11, R7, R7 ;  /* 0x00000007070b7220 */ /* 0x000fe40000410000 */
[----:B------:R-:W-:Y:S02]  /*1310*/  FADD.FTZ R5, R5, R10 ;  /* 0x0000000a05057221 */ /* 0x000fe40000010000 */
[C---:B------:R-:W-:Y:S02]  /*1320*/  FADD.FTZ R10, R6.reuse, R7 ;  /* 0x00000007060a7221 */ /* 0x040fe40000010000 */
[----:B------:R-:W-:-:S04]  /*1330*/  FFMA.FTZ R11, R6, R6, R11 ;  /* 0x00000006060b7223 */ /* 0x000fc8000001000b */
[----:B------:R-:W-:Y:S02]  /*1340*/  FADD.FTZ R4, R4, R11 ;  /* 0x0000000b04047221 */ /* 0x000fe40000010000 */
[----:B------:R-:W-:Y:S01]  /*1350*/  FADD.FTZ R5, R5, R10 ;  /* 0x0000000a05057221 */ /* 0x000fe20000010000 */
[--C-:B----4-:R-:W-:Y:S02]  /*1360*/  PRMT R7, RZ, 0x7610, R50.reuse ;  /* 0x00007610ff077816 */ /* 0x110fe40000000032 */
[----:B------:R-:W-:-:S03]  /*1370*/  PRMT R6, RZ, 0x5410, R50 ;  /* 0x00005410ff067816 */ /* 0x000fc60000000032 */
[----:B------:R-:W-:Y:S02]  /*1380*/  FMUL.FTZ R11, R7, R7 ;  /* 0x00000007070b7220 */ /* 0x000fe40000410000 */
[C---:B------:R-:W-:Y:S02]  /*1390*/  FADD.FTZ R10, R6.reuse, R7 ;  /* 0x00000007060a7221 */ /* 0x040fe40000010000 */
[----:B------:R-:W-:-:S04]  /*13a0*/  FFMA.FTZ R11, R6, R6, R11 ;  /* 0x00000006060b7223 */ /* 0x000fc8000001000b */
[----:B------:R-:W-:Y:S02]  /*13b0*/  FADD.FTZ R4, R4, R11 ;  /* 0x0000000b04047221 */ /* 0x000fe40000010000 */
[----:B------:R-:W-:Y:S01]  /*13c0*/  FADD.FTZ R5, R5, R10 ;  /* 0x0000000a05057221 */ /* 0x000fe20000010000 */
[--C-:B------:R-:W-:Y:S02]  /*13d0*/  PRMT R7, RZ, 0x7610, R51.reuse ;  /* 0x00007610ff077816 */ /* 0x100fe40000000033 */
[----:B------:R-:W-:-:S03]  /*13e0*/  PRMT R6, RZ, 0x5410, R51 ;  /* 0x00005410ff067816 */ /* 0x000fc60000000033 */
[----:B------:R-:W-:Y:S02]  /*13f0*/  FMUL.FTZ R11, R7, R7 ;  /* 0x00000007070b7220 */ /* 0x000fe40000410000 */
[C---:B------:R-:W-:Y:S02]  /*1400*/  FADD.FTZ R10, R6.reuse, R7 ;  /* 0x00000007060a7221 */ /* 0x040fe40000010000 */
[----:B------:R-:W-:Y:S01]  /*1410*/  FFMA.FTZ R11, R6, R6, R11 ;  /* 0x00000006060b7223 */ /* 0x000fe2000001000b */
[----:B------:R-:W-:-:S03]  /*1420*/  PRMT R7, RZ, 0x7610, R52 ;  /* 0x00007610ff077816 */ /* 0x000fc60000000034 */
[----:B------:R-:W-:Y:S01]  /*1430*/  FADD.FTZ R4, R4, R11 ;  /* 0x0000000b04047221 */ /* 0x000fe20000010000 */
[----:B------:R-:W-:Y:S01]  /*1440*/  PRMT R6, RZ, 0x5410, R52 ;  /* 0x00005410ff067816 */ /* 0x000fe20000000034 */
[----:B------:R-:W-:Y:S02]  /*1450*/  FADD.FTZ R5, R5, R10 ;  /* 0x0000000a05057221 */ /* 0x000fe40000010000 */
        /* <DEDUP_REMOVED lines=12> */
[--C-:B------:R-:W-:Y:S02]  /*1520*/  PRMT R7, RZ, 0x7610, R54.reuse ;  /* 0x00007610ff077816 */ /* 0x100fe40000000036 */
        /* <DEDUP_REMOVED lines=21> */
[----:B------:R-:W-:Y:S01]  /*1680*/  FMUL.FTZ R11, R7, R7 ;  /* 0x00000007070b7220 */ /* 0x000fe20000410000 */
[----:B------:R-:W-:Y:S01]  /*1690*/  ISETP.GE.U32.AND P1, PT, R32, c[0x0][0x1c8], PT ;  /* 0x0000720020007a0c */ /* 0x000fe20003f26070 */
[----:B------:R-:W-:Y:S01]  /*16a0*/  FADD.FTZ R5, R5, R10 ;  /* 0x0000000a05057221 */ /* 0x000fe20000010000 */
[----:B------:R-:W-:Y:S01]  /*16b0*/  SHF.R.S32.HI R40, RZ, 0x1f, R32 ;  /* 0x0000001fff287819 */ /* 0x000fe20000011420 */
[C---:B------:R-:W-:Y:S02]  /*16c0*/  FADD.FTZ R10, R6.reuse, R7 ;  /* 0x00000007060a7221 */ /* 0x040fe40000010000 */
[----:B------:R-:W-:Y:S01]  /*16d0*/  FFMA.FTZ R11, R6, R6, R11 ;  /* 0x00000006060b7223 */ /* 0x000fe2000001000b */
[--C-:B------:R-:W-:Y:S02]  /*16e0*/  PRMT R7, RZ, 0x7610, R58.reuse ;  /* 0x00007610ff077816 */ /* 0x100fe4000000003a */
[----:B------:R-:W-:Y:S01]  /*16f0*/  ISETP.GE.AND.EX P1, PT, R40, c[0x0][0x1cc], PT, P1 ;  /* 0x0000730028007a0c */ /* 0x000fe20003f26310 */
[----:B------:R-:W-:Y:S01]  /*1700*/  FADD.FTZ R4, R4, R11 ;  /* 0x0000000b04047221 */ /* 0x000fe20000010000 */
[----:B------:R-:W-:Y:S01]  /*1710*/  PRMT R6, RZ, 0x5410, R58 ;  /* 0x00005410ff067816 */ /* 0x000fe2000000003a */
[----:B------:R-:W-:Y:S01]  /*1720*/  FMUL.FTZ R11, R7, R7 ;  /* 0x00000007070b7220 */ /* 0x000fe20000410000 */
[----:B------:R-:W-:Y:S01]  /*1730*/  ISETP.GT.U32.OR P1, PT, R12, 0x1df, P1 ;  /* 0x000001df0c00780c */ /* 0x000fe20000f24470 */
[----:B------:R-:W-:-:S02]  /*1740*/  FADD.FTZ R5, R5, R10 ;  /* 0x0000000a05057221 */ /* 0x000fc40000010000 */
[C---:B------:R-:W-:Y:S02]  /*1750*/  FADD.FTZ R10, R6.reuse, R7 ;  /* 0x00000007060a7221 */ /* 0x040fe40000010000 */
[----:B------:R-:W-:Y:S02]  /*1760*/  FFMA.FTZ R11, R6, R6, R11 ;  /* 0x00000006060b7223 */ /* 0x000fe4000001000b */
[----:B------:R-:W-:Y:S02]  /*1770*/  FADD.FTZ R10, R5, R10 ;  /* 0x0000000a050a7221 */ /* 0x000fe40000010000 */
[----:B------:R-:W-:Y:S01]  /*1780*/  FADD.FTZ R11, R4, R11 ;  /* 0x0000000b040b7221 */ /* 0x000fe20000010000 */
[--C-:B------:R-:W-:Y:S02]  /*1790*/  PRMT R5, RZ, 0x7610, R59.reuse ;  /* 0x00007610ff057816 */ /* 0x100fe4000000003b */
[----:B------:R-:W-:-:S03]  /*17a0*/  PRMT R4, RZ, 0x5410, R59 ;  /* 0x00005410ff047816 */ /* 0x000fc6000000003b */
[----:B------:R-:W-:Y:S02]  /*17b0*/  FMUL.FTZ R61, R5, R5 ;  /* 0x00000005053d7220 */ /* 0x000fe40000410000 */
[----:B------:R-:W-:Y:S02]  /*17c0*/  FADD.FTZ R7, R4, R5 ;  /* 0x0000000504077221 */ /* 0x000fe40000010000 */
[----:B------:R-:W-:Y:S02]  /*17d0*/  @!P1 IMAD R5, R40, c[0x0][0x1c0], RZ ;  /* 0x0000700028059a24 */ /* 0x000fe400078e02ff */
[----:B------:R-:W-:Y:S01]  /*17e0*/  FFMA.FTZ R64, R4, R4, R61 ;  /* 0x0000000404407223 */ /* 0x000fe2000001003d */
[----:B------:R-:W-:Y:S01]  /*17f0*/  @!P1 MOV R4, R8 ;  /* 0x0000000800049202 */ /* 0x000fe20000000f00 */
[----:B------:R-:W-:Y:S01]  /*1800*/  @!P1 IMAD R61, R32, c[0x0][0x1c4], R5 ;  /* 0x00007100203d9a24 */ /* 0x000fe200078e0205 */
[----:B------:R-:W-:-:S05]  /*1810*/  @!P1 MOV R5, R3 ;  /* 0x0000000300059202 */ /* 0x000fca0000000f00 */
[----:B------:R-:W-:-:S05]  /*1820*/  @!P1 IMAD.WIDE.U32 R4, R32, c[0x0][0x1c0], R4 ;  /* 0x0000700020049a25 */ /* 0x000fca00078e0004 */
[----:B------:R-:W-:Y:S02]  /*1830*/  @!P1 IADD3 R5, R5, R61, RZ ;  /* 0x0000003d05059210 */ /* 0x000fe40007ffe0ff */
[----:B------:R-:W-:Y:S01]  /*1840*/  @!P1 LEA R6, P2, R4, c[0x0][0x170], 0x1 ;  /* 0x00005c0004069a11 */ /* 0x000fe200078408ff */
[----:B------:R-:W-:Y:S01]  /*1850*/  FADD.FTZ R10, R10, R7 ;  /* 0x000000070a0a7221 */ /* 0x000fe20000010000 */
[----:B------:R-:W-:Y:S02]  /*1860*/  MOV R61, RZ ;  /* 0x000000ff003d7202 */ /* 0x000fe40000000f00 */
[----:B------:R-:W-:-:S05]  /*1870*/  @!P1 LEA.HI.X R7, R4, c[0x0][0x174], R5, 0x1, P2 ;  /* 0x00005d0004079a11 */ /* 0x000fca00010f0c05 */
[----:B------:R-:W2:Y:S01]  /*1880*/  @!P1 LDG.E R61, [R6.64] ;  /* 0x00000006063d9981 */ /* 0x000ea2000c1e1900 */
[----:B------:R-:W-:Y:S01]  /*1890*/  FADD.FTZ R11, R11, R64 ;  /* 0x000000400b0b7221 */ /* 0x000fe20000010000 */
[C---:B------:R-:W-:Y:S02]  /*18a0*/  ISETP.GT.AND P1, PT, R63.reuse, 0x1e, PT ;  /* 0x0000001e3f00780c */ /* 0x040fe40003f24270 */
[----:B------:R-:W-:Y:S02]  /*18b0*/  ISETP.NE.AND P2, PT, R63, RZ, PT ;  /* 0x000000ff3f00720c */ /* 0x000fe40003f45270 */
[----:B------:R-:W-:Y:S01]  /*18c0*/  ISETP.NE.AND P3, PT, R12, RZ, PT ;  /* 0x000000ff0c00720c */ /* 0x000fe20003f65270 */
[----:B------:R-:W-:Y:S01]  /*18d0*/  BSSY B0, `(.L_x_2098) ;  /* 0x0000047000007945 */ /* 0x000fe20003800000 */
[--C-:B--2---:R-:W-:Y:S02]  /*18e0*/  PRMT R5, RZ, 0x7610, R61.reuse ;  /* 0x00007610ff057816 */ /* 0x104fe4000000003d */
[----:B------:R-:W-:-:S03]  /*18f0*/  PRMT R4, RZ, 0x5410, R61 ;  /* 0x00005410ff047816 */ /* 0x000fc6000000003d */
[----:B------:R-:W-:Y:S02]  /*1900*/  FMUL.FTZ R65, R5, R5 ;  /* 0x0000000505417220 */ /* 0x000fe40000410000 */
[C---:B------:R-:W-:Y:S02]  /*1910*/  FADD.FTZ R5, R4.reuse, R5 ;  /* 0x0000000504057221 */ /* 0x040fe40000010000 */
        /* <DEDUP_REMOVED lines=30> */
[----:B------:R-:W1:Y:S02]  /*1b00*/  LDS.64 R4, [0x18] ;  /* 0x00001800ff047984 */ /* 0x000e640000000a00 */
[----:B-1----:R-:W-:-:S02]  /*1b10*/  FADD.FTZ R65, R10, R4 ;  /* 0x000000040a417221 */ /* 0x002fc40000010000 */
[----:B0-----:R-:W-:Y:S02]  /*1b20*/  FADD.FTZ R10, R11, R5 ;  /* 0x000000050b0a7221 */ /* 0x001fe40000010000 */
        /* <DEDUP_REMOVED lines=28> */
[----:B------:R-:W0:Y:S01]  /*1cf0*/  LDS.64 R10, [0x80] ;  /* 0x00008000ff0a7984 */ /* 0x000e220000000a00 */
[----:B------:R-:W-:Y:S02]  /*1d00*/  FADD.FTZ R65, R65, R6 ;  /* 0x0000000641417221 */ /* 0x000fe40000010000 */
[----:B------:R-:W-:-:S02]  /*1d10*/  FADD.FTZ R4, R4, R7 ;  /* 0x0000000704047221 */ /* 0x000fc40000010000 */
[----:B0-----:R-:W-:Y:S02]  /*1d20*/  FADD.FTZ R10, R65, R10 ;  /* 0x0000000a410a7221 */ /* 0x001fe40000010000 */
[----:B------:R-:W-:Y:S02]  /*1d30*/  FADD.FTZ R11, R4, R11 ;  /* 0x0000000b040b7221 */ /* 0x000fe40000010000 */
.L_x_2099:
[----:B------:R-:W-:Y:S05]  /*1d40*/  BSYNC B0 ;  /* 0x0000000000007941 */ /* 0x000fea0003800000 */
.L_x_2098:
        /* <DEDUP_REMOVED lines=10> */
[----:B------:R-:W-:Y:S02]  /*1df0*/  SHF.L.U32 R5, R5, 0x1, RZ ;  /* 0x0000000105057819 */ /* 0x000fe400000006ff */
[----:B-1----:R-:W-:-:S03]  /*1e00*/  IADD3 R6, R4, R7, RZ ;  /* 0x0000000704067210 */ /* 0x002fc60007ffe0ff */
[----:B------:R-:W-:-:S04]  /*1e10*/  IMAD.WIDE R4, R5, R65, c[0x0][0x198] ;  /* 0x0000660005047625 */ /* 0x000fc800078e0241 */
[----:B------:R-:W-:-:S04]  /*1e20*/  IMAD R7, R13, c[0x0][0x10], R7 ;  /* 0x000004000d077a24 */ /* 0x000fc800078e0207 */
[----:B------:R-:W-:Y:S01]  /*1e30*/  IMAD.WIDE.U32 R4, R7, 0x8, R4 ;  /* 0x0000000807047825 */ /* 0x000fe200078e0004 */
[----:B------:R-:W-:-:S04]  /*1e40*/  MOV R7, 0x1 ;  /* 0x0000000100077802 */ /* 0x000fc80000000f00 */
[----:B------:R1:W-:Y:S01]  /*1e50*/  STG.E.64 [R4.64], R10 ;  /* 0x0000000a04007986 */ /* 0x0003e2000c101b06 */
[----:B------:R-:W-:Y:S01]  /*1e60*/  SEL R67, R7, 0xffffffff, !P1 ;  /* 0xffffffff07437807 */ /* 0x000fe20004800000 */
[----:B------:R-:W-:Y:S01]  /*1e70*/  IMAD.WIDE.U32 R6, R6, R65, c[0x0][0x190] ;  /* 0x0000640006067625 */ /* 0x000fe200078e0041 */
[----:B------:R-:W-:Y:S06]  /*1e80*/  MEMBAR.ALL.GPU ;  /* 0x0000000000007992 */ /* 0x000fec000000a000 */
[----:B-1----:R-:W-:Y:S01]  /*1e90*/  SEL R5, RZ, c[0x0][0xc], P1 ;  /* 0x00000300ff057a07 */ /* 0x002fe20000800000 */
[----:B------:R-:W-:-:S00]  /*1ea0*/  ERRBAR ;  /* 0x00000000000079ab */ /* 0x000fc00000000000 */
[----:B------:R1:W-:Y:S02]  /*1eb0*/  RED.E.ADD.S32.STRONG.GPU [R6.64], R67 ;  /* 0x000000430600798e */ /* 0x0003e4000c10e386 */
[----:B------:R-:W-:-:S13]  /*1ec0*/  ISETP.NE.AND P1, PT, R5, -0x1, PT ;  /* 0xffffffff0500780c */ /* 0x000fda0003f25270 */
[----:B-1----:R-:W-:Y:S05]  /*1ed0*/  @!P1 BRA `(.L_x_2101) ;  /* 0x0000005000009947 */ /* 0x002fea0003800000 */
.L_x_2102:
[----:B------:R-:W2:Y:S01]  /*1ee0*/  LDG.E.STRONG.GPU R4, [R6.64] ;  /* 0x0000000606047981 */ /* 0x000ea2000c1ef900 */
[----:B------:R-:W-:Y:S01]  /*1ef0*/  YIELD ;  /* 0x0000000000007946 */ /* 0x000fe20003800000 */
[----:B--2---:R-:W-:Y:S01]  /*1f00*/  ISETP.NE.AND P1, PT, R4, R5, PT ;  /* 0x000000050400720c */ /* 0x004fe20003f25270 */
[----:B------:R-:W-:-:S12]  /*1f10*/  CCTL.IVALL ;  /* 0x00000000ff00798f */ /* 0x000fd80002000000 */
[----:B------:R-:W-:Y:S05]  /*1f20*/  @P1 BRA `(.L_x_2102) ;  /* 0xffffffb000001947 */ /* 0x000fea000383ffff */
.L_x_2101:
        /* <DEDUP_REMOVED lines=11> */
.L_x_2104:
        /* <DEDUP_REMOVED lines=11> */
[----:B------:R-:W-:-:S04]  /*2090*/  IADD3 R64, R6, 0x1, RZ ;  /* 0x0000000106407810 */ /* 0x000fc80007ffe0ff */
[----:B------:R-:W-:-:S13]  /*20a0*/  ISETP.EQ.OR P2, PT, R64, R13, P3 ;  /* 0x0000000d4000720c */ /* 0x000fda0001f42670 */
[----:B------:R-:W1:Y:S02]  /*20b0*/  @!P2 S2R R65, SR_CTAID.Y ;  /* 0x000000000041a919 */ /* 0x000e640000002600 */
[----:B-1----:R-:W-:Y:S01]  /*20c0*/  @!P2 IMAD R65, R64, c[0x0][0x10], R65 ;  /* 0x000004004041aa24 */ /* 0x002fe200078e0241 */
[----:B------:R-:W-:-:S05]  /*20d0*/  @!P2 LOP3.LUT R64, R68, 0x1, RZ, 0xc0, !PT ;  /* 0x000000014440a812 */ /* 0x000fca00078ec0ff */
[----:B------:R-:W-:-:S04]  /*20e0*/  @!P2 IMAD R64, R64, c[0x0][0x10], RZ ;  /* 0x000004004040aa24 */ /* 0x000fc800078e02ff */
[----:B------:R-:W-:-:S05]  /*20f0*/  @!P2 IMAD R64, R64, c[0x0][0xc], RZ ;  /* 0x000003004040aa24 */ /* 0x000fca00078e02ff */
[----:B------:R-:W-:Y:S01]  /*2100*/  @!P2 SHF.L.U32 R64, R64, 0x1, RZ ;  /* 0x000000014040a819 */ /* 0x000fe200000006ff */
[----:B0-2---:R-:W-:Y:S01]  /*2110*/  @!P1 FADD.FTZ R11, R11, R5 ;  /* 0x000000050b0b9221 */ /* 0x005fe20000010000 */
[----:B------:R-:W-:Y:S01]  /*2120*/  @!P2 MOV R5, 0x4 ;  /* 0x000000040005a802 */ /* 0x000fe20000000f00 */
[----:B------:R-:W-:-:S04]  /*2130*/  @!P1 FADD.FTZ R10, R10, R4 ;  /* 0x000000040a0a9221 */ /* 0x000fc80000010000 */
[----:B------:R-:W-:-:S06]  /*2140*/  @!P2 IMAD.WIDE R4, R64, R5, c[0x0][0x198] ;  /* 0x000066004004a625 */ /* 0x000fcc00078e0205 */
[----:B------:R-:W-:-:S06]  /*2150*/  @!P2 IMAD.WIDE.U32 R4, R65, 0x8, R4 ;  /* 0x000000084104a825 */ /* 0x000fcc00078e0004 */
[----:B------:R-:W2:Y:S01]  /*2160*/  @!P2 LDG.E.64 R4, [R4.64] ;  /* 0x000000060404a981 */ /* 0x000ea2000c1e1b00 */
[----:B------:R-:W-:-:S04]  /*2170*/  IADD3 R64, R6, 0x2, RZ ;  /* 0x0000000206407810 */ /* 0x000fc80007ffe0ff */
[----:B------:R-:W-:-:S13]  /*2180*/  ISETP.EQ.OR P1, PT, R64, R13, P3 ;  /* 0x0000000d4000720c */ /* 0x000fda0001f22670 */
[----:B------:R-:W0:Y:S02]  /*2190*/  @!P1 S2R R65, SR_CTAID.Y ;  /* 0x0000000000419919 */ /* 0x000e240000002600 */
[----:B0-----:R-:W-:Y:S01]  /*21a0*/  @!P1 IMAD R65, R64, c[0x0][0x10], R65 ;  /* 0x0000040040419a24 */ /* 0x001fe200078e0241 */
[----:B------:R-:W-:-:S05]  /*21b0*/  @!P1 LOP3.LUT R64, R68, 0x1, RZ, 0xc0, !PT ;  /* 0x0000000144409812 */ /* 0x000fca00078ec0ff */
[----:B------:R-:W-:-:S04]  /*21c0*/  @!P1 IMAD R64, R64, c[0x0][0x10], RZ ;  /* 0x0000040040409a24 */ /* 0x000fc800078e02ff */
[----:B------:R-:W-:-:S05]  /*21d0*/  @!P1 IMAD R64, R64, c[0x0][0xc], RZ ;  /* 0x0000030040409a24 */ /* 0x000fca00078e02ff */
[----:B------:R-:W-:Y:S01]  /*21e0*/  @!P1 SHF.L.U32 R64, R64, 0x1, RZ ;  /* 0x0000000140409819 */ /* 0x000fe200000006ff */
[----:B--2---:R-:W-:Y:S01]  /*21f0*/  @!P2 FADD.FTZ R11, R11, R5 ;  /* 0x000000050b0ba221 */ /* 0x004fe20000010000 */
        /* <DEDUP_REMOVED lines=19> */
[----:B------:R-:W-:Y:S02]  /*2330*/  IADD3 R7, R7, -0x4, RZ ;  /* 0xfffffffc07077810 */ /* 0x000fe40007ffe0ff */
[----:B------:R-:W-:Y:S02]  /*2340*/  IADD3 R6, R6, 0x4, RZ ;  /* 0x0000000406067810 */ /* 0x000fe40007ffe0ff */
[----:B------:R-:W-:Y:S01]  /*2350*/  ISETP.NE.AND P1, PT, R7, RZ, PT ;  /* 0x000000ff0700720c */ /* 0x000fe20003f25270 */
[----:B--2---:R-:W-:Y:S02]  /*2360*/  @!P2 FADD.FTZ R10, R10, R4 ;  /* 0x000000040a0aa221 */ /* 0x004fe40000010000 */
[----:B------:R-:W-:-:S10]  /*2370*/  @!P2 FADD.FTZ R11, R11, R5 ;  /* 0x000000050b0ba221 */ /* 0x000fd40000010000 */
[----:B------:R-:W-:Y:S05]  /*2380*/  @P1 BRA `(.L_x_2104) ;  /* 0xfffffc5000001947 */ /* 0x000fea000383ffff */
.L_x_2103:
        /* <DEDUP_REMOVED lines=19> */
.L_x_2106:
[----:B------:R-:W-:Y:S05]  /*24c0*/  BSYNC B0 ;  /* 0x0000000000007941 */ /* 0x000fea0003800000 */
.L_x_2105:
[----:B------:R-:W-:Y:S05]  /*24d0*/  @!P2 BRA `(.L_x_2100) ;  /* 0x000001d00000a947 */ /* 0x000fea0003800000 */
[C---:B------:R-:W-:Y:S02]  /*24e0*/  IADD3 R4, R6.reuse, 0x1, RZ ;  /* 0x0000000106047810 */ /* 0x040fe40007ffe0ff */
[----:B------:R-:W-:Y:S02]  /*24f0*/  IADD3 R6, R6, 0x2, RZ ;  /* 0x0000000206067810 */ /* 0x000fe40007ffe0ff */
[-C--:B------:R-:W-:Y:S02]  /*2500*/  ISETP.EQ.OR P2, PT, R4, R13.reuse, P3 ;  /* 0x0000000d0400720c */ /* 0x080fe40001f42670 */
[----:B------:R-:W-:-:S04]  /*2510*/  ISETP.EQ.OR P1, PT, R6, R13, P3 ;  /* 0x0000000d0600720c */ /* 0x000fc80001f22670 */
[----:B------:R-:W-:-:S07]  /*2520*/  ISETP.EQ.OR P1, PT, R7, 0x2, P1 ;  /* 0x000000020700780c */ /* 0x000fce0000f22670 */
[----:B------:R-:W1:Y:S01]  /*2530*/  @!P2 S2R R65, SR_CTAID.Y ;  /* 0x000000000041a919 */ /* 0x000e620000002600 */
[----:B------:R-:W-:-:S05]  /*2540*/  @!P2 LOP3.LUT R5, R68, 0x1, RZ, 0xc0, !PT ;  /* 0x000000014405a812 */ /* 0x000fca00078ec0ff */
[----:B------:R-:W-:-:S04]  /*2550*/  @!P2 IMAD R5, R5, c[0x0][0x10], RZ ;  /* 0x000004000505aa24 */ /* 0x000fc800078e02ff */
[----:B------:R-:W-:-:S05]  /*2560*/  @!P2 IMAD R5, R5, c[0x0][0xc], RZ ;  /* 0x000003000505aa24 */ /* 0x000fca00078e02ff */
[----:B------:R-:W-:Y:S01]  /*2570*/  @!P2 SHF.L.U32 R5, R5, 0x1, RZ ;  /* 0x000000010505a819 */ /* 0x000fe200000006ff */
[----:B-1----:R-:W-:Y:S01]  /*2580*/  @!P2 IMAD R7, R4, c[0x0][0x10], R65 ;  /* 0x000004000407aa24 */ /* 0x002fe200078e0241 */
[----:B------:R-:W-:Y:S01]  /*2590*/  @!P2 MOV R4, 0x4 ;  /* 0x000000040004a802 */ /* 0x000fe20000000f00 */
[----:B------:R-:W1:Y:S04]  /*25a0*/  @!P1 S2R R65, SR_CTAID.Y ;  /* 0x0000000000419919 */ /* 0x000e680000002600 */
[----:B------:R-:W-:-:S06]  /*25b0*/  @!P2 IMAD.WIDE R4, R5, R4, c[0x0][0x198] ;  /* 0x000066000504a625 */ /* 0x000fcc00078e0204 */
[----:B------:R-:W-:Y:S01]  /*25c0*/  @!P2 IMAD.WIDE.U32 R4, R7, 0x8, R4 ;  /* 0x000000080704a825 */ /* 0x000fe200078e0004 */
[----:B------:R-:W-:-:S05]  /*25d0*/  @!P1 LOP3.LUT R7, R68, 0x1, RZ, 0xc0, !PT ;  /* 0x0000000144079812 */ /* 0x000fca00078ec0ff */
[----:B------:R-:W-:Y:S01]  /*25e0*/  @!P1 IMAD R7, R7, c[0x0][0x10], RZ ;  /* 0x0000040007079a24 */ /* 0x000fe200078e02ff */
[----:B------:R-:W2:Y:S03]  /*25f0*/  @!P2 LDG.E.64 R4, [R4.64] ;  /* 0x000000060404a981 */ /* 0x000ea6000c1e1b00 */
[----:B------:R-:W-:Y:S02]  /*2600*/  @!P1 IMAD R7, R7, c[0x0][0xc], RZ ;  /* 0x0000030007079a24 */ /* 0x000fe400078e02ff */
[----:B-1----:R-:W-:-:S03]  /*2610*/  @!P1 IMAD R65, R6, c[0x0][0x10], R65 ;  /* 0x0000040006419a24 */ /* 0x002fc600078e0241 */
[----:B------:R-:W-:Y:S02]  /*2620*/  @!P1 SHF.L.U32 R7, R7, 0x1, RZ ;  /* 0x0000000107079819 */ /* 0x000fe400000006ff */
[----:B------:R-:W-:-:S05]  /*2630*/  @!P1 MOV R6, 0x4 ;  /* 0x0000000400069802 */ /* 0x000fca0000000f00 */
[----:B------:R-:W-:-:S06]  /*2640*/  @!P1 IMAD.WIDE R6, R7, R6, c[0x0][0x198] ;  /* 0x0000660007069625 */ /* 0x000fcc00078e0206 */
[----:B------:R-:W-:-:S06]  /*2650*/  @!P1 IMAD.WIDE.U32 R6, R65, 0x8, R6 ;  /* 0x0000000841069825 */ /* 0x000fcc00078e0006 */
[----:B------:R-:W3:Y:S01]  /*2660*/  @!P1 LDG.E.64 R6, [R6.64] ;  /* 0x0000000606069981 */ /* 0x000ee2000c1e1b00 */
[----:B0-2---:R-:W-:Y:S02]  /*2670*/  @!P2 FADD.FTZ R10, R10, R4 ;  /* 0x000000040a0aa221 */ /* 0x005fe40000010000 */
[----:B------:R-:W-:Y:S02]  /*2680*/  @!P2 FADD.FTZ R11, R11, R5 ;  /* 0x000000050b0ba221 */ /* 0x000fe40000010000 */
[----:B---3--:R-:W-:Y:S02]  /*2690*/  @!P1 FADD.FTZ R10, R10, R6 ;  /* 0x000000060a0a9221 */ /* 0x008fe40000010000 */
[----:B------:R-:W-:-:S04]  /*26a0*/  @!P1 FADD.FTZ R11, R11, R7 ;  /* 0x000000070b0b9221 */ /* 0x000fc80000010000 */
.L_x_2100:
        /* <DEDUP_REMOVED lines=16> */
[----:B01----:R-:W-:-:S02]  /*27b0*/  MOV R10, 0x3f800000 ;  /* 0x3f800000000a7802 */ /* 0x003fc40000000f00 */
[----:B------:R-:W-:Y:S01]  /*27c0*/  ISETP.NE.AND P6, PT, RZ, UR5, PT ;  /* 0x00000005ff007c0c */ /* 0x000fe2000bfc5270 */
[----:B------:R-:W0:Y:S01]  /*27d0*/  LDS.64 R72, [0x90] ;  /* 0x00009000ff487984 */ /* 0x000e220000000a00 */
[--C-:B------:R-:W-:Y:S02]  /*27e0*/  PRMT R11, RZ, 0x5410, R60.reuse ;  /* 0x00005410ff0b7816 */ /* 0x100fe4000000003c */
[----:B--2---:R-:W-:Y:S01]  /*27f0*/  PRMT R65, RZ, 0x7610, R60 ;  /* 0x00007610ff417816 */ /* 0x004fe2000000003c */
[----:B0-----:R-:W-:-:S04]  /*2800*/  FMUL.FTZ R62, R72, c[0x0][0x1f4] ;  /* 0x00007d00483e7a20 */ /* 0x001fc80000410000 */
[----:B------:R-:W-:Y:S02]  /*2810*/  FMUL.FTZ R64, R62, R62 ;  /* 0x0000003e3e407220 */ /* 0x000fe40000410000 */
[----:B------:R-:W-:Y:S02]  /*2820*/  FADD.FTZ R11, R11, -R62 ;  /* 0x8000003e0b0b7221 */ /* 0x000fe40000010000 */
[----:B------:R-:W-:Y:S02]  /*2830*/  FFMA.FTZ R64, R73, c[0x0][0x1f4], -R64 ;  /* 0x00007d0049407a23 */ /* 0x000fe40000010840 */
[----:B------:R-:W-:-:S03]  /*2840*/  FADD.FTZ R65, R65, -R62 ;  /* 0x8000003e41417221 */ /* 0x000fc60000010000 */
[----:B------:R-:W-:-:S13]  /*2850*/  FSETP.GTU.FTZ.AND P1, PT, R64, RZ, PT ;  /* 0x000000ff4000720b */ /* 0x000fda0003f3c000 */
[----:B------:R-:W-:-:S04]  /*2860*/  @P1 FADD.FTZ R64, R64, c[0x0][0x188] ;  /* 0x0000620040401621 */ /* 0x000fc80000010000 */
[----:B------:R-:W0:Y:S02]  /*2870*/  @P1 MUFU.RSQ R10, R64 ;  /* 0x00000040000a1308 */ /* 0x000e240000001400 */
[-C--:B0-----:R-:W-:Y:S02]  /*2880*/  FMUL.FTZ R11, R11, R10.reuse ;  /* 0x0000000a0b0b7220 */ /* 0x081fe40000410000 */
[----:B------:R-:W-:Y:S02]  /*2890*/  FMUL.FTZ R60, R65, R10 ;  /* 0x0000000a413c7220 */ /* 0x000fe40000410000 */
[----:B---3--:R-:W-:Y:S02]  /*28a0*/  FFMA.FTZ R11, R6, R11, R4 ;  /* 0x0000000b060b7223 */ /* 0x008fe40000010004 */
[----:B------:R-:W-:Y:S01]  /*28b0*/  FFMA.FTZ R60, R7, R60, R5 ;  /* 0x0000003c073c7223 */ /* 0x000fe20000010005 */
[----:B------:R-:W-:Y:S05]  /*28c0*/  @!P6 BRA `(.L_x_2107) ;  /* 0x000000a00000e947 */ /* 0x000fea0003800000 */
[----:B------:R-:W-:-:S06]  /*28d0*/  FMUL.FTZ R64, R11, -1.4426950216293334961 ;  /* 0xbfb8aa3b0b407820 */ /* 0x000fcc0000410000 */
[----:B------:R-:W0:Y:S02]  /*28e0*/  MUFU.EX2 R64, R64 ;  /* 0x0000004000407308 */ /* 0x000e240000000800 */
[----:B0-----:R-:W-:-:S06]  /*28f0*/  FADD.FTZ R65, R64, 1 ;  /* 0x3f80000040417421 */ /* 0x001fcc0000010000 */
[----:B------:R-:W0:Y:S02]  /*2900*/  MUFU.RCP R66, R65 ;  /* 0x0000004100427308 */ /* 0x000e240000001000 */
[----:B0-----:R-:W-:Y:S02]  /*2910*/  FMUL.FTZ R11, R11, R66 ;  /* 0x000000420b0b7220 */ /* 0x001fe40000410000 */
[----:B------:R-:W-:-:S06]  /*2920*/  FMUL.FTZ R66, R60, -1.4426950216293334961 ;  /* 0xbfb8aa3b3c427820 */ /* 0x000fcc0000410000 */
[----:B------:R-:W0:Y:S02]  /*2930*/  MUFU.EX2 R66, R66 ;  /* 0x0000004200427308 */ /* 0x000e240000000800 */
[----:B0-----:R-:W-:-:S06]  /*2940*/  FADD.FTZ R67, R66, 1 ;  /* 0x3f80000042437421 */ /* 0x001fcc0000010000 */
[----:B------:R-:W0:Y:S02]  /*2950*/  MUFU.RCP R67, R67 ;  /* 0x0000004300437308 */ /* 0x000e240000001000 */
[----:B0-----:R-:W-:-:S06]  /*2960*/  FMUL.FTZ R60, R60, R67 ;  /* 0x000000433c3c7220 */ /* 0x001fcc0000410000 */
.L_x_2107:
[----:B------:R-:W-:Y:S01]  /*2970*/  BSSY B0, `(.L_x_2108) ;  /* 0x000000c000007945 */ /* 0x000fe20003800000 */
[----:B------:R-:W-:Y:S05]  /*2980*/  @!P0 BRA `(.L_x_2109) ;  /* 0x000000a000008947 */ /* 0x000fea0003800000 */
[----:B------:R-:W-:Y:S01]  /*2990*/  F2FP.BF16.PACK_AB R11, R60, R11 ;  /* 0x0000000b3c0b723e */ /* 0x000fe200000010ff */
[----:B------:R-:W-:Y:S01]  /*29a0*/  IMAD R60, R69, c[0x0][0x1c0], RZ ;  /* 0x00007000453c7a24 */ /* 0x000fe200078e02ff */
[----:B------:R-:W-:Y:S02]  /*29b0*/  MOV R64, R8 ;  /* 0x0000000800407202 */ /* 0x000fe40000000f00 */
[----:B------:R-:W-:Y:S01]  /*29c0*/  MOV R65, R3 ;  /* 0x0000000300417202 */ /* 0x000fe20000000f00 */
[----:B------:R-:W-:-:S04]  /*29d0*/  IMAD R67, R15, c[0x0][0x1c4], R60 ;  /* 0x000071000f437a24 */ /* 0x000fc800078e023c */
[----:B------:R-:W-:-:S05]  /*29e0*/  IMAD.WIDE.U32 R64, R15, c[0x0][0x1c0], R64 ;  /* 0x000070000f407a25 */ /* 0x000fca00078e0040 */
[----:B------:R-:W-:Y:S02]  /*29f0*/  IADD3 R67, R65, R67, RZ ;  /* 0x0000004341437210 */ /* 0x000fe40007ffe0ff */
[----:B------:R-:W-:-:S04]  /*2a00*/  LEA R66, P1, R64, c[0x0][0x160], 0x1 ;  /* 0x0000580040427a11 */ /* 0x000fc800078208ff */
[----:B------:R-:W-:-:S05]  /*2a10*/  LEA.HI.X R67, R64, c[0x0][0x164], R67, 0x1, P1 ;  /* 0x0000590040437a11 */ /* 0x000fca00008f0c43 */
[----:B------:R0:W-:Y:S04]  /*2a20*/  STG.E [R66.64], R11 ;  /* 0x0000000b42007986 */ /* 0x0001e8000c101906 */
.L_x_2109:
[----:B------:R-:W-:Y:S05]  /*2a30*/  BSYNC B0 ;  /* 0x0000000000007941 */ /* 0x000fea0003800000 */
.L_x_2108:
[--C-:B0-----:R-:W-:Y:S02]  /*2a40*/  PRMT R11, RZ, 0x5410, R44.reuse ;  /* 0x00005410ff0b7816 */ /* 0x101fe4000000002c */
[----:B------:R-:W-:Y:S02]  /*2a50*/  PRMT R65, RZ, 0x7610, R44 ;  /* 0x00007610ff417816 */ /* 0x000fe4000000002c */
[----:B------:R-:W-:Y:S01]  /*2a60*/  ISETP.GE.U32.AND P1, PT, R19, c[0x0][0x1c8], PT ;  /* 0x0000720013007a0c */ /* 0x000fe20003f26070 */
[--C-:B------:R-:W-:Y:S02]  /*2a70*/  FADD.FTZ R11, R11, -R62.reuse ;  /* 0x8000003e0b0b7221 */ /* 0x100fe40000010000 */
[----:B------:R-:W-:Y:S01]  /*2a80*/  FADD.FTZ R65, R65, -R62 ;  /* 0x8000003e41417221 */ /* 0x000fe20000010000 */
[----:B------:R-:W-:Y:S01]  /*2a90*/  ISETP.GE.AND.EX P1, PT, R70, c[0x0][0x1cc], PT, P1 ;  /* 0x0000730046007a0c */ /* 0x000fe20003f26310 */
[-C--:B------:R-:W-:Y:S02]  /*2aa0*/  FMUL.FTZ R11, R11, R10.reuse ;  /* 0x0000000a0b0b7220 */ /* 0x080fe40000410000 */
[----:B------:R-:W-:Y:S01]  /*2ab0*/  FMUL.FTZ R44, R65, R10 ;  /* 0x0000000a412c7220 */ /* 0x000fe20000410000 */
[----:B------:R-:W-:Y:S01]  /*2ac0*/  ISETP.LT.U32.AND P1, PT, R12, 0x1e0, !P1 ;  /* 0x000001e00c00780c */ /* 0x000fe20004f21070 */
[----:B------:R-:W-:-:S02]  /*2ad0*/  FFMA.FTZ R11, R6, R11, R4 ;  /* 0x0000000b060b7223 */ /* 0x000fc40000010004 */
[----:B------:R-:W-:Y:S01]  /*2ae0*/  FFMA.FTZ R44, R7, R44, R5 ;  /* 0x0000002c072c7223 */ /* 0x000fe20000010005 */
[----:B------:R-:W-:Y:S08]  /*2af0*/  @!P6 BRA `(.L_x_2110) ;  /* 0x000000a00000e947 */ /* 0x000ff00003800000 */
        /* <DEDUP_REMOVED lines=10> */
.L_x_2110:
        /* <DEDUP_REMOVED lines=12> */
.L_x_2112:
[----:B------:R-:W-:Y:S05]  /*2c60*/  BSYNC B0 ;  /* 0x0000000000007941 */ /* 0x000fea0003800000 */
.L_x_2111:
        /* <DEDUP_REMOVED lines=8> */
[----:B------:R-:W-:Y:S01]  /*2cf0*/  ISETP.GT.U32.OR P1, PT, R12, 0x1df, P1 ;  /* 0x000001df0c00780c */ /* 0x000fe20000f24470 */
        /* <DEDUP_REMOVED lines=13> */
.L_x_2113:
        /* <DEDUP_REMOVED lines=12> */
.L_x_2115:
[----:B------:R-:W-:Y:S05]  /*2e90*/  BSYNC B0 ;  /* 0x0000000000007941 */ /* 0x000fea0003800000 */
.L_x_2114:
        /* <DEDUP_REMOVED lines=22> */
.L_x_2116:
        /* <DEDUP_REMOVED lines=12> */
.L_x_2118:
[----:B------:R-:W-:Y:S05]  /*30c0*/  BSYNC B0 ;  /* 0x0000000000007941 */ /* 0x000fea0003800000 */
.L_x_2117:
[--C-:B0-----:R-:W-:Y:S02]  /*30d0*/  PRMT R11, RZ, 0x5410, R49.reuse ;  /* 0x00005410ff0b7816 */ /* 0x101fe40000000031 */
[----:B------:R-:W-:Y:S02]  /*30e0*/  PRMT R41, RZ, 0x7610, R49 ;  /* 0x00007610ff297816 */ /* 0x000fe40000000031 */
[----:B------:R-:W-:Y:S01]  /*30f0*/  ISETP.GE.U32.AND P2, PT, R21, c[0x0][0x1c8], PT ;  /* 0x0000720015007a0c */ /* 0x000fe20003f46070 */
[--C-:B------:R-:W-:Y:S01]  /*3100*/  FADD.FTZ R11, R11, -R62.reuse ;  /* 0x8000003e0b0b7221 */ /* 0x100fe20000010000 */
[----:B------:R-:W-:Y:S01]  /*3110*/  ISETP.GE.U32.AND P1, PT, R22, c[0x0][0x1c8], PT ;  /* 0x0000720016007a0c */ /* 0x000fe20003f26070 */
[----:B------:R-:W-:Y:S01]  /*3120*/  FADD.FTZ R41, R41, -R62 ;  /* 0x8000003e29297221 */ /* 0x000fe20000010000 */
[----:B------:R-:W-:Y:S01]  /*3130*/  ISETP.GE.AND.EX P3, PT, R43, c[0x0][0x1cc], PT, P2 ;  /* 0x000073002b007a0c */ /* 0x000fe20003f66320 */
[-C--:B------:R-:W-:Y:S01]  /*3140*/  FMUL.FTZ R11, R11, R10.reuse ;  /* 0x0000000a0b0b7220 */ /* 0x080fe20000410000 */
[----:B------:R-:W-:Y:S01]  /*3150*/  ISETP.GE.U32.AND P2, PT, R23, c[0x0][0x1c8], PT ;  /* 0x0000720017007a0c */ /* 0x000fe20003f46070 */
        /* <DEDUP_REMOVED lines=15> */
.L_x_2119:
[----:B------:R-:W-:Y:S01]  /*3250*/  BSSY B0, `(.L_x_2120) ;  /* 0x000000c000007945 */ /* 0x000fe20003800000 */
[----:B------:R-:W-:Y:S05]  /*3260*/  @P3 BRA `(.L_x_2121) ;  /* 0x000000a000003947 */ /* 0x000fea0003800000 */
        /* <DEDUP_REMOVED lines=10> */
.L_x_2121:
[----:B------:R-:W-:Y:S05]  /*3310*/  BSYNC B0 ;  /* 0x0000000000007941 */ /* 0x000fea0003800000 */
.L_x_2120:
[--C-:B0-----:R-:W-:Y:S02]  /*3320*/  PRMT R11, RZ, 0x5410, R50.reuse ;  /* 0x00005410ff0b7816 */ /* 0x101fe40000000032 */
[----:B------:R-:W-:Y:S02]  /*3330*/  PRMT R41, RZ, 0x7610, R50 ;  /* 0x00007610ff297816 */ /* 0x000fe40000000032 */
[--C-:B------:R-:W-:Y:S01]  /*3340*/  PRMT R49, RZ, 0x5410, R51.reuse ;  /* 0x00005410ff317816 */ /* 0x100fe20000000033 */
[--C-:B------:R-:W-:Y:S01]  /*3350*/  FADD.FTZ R11, R11, -R62.reuse ;  /* 0x8000003e0b0b7221 */ /* 0x100fe20000010000 */
[----:B------:R-:W-:Y:S01]  /*3360*/  PRMT R51, RZ, 0x7610, R51 ;  /* 0x00007610ff337816 */ /* 0x000fe20000000033 */
[--C-:B------:R-:W-:Y:S01]  /*3370*/  FADD.FTZ R41, R41, -R62.reuse ;  /* 0x8000003e29297221 */ /* 0x100fe20000010000 */
[----:B------:R-:W-:Y:S01]  /*3380*/  ISETP.GE.AND.EX P1, PT, R45, c[0x0][0x1cc], PT, P1 ;  /* 0x000073002d007a0c */ /* 0x000fe20003f26310 */
[-C--:B------:R-:W-:Y:S01]  /*3390*/  FMUL.FTZ R11, R11, R10.reuse ;  /* 0x0000000a0b0b7220 */ /* 0x080fe20000410000 */
[----:B------:R-:W-:Y:S01]  /*33a0*/  ISETP.GE.AND.EX P2, PT, R46, c[0x0][0x1cc], PT, P2 ;  /* 0x000073002e007a0c */ /* 0x000fe20003f46320 */
[----:B------:R-:W-:Y:S01]  /*33b0*/  FMUL.FTZ R42, R41, R10 ;  /* 0x0000000a292a7220 */ /* 0x000fe20000410000 */
[C---:B------:R-:W-:Y:S01]  /*33c0*/  ISETP.GT.U32.OR P1, PT, R12.reuse, 0x1df, P1 ;  /* 0x000001df0c00780c */ /* 0x040fe20000f24470 */
[--C-:B------:R-:W-:Y:S01]  /*33d0*/  FADD.FTZ R49, R49, -R62.reuse ;  /* 0x8000003e31317221 */ /* 0x100fe20000010000 */
[----:B------:R-:W-:Y:S01]  /*33e0*/  ISETP.GT.U32.OR P2, PT, R12, 0x1df, P2 ;  /* 0x000001df0c00780c */ /* 0x000fe20001744470 */
[----:B------:R-:W-:-:S02]  /*33f0*/  FADD.FTZ R51, R51, -R62 ;  /* 0x8000003e33337221 */ /* 0x000fc40000010000 */
        /* <DEDUP_REMOVED lines=13> */
.L_x_2122:
[----:B------:R-:W-:Y:S01]  /*34d0*/  BSSY B0, `(.L_x_2123) ;  /* 0x000000c000007945 */ /* 0x000fe20003800000 */
[----:B------:R-:W-:Y:S05]  /*34e0*/  @P1 BRA `(.L_x_2124) ;  /* 0x000000a000001947 */ /* 0x000fea0003800000 */
[----:B------:R-:W-:Y:S01]  /*34f0*/  IMAD R45, R45, c[0x0][0x1c0], RZ ;  /* 0x000070002d2d7a24 */ /* 0x000fe200078e02ff */
[----:B------:R-:W-:Y:S02]  /*3500*/  MOV R42, R8 ;  /* 0x00000008002a7202 */ /* 0x000fe40000000f00 */
        /* <DEDUP_REMOVED lines=8> */
.L_x_2124:
[----:B------:R-:W-:Y:S05]  /*3590*/  BSYNC B0 ;  /* 0x0000000000007941 */ /* 0x000fea0003800000 */
.L_x_2123:
[-C--:B------:R-:W-:Y:S01]  /*35a0*/  FMUL.FTZ R49, R49, R10.reuse ;  /* 0x0000000a31317220 */ /* 0x080fe20000410000 */
[--C-:B------:R-:W-:Y:S01]  /*35b0*/  PRMT R47, RZ, 0x5410, R52.reuse ;  /* 0x00005410ff2f7816 */ /* 0x100fe20000000034 */
[----:B0-----:R-:W-:Y:S01]  /*35c0*/  FMUL.FTZ R42, R51, R10 ;  /* 0x0000000a332a7220 */ /* 0x001fe20000410000 */
[----:B------:R-:W-:Y:S01]  /*35d0*/  PRMT R51, RZ, 0x7610, R52 ;  /* 0x00007610ff337816 */ /* 0x000fe20000000034 */
        /* <DEDUP_REMOVED lines=13> */
.L_x_2125:
        /* <DEDUP_REMOVED lines=12> */
.L_x_2127:
[----:B------:R-:W-:Y:S05]  /*3770*/  BSYNC B0 ;  /* 0x0000000000007941 */ /* 0x000fea0003800000 */
.L_x_2126:
[--C-:B0-----:R-:W-:Y:S01]  /*3780*/  PRMT R43, RZ, 0x5410, R53.reuse ;  /* 0x00005410ff2b7816 */ /* 0x101fe20000000035 */
[--C-:B------:R-:W-:Y:S01]  /*3790*/  FADD.FTZ R11, R47, -R62.reuse ;  /* 0x8000003e2f0b7221 */ /* 0x100fe20000010000 */
[----:B------:R-:W-:Y:S01]  /*37a0*/  PRMT R45, RZ, 0x7610, R53 ;  /* 0x00007610ff2d7816 */ /* 0x000fe20000000035 */
[----:B------:R-:W-:Y:S01]  /*37b0*/  FADD.FTZ R41, R51, -R62 ;  /* 0x8000003e33297221 */ /* 0x000fe20000010000 */
[----:B------:R-:W-:Y:S01]  /*37c0*/  PRMT R49, RZ, 0x5410, R54 ;  /* 0x00005410ff317816 */ /* 0x000fe20000000036 */
[----:B------:R-:W-:Y:S01]  /*37d0*/  FADD.FTZ R43, R43, -R62 ;  /* 0x8000003e2b2b7221 */ /* 0x000fe20000010000 */
[----:B------:R-:W-:Y:S01]  /*37e0*/  PRMT R53, RZ, 0x7610, R54 ;  /* 0x00007610ff357816 */ /* 0x000fe20000000036 */
[--C-:B------:R-:W-:Y:S01]  /*37f0*/  FADD.FTZ R45, R45, -R62.reuse ;  /* 0x8000003e2d2d7221 */ /* 0x100fe20000010000 */
[----:B------:R-:W-:Y:S01]  /*3800*/  PRMT R65, RZ, 0x5410, R55 ;  /* 0x00005410ff417816 */ /* 0x000fe20000000037 */
[----:B------:R-:W-:Y:S01]  /*3810*/  FADD.FTZ R47, R49, -R62 ;  /* 0x8000003e312f7221 */ /* 0x000fe20000010000 */
[----:B------:R-:W-:Y:S01]  /*3820*/  PRMT R67, RZ, 0x5410, R56 ;  /* 0x00005410ff437816 */ /* 0x000fe20000000038 */
[----:B------:R-:W-:Y:S01]  /*3830*/  FADD.FTZ R49, R53, -R62 ;  /* 0x8000003e35317221 */ /* 0x000fe20000010000 */
[----:B------:R-:W-:Y:S01]  /*3840*/  PRMT R71, RZ, 0x7610, R56 ;  /* 0x00007610ff477816 */ /* 0x000fe20000000038 */
[--C-:B------:R-:W-:Y:S01]  /*3850*/  FADD.FTZ R53, R65, -R62.reuse ;  /* 0x8000003e41357221 */ /* 0x100fe20000010000 */
[--C-:B------:R-:W-:Y:S01]  /*3860*/  PRMT R73, RZ, 0x5410, R57.reuse ;  /* 0x00005410ff497816 */ /* 0x100fe20000000039 */
[-C--:B------:R-:W-:Y:S01]  /*3870*/  FMUL.FTZ R51, R11, R10.reuse ;  /* 0x0000000a0b337220 */ /* 0x080fe20000410000 */
[----:B------:R-:W-:Y:S01]  /*3880*/  PRMT R75, RZ, 0x7610, R57 ;  /* 0x00007610ff4b7816 */ /* 0x000fe20000000039 */
[----:B------:R-:W-:Y:S01]  /*3890*/  FADD.FTZ R57, R67, -R62 ;  /* 0x8000003e43397221 */ /* 0x000fe20000010000 */
[----:B------:R-:W-:Y:S01]  /*38a0*/  PRMT R77, RZ, 0x5410, R58 ;  /* 0x00005410ff4d7816 */ /* 0x000fe2000000003a */
[----:B------:R-:W-:Y:S01]  /*38b0*/  FADD.FTZ R65, R71, -R62 ;  /* 0x8000003e47417221 */ /* 0x000fe20000010000 */
[----:B------:R-:W-:Y:S01]  /*38c0*/  PRMT R79, RZ, 0x7610, R58 ;  /* 0x00007610ff4f7816 */ /* 0x000fe2000000003a */
[--C-:B------:R-:W-:Y:S01]  /*38d0*/  FADD.FTZ R67, R73, -R62.reuse ;  /* 0x8000003e49437221 */ /* 0x100fe20000010000 */
[----:B------:R-:W-:Y:S01]  /*38e0*/  PRMT R81, RZ, 0x5410, R59 ;  /* 0x00005410ff517816 */ /* 0x000fe2000000003b */
[--C-:B------:R-:W-:Y:S01]  /*38f0*/  FADD.FTZ R71, R75, -R62.reuse ;  /* 0x8000003e4b477221 */ /* 0x100fe20000010000 */
[----:B------:R-:W-:Y:S01]  /*3900*/  PRMT R55, RZ, 0x7610, R55 ;  /* 0x00007610ff377816 */ /* 0x000fe20000000037 */
[--C-:B------:R-:W-:Y:S01]  /*3910*/  FADD.FTZ R73, R77, -R62.reuse ;  /* 0x8000003e4d497221 */ /* 0x100fe20000010000 */
[----:B------:R-:W-:Y:S01]  /*3920*/  PRMT R59, RZ, 0x7610, R59 ;  /* 0x00007610ff3b7816 */ /* 0x000fe2000000003b */
[--C-:B------:R-:W-:Y:S01]  /*3930*/  FADD.FTZ R75, R79, -R62.reuse ;  /* 0x8000003e4f4b7221 */ /* 0x100fe20000010000 */
[--C-:B------:R-:W-:Y:S01]  /*3940*/  PRMT R83, RZ, 0x5410, R61.reuse ;  /* 0x00005410ff537816 */ /* 0x100fe2000000003d */
[--C-:B------:R-:W-:Y:S01]  /*3950*/  FADD.FTZ R77, R81, -R62.reuse ;  /* 0x8000003e514d7221 */ /* 0x100fe20000010000 */
[----:B------:R-:W-:Y:S01]  /*3960*/  PRMT R61, RZ, 0x7610, R61 ;  /* 0x00007610ff3d7816 */ /* 0x000fe2000000003d */
[--C-:B------:R-:W-:Y:S01]  /*3970*/  FADD.FTZ R55, R55, -R62.reuse ;  /* 0x8000003e37377221 */ /* 0x100fe20000010000 */
[----:B------:R-:W-:Y:S01]  /*3980*/  ISETP.GE.U32.AND P4, PT, R24, c[0x0][0x1c8], PT ;  /* 0x0000720018007a0c */ /* 0x000fe20003f86070 */
[--C-:B------:R-:W-:Y:S01]  /*3990*/  FADD.FTZ R79, R59, -R62.reuse ;  /* 0x8000003e3b4f7221 */ /* 0x100fe20000010000 */
[----:B------:R-:W-:Y:S01]  /*39a0*/  ISETP.GE.U32.AND P3, PT, R25, c[0x0][0x1c8], PT ;  /* 0x0000720019007a0c */ /* 0x000fe20003f66070 */
[--C-:B------:R-:W-:Y:S01]  /*39b0*/  FADD.FTZ R81, R83, -R62.reuse ;  /* 0x8000003e53517221 */ /* 0x100fe20000010000 */
[----:B------:R-:W-:Y:S01]  /*39c0*/  ISETP.GE.U32.AND P1, PT, R26, c[0x0][0x1c8], PT ;  /* 0x000072001a007a0c */ /* 0x000fe20003f26070 */
[----:B------:R-:W-:Y:S01]  /*39d0*/  FADD.FTZ R83, R61, -R62 ;  /* 0x8000003e3d537221 */ /* 0x000fe20000010000 */
[----:B------:R-:W-:Y:S01]  /*39e0*/  ISETP.GE.U32.AND P2, PT, R27, c[0x0][0x1c8], PT ;  /* 0x000072001b007a0c */ /* 0x000fe20003f46070 */
[-C--:B------:R-:W-:Y:S01]  /*39f0*/  FMUL.FTZ R52, R41, R10.reuse ;  /* 0x0000000a29347220 */ /* 0x080fe20000410000 */
[----:B------:R-:W-:Y:S01]  /*3a00*/  ISETP.GE.AND.EX P4, PT, R33, c[0x0][0x1cc], PT, P4 ;  /* 0x0000730021007a0c */ /* 0x000fe20003f86340 */
[-C--:B------:R-:W-:Y:S01]  /*3a10*/  FMUL.FTZ R59, R43, R10.reuse ;  /* 0x0000000a2b3b7220 */ /* 0x080fe20000410000 */
[----:B------:R-:W-:Y:S01]  /*3a20*/  ISETP.GE.AND.EX P3, PT, R34, c[0x0][0x1cc], PT, P3 ;  /* 0x0000730022007a0c */ /* 0x000fe20003f66330 */
[-C--:B------:R-:W-:Y:S01]  /*3a30*/  FMUL.FTZ R58, R45, R10.reuse ;  /* 0x0000000a2d3a7220 */ /* 0x080fe20000410000 */
[----:B------:R-:W-:Y:S01]  /*3a40*/  ISETP.GE.AND.EX P1, PT, R35, c[0x0][0x1cc], PT, P1 ;  /* 0x0000730023007a0c */ /* 0x000fe20003f26310 */
[-C--:B------:R-:W-:Y:S01]  /*3a50*/  FMUL.FTZ R61, R47, R10.reuse ;  /* 0x0000000a2f3d7220 */ /* 0x080fe20000410000 */
[----:B------:R-:W-:Y:S01]  /*3a60*/  ISETP.GE.AND.EX P2, PT, R0, c[0x0][0x1cc], PT, P2 ;  /* 0x0000730000007a0c */ /* 0x000fe20003f46320 */
[-C--:B------:R-:W-:Y:S01]  /*3a70*/  FMUL.FTZ R60, R49, R10.reuse ;  /* 0x0000000a313c7220 */ /* 0x080fe20000410000 */
[C---:B------:R-:W-:Y:S01]  /*3a80*/  ISETP.GT.U32.OR P4, PT, R12.reuse, 0x1df, P4 ;  /* 0x000001df0c00780c */ /* 0x040fe20002784470 */
[-C--:B------:R-:W-:Y:S01]  /*3a90*/  FMUL.FTZ R49, R53, R10.reuse ;  /* 0x0000000a35317220 */ /* 0x080fe20000410000 */
[C---:B------:R-:W-:Y:S01]  /*3aa0*/  ISETP.GT.U32.OR P3, PT, R12.reuse, 0x1df, P3 ;  /* 0x000001df0c00780c */ /* 0x040fe20001f64470 */
[-C--:B------:R-:W-:Y:S01]  /*3ab0*/  FMUL.FTZ R50, R55, R10.reuse ;  /* 0x0000000a37327220 */ /* 0x080fe20000410000 */
[C---:B------:R-:W-:Y:S01]  /*3ac0*/  ISETP.GT.U32.OR P1, PT, R12.reuse, 0x1df, P1 ;  /* 0x000001df0c00780c */ /* 0x040fe20000f24470 */
[-C--:B------:R-:W-:Y:S01]  /*3ad0*/  FMUL.FTZ R11, R57, R10.reuse ;  /* 0x0000000a390b7220 */ /* 0x080fe20000410000 */
[----:B------:R-:W-:Y:S01]  /*3ae0*/  ISETP.GT.U32.OR P2, PT, R12, 0x1df, P2 ;  /* 0x000001df0c00780c */ /* 0x000fe20001744470 */
[----:B------:R-:W-:-:S02]  /*3af0*/  FMUL.FTZ R42, R65, R10 ;  /* 0x0000000a412a7220 */ /* 0x000fc40000410000 */
[-C--:B------:R-:W-:Y:S02]  /*3b00*/  FMUL.FTZ R47, R67, R10.reuse ;  /* 0x0000000a432f7220 */ /* 0x080fe40000410000 */
[-C--:B------:R-:W-:Y:S02]  /*3b10*/  FMUL.FTZ R44, R71, R10.reuse ;  /* 0x0000000a472c7220 */ /* 0x080fe40000410000 */
[-C--:B------:R-:W-:Y:S02]  /*3b20*/  FMUL.FTZ R45, R73, R10.reuse ;  /* 0x0000000a492d7220 */ /* 0x080fe40000410000 */
[-C--:B------:R-:W-:Y:S02]  /*3b30*/  FMUL.FTZ R46, R75, R10.reuse ;  /* 0x0000000a4b2e7220 */ /* 0x080fe40000410000 */
[-C--:B------:R-:W-:Y:S02]  /*3b40*/  FMUL.FTZ R43, R77, R10.reuse ;  /* 0x0000000a4d2b7220 */ /* 0x080fe40000410000 */
[----:B------:R-:W-:-:S02]  /*3b50*/  FMUL.FTZ R48, R79, R10 ;  /* 0x0000000a4f307220 */ /* 0x000fc40000410000 */
        /* <DEDUP_REMOVED lines=15> */
.L_x_2128:
        /* <DEDUP_REMOVED lines=12> */
.L_x_2130:
[----:B------:R-:W-:Y:S05]  /*3d10*/  BSYNC B0 ;  /* 0x0000000000007941 */ /* 0x000fea0003800000 */
.L_x_2129:
        /* <DEDUP_REMOVED lines=13> */
.L_x_2131:
        /* <DEDUP_REMOVED lines=12> */
.L_x_2133:
[----:B------:R-:W-:Y:S05]  /*3eb0*/  BSYNC B0 ;  /* 0x0000000000007941 */ /* 0x000fea0003800000 */
.L_x_2132:
        /* <DEDUP_REMOVED lines=13> */
.L_x_2134:
[----:B------:R-:W-:Y:S01]  /*3f90*/  BSSY B0, `(.L_x_2135) ;  /* 0x000000c000007945 */ /* 0x000fe20003800000 */
[----:B------:R-:W-:Y:S05]  /*3fa0*/  @P1 BRA `(.L_x_2136) ;  /* 0x000000a000001947 */ /* 0x000fea0003800000 */
[----:B------:R-:W-:Y:S01]  /*3fb0*/  IMAD R33, R35, c[0x0][0x1c0], RZ ;  /* 0x0000700023217a24 */ /* 0x000fe200078e02ff */
[----:B------:R-:W-:Y:S02]  /*3fc0*/  MOV R34, R8 ;  /* 0x0000000800227202 */ /* 0x000fe40000000f00 */
[----:B------:R-:W-:Y:S01]  /*3fd0*/  MOV R35, R3 ;  /* 0x0000000300237202 */ /* 0x000fe20000000f00 */
[----:B------:R-:W-:Y:S01]  /*3fe0*/  IMAD R33, R26, c[0x0][0x1c4], R33 ;  /* 0x000071001a217a24 */ /* 0x000fe200078e0221 */
[----:B------:R-:W-:-:S03]  /*3ff0*/  F2FP.BF16.PACK_AB R61, R60, R61 ;  /* 0x0000003d3c3d723e */ /* 0x000fc600000010ff */
[----:B0-----:R-:W-:-:S05]  /*4000*/  IMAD.WIDE.U32 R52, R26, c[0x0][0x1c0], R34 ;  /* 0x000070001a347a25 */ /* 0x001fca00078e0022 */
[----:B------:R-:W-:Y:S02]  /*4010*/  IADD3 R33, R53, R33, RZ ;  /* 0x0000002135217210 */ /* 0x000fe40007ffe0ff */
[----:B------:R-:W-:-:S04]  /*4020*/  LEA R34, P1, R52, c[0x0][0x160], 0x1 ;  /* 0x0000580034227a11 */ /* 0x000fc800078208ff */
[----:B------:R-:W-:-:S05]  /*4030*/  LEA.HI.X R35, R52, c[0x0][0x164], R33, 0x1, P1 ;  /* 0x0000590034237a11 */ /* 0x000fca00008f0c21 */
[----:B------:R0:W-:Y:S04]  /*4040*/  STG.E [R34.64], R61 ;  /* 0x0000003d22007986 */ /* 0x0001e8000c101906 */
.L_x_2136:
[----:B------:R-:W-:Y:S05]  /*4050*/  BSYNC B0 ;  /* 0x0000000000007941 */ /* 0x000fea0003800000 */
.L_x_2135:
[----:B------:R-:W-:Y:S02]  /*4060*/  FFMA.FTZ R49, R6, R49, R4 ;  /* 0x0000003106317223 */ /* 0x000fe40000010004 */
[----:B0-----:R-:W-:Y:S01]  /*4070*/  FFMA.FTZ R52, R7, R50, R5 ;  /* 0x0000003207347223 */ /* 0x001fe20000010005 */
        /* <DEDUP_REMOVED lines=11> */
.L_x_2137:
        /* <DEDUP_REMOVED lines=12> */
.L_x_2139:
[----:B------:R-:W-:Y:S05]  /*41f0*/  BSYNC B0 ;  /* 0x0000000000007941 */ /* 0x000fea0003800000 */
.L_x_2138:
[----:B------:R-:W-:Y:S01]  /*4200*/  ISETP.GE.U32.AND P5, PT, R28, c[0x0][0x1c8], PT ;  /* 0x000072001c007a0c */ /* 0x000fe20003fa6070 */
[C-C-:B------:R-:W-:Y:S01]  /*4210*/  FFMA.FTZ R0, R6.reuse, R11, R4.reuse ;  /* 0x0000000b06007223 */ /* 0x140fe20000010004 */
[----:B------:R-:W-:Y:S01]  /*4220*/  ISETP.GE.U32.AND P1, PT, R29, c[0x0][0x1c8], PT ;  /* 0x000072001d007a0c */ /* 0x000fe20003f26070 */
[--C-:B------:R-:W-:Y:S01]  /*4230*/  FFMA.FTZ R47, R6, R47, R4.reuse ;  /* 0x0000002f062f7223 */ /* 0x100fe20000010004 */
[----:B------:R-:W-:Y:S01]  /*4240*/  ISETP.GE.U32.AND P2, PT, R30, c[0x0][0x1c8], PT ;  /* 0x000072001e007a0c */ /* 0x000fe20003f46070 */
[C-C-:B------:R-:W-:Y:S01]  /*4250*/  FFMA.FTZ R45, R6.reuse, R45, R4.reuse ;  /* 0x0000002d062d7223 */ /* 0x140fe20000010004 */
[----:B------:R-:W-:Y:S01]  /*4260*/  ISETP.GE.U32.AND P3, PT, R31, c[0x0][0x1c8], PT ;  /* 0x000072001f007a0c */ /* 0x000fe20003f66070 */
[--C-:B------:R-:W-:Y:S01]  /*4270*/  FFMA.FTZ R43, R6, R43, R4.reuse ;  /* 0x0000002b062b7223 */ /* 0x100fe20000010004 */
[----:B------:R-:W-:Y:S01]  /*4280*/  ISETP.GE.U32.AND P4, PT, R32, c[0x0][0x1c8], PT ;  /* 0x0000720020007a0c */ /* 0x000fe20003f86070 */
[C-C-:B------:R-:W-:Y:S01]  /*4290*/  FFMA.FTZ R44, R7.reuse, R44, R5.reuse ;  /* 0x0000002c072c7223 */ /* 0x140fe20000010005 */
[----:B------:R-:W-:Y:S01]  /*42a0*/  ISETP.GE.AND.EX P5, PT, R36, c[0x0][0x1cc], PT, P5 ;  /* 0x0000730024007a0c */ /* 0x000fe20003fa6350 */
[--C-:B------:R-:W-:Y:S01]  /*42b0*/  FFMA.FTZ R46, R7, R46, R5.reuse ;  /* 0x0000002e072e7223 */ /* 0x100fe20000010005 */
[----:B------:R-:W-:Y:S01]  /*42c0*/  ISETP.GE.AND.EX P1, PT, R37, c[0x0][0x1cc], PT, P1 ;  /* 0x0000730025007a0c */ /* 0x000fe20003f26310 */
[C-C-:B------:R-:W-:Y:S01]  /*42d0*/  FFMA.FTZ R48, R7.reuse, R48, R5.reuse ;  /* 0x0000003007307223 */ /* 0x140fe20000010005 */
[----:B------:R-:W-:Y:S01]  /*42e0*/  ISETP.GE.AND.EX P2, PT, R38, c[0x0][0x1cc], PT, P2 ;  /* 0x0000730026007a0c */ /* 0x000fe20003f46320 */
[--C-:B------:R-:W-:Y:S01]  /*42f0*/  FFMA.FTZ R11, R7, R10, R5.reuse ;  /* 0x0000000a070b7223 */ /* 0x100fe20000010005 */
[----:B------:R-:W-:Y:S01]  /*4300*/  ISETP.GE.AND.EX P3, PT, R39, c[0x0][0x1cc], PT, P3 ;  /* 0x0000730027007a0c */ /* 0x000fe20003f66330 */
[----:B------:R-:W-:Y:S01]  /*4310*/  FFMA.FTZ R4, R6, R41, R4 ;  /* 0x0000002906047223 */ /* 0x000fe20000010004 */
[----:B------:R-:W-:Y:S01]  /*4320*/  ISETP.GE.AND.EX P4, PT, R40, c[0x0][0x1cc], PT, P4 ;  /* 0x0000730028007a0c */ /* 0x000fe20003f86340 */
[----:B------:R-:W-:Y:S01]  /*4330*/  FFMA.FTZ R5, R7, R42, R5 ;  /* 0x0000002a07057223 */ /* 0x000fe20000010005 */
[----:B------:R-:W-:-:S02]  /*4340*/  ISETP.GT.U32.OR P5, PT, R12, 0x1df, P5 ;  /* 0x000001df0c00780c */ /* 0x000fc40002fa4470 */
[C---:B------:R-:W-:Y:S02]  /*4350*/  ISETP.GT.U32.OR P1, PT, R12.reuse, 0x1df, P1 ;  /* 0x000001df0c00780c */ /* 0x040fe40000f24470 */
[C---:B------:R-:W-:Y:S02]  /*4360*/  ISETP.GT.U32.OR P2, PT, R12.reuse, 0x1df, P2 ;  /* 0x000001df0c00780c */ /* 0x040fe40001744470 */
[C---:B------:R-:W-:Y:S02]  /*4370*/  ISETP.GT.U32.OR P3, PT, R12.reuse, 0x1df, P3 ;  /* 0x000001df0c00780c */ /* 0x040fe40001f64470 */
[----:B------:R-:W-:Y:S01]  /*4380*/  ISETP.GT.U32.OR P4, PT, R12, 0x1df, P4 ;  /* 0x000001df0c00780c */ /* 0x000fe20002784470 */
[----:B------:R-:W-:Y:S06]  /*4390*/  @!P6 BRA `(.L_x_2140) ;  /* 0x000000a00000e947 */ /* 0x000fec0003800000 */
        /* <DEDUP_REMOVED lines=10> */
.L_x_2140:
[----:B------:R-:W-:Y:S01]  /*4440*/  BSSY B0, `(.L_x_2141) ;  /* 0x000000c000007945 */ /* 0x000fe20003800000 */
[----:B------:R-:W-:Y:S05]  /*4450*/  @P5 BRA `(.L_x_2142) ;  /* 0x000000a000005947 */ /* 0x000fea0003800000 */
[----:B------:R-:W-:Y:S01]  /*4460*/  MOV R6, R8 ;  /* 0x0000000800067202 */ /* 0x000fe20000000f00 */
[----:B------:R-:W-:Y:S01]  /*4470*/  IMAD R33, R36, c[0x0][0x1c0], RZ ;  /* 0x0000700024217a24 */ /* 0x000fe200078e02ff */
[----:B------:R-:W-:Y:S02]  /*4480*/  MOV R7, R3 ;  /* 0x0000000300077202 */ /* 0x000fe40000000f00 */
[----:B------:R-:W-:Y:S01]  /*4490*/  F2FP.BF16.PACK_AB R5, R5, R0 ;  /* 0x000000000505723e */ /* 0x000fe200000010ff */
[C---:B------:R-:W-:Y:S02]  /*44a0*/  IMAD R33, R28.reuse, c[0x0][0x1c4], R33 ;  /* 0x000071001c217a24 */ /* 0x040fe400078e0221 */
[----:B0-----:R-:W-:-:S05]  /*44b0*/  IMAD.WIDE.U32 R34, R28, c[0x0][0x1c0], R6 ;  /* 0x000070001c227a25 */ /* 0x001fca00078e0006 */
[----:B------:R-:W-:Y:S02]  /*44c0*/  IADD3 R33, R35, R33, RZ ;  /* 0x0000002123217210 */ /* 0x000fe40007ffe0ff */
[----:B------:R-:W-:-:S04]  /*44d0*/  LEA R6, P5, R34, c[0x0][0x160], 0x1 ;  /* 0x0000580022067a11 */ /* 0x000fc800078a08ff */
[----:B------:R-:W-:-:S05]  /*44e0*/  LEA.HI.X R7, R34, c[0x0][0x164], R33, 0x1, P5 ;  /* 0x0000590022077a11 */ /* 0x000fca00028f0c21 */
[----:B------:R0:W-:Y:S04]  /*44f0*/  STG.E [R6.64], R5 ;  /* 0x0000000506007986 */ /* 0x0001e8000c101906 */
.L_x_2142:
[----:B------:R-:W-:Y:S05]  /*4500*/  BSYNC B0 ;  /* 0x0000000000007941 */ /* 0x000fea0003800000 */
.L_x_2141:
        /* <DEDUP_REMOVED lines=11> */
.L_x_2143:
        /* <DEDUP_REMOVED lines=12> */
.L_x_2145:
[----:B------:R-:W-:Y:S05]  /*4680*/  BSYNC B0 ;  /* 0x0000000000007941 */ /* 0x000fea0003800000 */
.L_x_2144:
        /* <DEDUP_REMOVED lines=11> */
.L_x_2146:
        /* <DEDUP_REMOVED lines=12> */
.L_x_2148:
[----:B------:R-:W-:Y:S05]  /*4800*/  BSYNC B0 ;  /* 0x0000000000007941 */ /* 0x000fea0003800000 */
.L_x_2147:
        /* <DEDUP_REMOVED lines=11> */
.L_x_2149:
        /* <DEDUP_REMOVED lines=12> */
.L_x_2151:
[----:B------:R-:W-:Y:S05]  /*4980*/  BSYNC B0 ;  /* 0x0000000000007941 */ /* 0x000fea0003800000 */
.L_x_2150:
        /* <DEDUP_REMOVED lines=11> */
.L_x_2152:
[----:B------:R-:W-:Y:S01]  /*4a40*/  BSSY B0, `(.L_x_2153) ;  /* 0x000000b000007945 */ /* 0x000fe20003800000 */
[----:B------:R-:W-:Y:S05]  /*4a50*/  @P4 BRA `(.L_x_2154) ;  /* 0x0000009000004947 */ /* 0x000fea0003800000 */
[----:B------:R-:W-:Y:S01]  /*4a60*/  MOV R2, R8 ;  /* 0x0000000800027202 */ /* 0x000fe20000000f00 */
[----:B0-----:R-:W-:Y:S01]  /*4a70*/  IMAD R5, R40, c[0x0][0x1c0], RZ ;  /* 0x0000700028057a24 */ /* 0x001fe200078e02ff */
[----:B------:R-:W-:-:S03]  /*4a80*/  F2FP.BF16.PACK_AB R11, R11, R4 ;  /* 0x000000040b0b723e */ /* 0x000fc600000010ff */
[----:B------:R-:W-:-:S04]  /*4a90*/  IMAD.WIDE.U32 R6, R32, c[0x0][0x1c0], R2 ;  /* 0x0000700020067a25 */ /* 0x000fc800078e0002 */
[----:B------:R-:W-:Y:S01]  /*4aa0*/  IMAD R5, R32, c[0x0][0x1c4], R5 ;  /* 0x0000710020057a24 */ /* 0x000fe200078e0205 */
[----:B------:R-:W-:-:S04]  /*4ab0*/  LEA R2, P1, R6, c[0x0][0x160], 0x1 ;  /* 0x0000580006027a11 */ /* 0x000fc800078208ff */
[----:B------:R-:W-:-:S04]  /*4ac0*/  IADD3 R5, R7, R5, RZ ;  /* 0x0000000507057210 */ /* 0x000fc80007ffe0ff */
[----:B------:R-:W-:-:S05]  /*4ad0*/  LEA.HI.X R3, R6, c[0x0][0x164], R5, 0x1, P1 ;  /* 0x0000590006037a11 */ /* 0x000fca00008f0c05 */
[----:B------:R0:W-:Y:S02]  /*4ae0*/  STG.E [R2.64], R11 ;  /* 0x0000000b02007986 */ /* 0x0001e4000c101906 */
.L_x_2154:
[----:B------:R-:W-:Y:S05]  /*4af0*/  BSYNC B0 ;  /* 0x0000000000007941 */ /* 0x000fea0003800000 */
.L_x_2153:
[----:B------:R-:W-:Y:S02]  /*4b00*/  IADD3 R14, R14, c[0x0][0x10], RZ ;  /* 0x000004000e0e7a10 */ /* 0x000fe40007ffe0ff */
[----:B------:R-:W-:Y:S02]  /*4b10*/  IADD3 R68, R68, 0x1, RZ ;  /* 0x0000000144447810 */ /* 0x000fe40007ffe0ff */
[----:B------:R-:W-:-:S13]  /*4b20*/  ISETP.GE.AND P1, PT, R14, UR4, PT ;  /* 0x000000040e007c0c */ /* 0x000fda000bf26270 */
[----:B------:R-:W-:Y:S01]  /*4b30*/  @P1 CALL.REL.NOINC `(.L_x_2155) ;  /* 0x0000001000001944 */ /* 0x000fe20003c00000 */
[----:B------:R-:W-:Y:S05]  /*4b40*/  BRA `(.L_x_2156) ;  /* 0xffffb74000007947 */ /* 0x000fea000383ffff */
.L_x_2155:
[----:B------:R-:W-:Y:S05]  /*4b50*/  EXIT ;  /* 0x000000000000794d */ /* 0x000fea0003800000 */
.L_x_2157:
        /* <DEDUP_REMOVED lines=10> */
.L_x_3326:


//--------------------- .text._Z35group_norm_nhwc_fwd_one_pass_kernelI11Bf16IOBf16WLi64ELi30ELi480EEv26Group_norm_nhwc_fwd_params --------------------------
	.section	.text._Z35group_norm_nhwc_fwd_one_pass_kernelI11Bf16IOBf16WLi64ELi30ELi480EEv26Group_norm_nhwc_fwd_params,"ax",@progbits
	.sectioninfo	@"SHI_REGISTERS=32"
	.align	128
        .global         _Z35group_norm_nhwc_fwd_one_pass_kernelI11Bf16IOBf16WLi64ELi30ELi480EEv26Group_norm_nhwc_fwd_params
        .type           _Z35group_norm_nhwc_fwd_one_pass_kernelI11Bf16IOBf16WLi64ELi30ELi480EEv26Group_norm_nhwc_fwd_params,@function
        .size           _Z35group_norm_nhwc_fwd_one_pass_kernelI11Bf16IOBf16WLi64ELi30ELi480EEv26Group_norm_nhwc_fwd_params,(.L_x_3327 - _Z35group_norm_nhwc_fwd_one_pass_kernelI11Bf16IOBf16WLi64ELi30ELi480EEv26Group_norm_nhwc_fwd_params)
        .other          _Z35group_norm_nhwc_fwd_one_pass_kernelI11Bf16IOBf16WLi64ELi30ELi480EEv26Group_norm_nhwc_fwd_params,@"STO_CUDA_ENTRY STV_DEFAULT"
_Z35group_norm_nhwc_fwd_one_pass_kernelI11Bf16IOBf16WLi64ELi30ELi480EEv26Group_norm_nhwc_fwd_params:
.text._Z35group_norm_nhwc_fwd_one_pass_kernelI11Bf16IOBf16WLi64ELi30ELi480EEv26Group_norm_nhwc_fwd_params:
        /* <DEDUP_REMOVED lines=26> */
.L_x_2174:
        /* <DEDUP_REMOVED lines=137> */
.L_x_2159:
[----:B------:R-:W-:Y:S05]  /*0a30*/  BSYNC B0 ;  /* 0x0000000000007941 */ /* 0x000fea0003800000 */
.L_x_2158:
        /* <DEDUP_REMOVED lines=13> */
[----:B------:R-:W-:-:S03]  /*0b10*/  IADD3 R9, R28, R9, RZ ;  /* 0x000000091c097210 */ /* 0x000fc60007ffe0ff */
[----:B------:R-:W-:Y:S01]  /*0b20*/  IMAD.WIDE.U32 R10, R15, 0x8, R10 ;  /* 0x000000080f0a7825 */ /* 0x000fe200078e000a */
[----:B------:R-:W-:-:S03]  /*0b30*/  MOV R15, 0x1 ;  /* 0x00000001000f7802 */ /* 0x000fc60000000f00 */
[----:B------:R-:W-:Y:S01]  /*0b40*/  IMAD.WIDE.U32 R8, R9, R8, c[0x0][0x190] ;  /* 0x0000640009087625 */ /* 0x000fe200078e0008 */
[----:B------:R1:W-:Y:S01]  /*0b50*/  STG.E.64 [R10.64], R12 ;  /* 0x0000000c0a007986 */ /* 0x0003e2000c101b06 */
[----:B------:R-:W-:Y:S01]  /*0b60*/  SEL R15, R15, 0xffffffff, !P1 ;  /* 0xffffffff0f0f7807 */ /* 0x000fe20004800000 */
[----:B------:R-:W-:Y:S06]  /*0b70*/  MEMBAR.ALL.GPU ;  /* 0x0000000000007992 */ /* 0x000fec000000a000 */
[----:B------:R-:W-:-:S00]  /*0b80*/  ERRBAR ;  /* 0x00000000000079ab */ /* 0x000fc00000000000 */
[----:B-1----:R-:W-:Y:S01]  /*0b90*/  SEL R11, RZ, c[0x0][0xc], P1 ;  /* 0x00000300ff0b7a07 */ /* 0x002fe20000800000 */
[----:B------:R1:W-:Y:S03]  /*0ba0*/  RED.E.ADD.S32.STRONG.GPU [R8.64], R15 ;  /* 0x0000000f0800798e */ /* 0x0003e6000c10e386 */
[----:B------:R-:W-:-:S13]  /*0bb0*/  ISETP.NE.AND P1, PT, R11, -0x1, PT ;  /* 0xffffffff0b00780c */ /* 0x000fda0003f25270 */
[----:B-1----:R-:W-:Y:S05]  /*0bc0*/  @!P1 BRA `(.L_x_2161) ;  /* 0x0000005000009947 */ /* 0x002fea0003800000 */
.L_x_2162:
[----:B------:R-:W2:Y:S01]  /*0bd0*/  LDG.E.STRONG.GPU R10, [R8.64] ;  /* 0x00000006080a7981 */ /* 0x000ea2000c1ef900 */
[----:B------:R-:W-:Y:S01]  /*0be0*/  YIELD ;  /* 0x0000000000007946 */ /* 0x000fe20003800000 */
[----:B--2---:R-:W-:Y:S01]  /*0bf0*/  ISETP.NE.AND P1, PT, R10, R11, PT ;  /* 0x0000000b0a00720c */ /* 0x004fe20003f25270 */
[----:B------:R-:W-:-:S12]  /*0c00*/  CCTL.IVALL ;  /* 0x00000000ff00798f */ /* 0x000fd80002000000 */
[----:B------:R-:W-:Y:S05]  /*0c10*/  @P1 BRA `(.L_x_2162) ;  /* 0xffffffb000001947 */ /* 0x000fea000383ffff */
.L_x_2161:
        /* <DEDUP_REMOVED lines=11> */
.L_x_2164:
        /* <DEDUP_REMOVED lines=59> */
.L_x_2163:
        /* <DEDUP_REMOVED lines=19> */
.L_x_2166:
[----:B------:R-:W-:Y:S05]  /*11b0*/  BSYNC B0 ;  /* 0x0000000000007941 */ /* 0x000fea0003800000 */
.L_x_2165:
        /* <DEDUP_REMOVED lines=30> */
.L_x_2160:
[----:B------:R-:W-:Y:S01]  /*13a0*/  LOP3.LUT P1, RZ, R4, R5, RZ, 0xfc, !PT ;  /* 0x0000000504ff7212 */ /* 0x000fe2000782fcff */
[----:B------:R-:W-:Y:S01]  /*13b0*/  @!P2 STS.64 [0x90], R12 ;  /* 0x0000900cff00a388 */ /* 0x000fe20000000a00 */
[----:B------:R-:W-:Y:S01]  /*13c0*/  ISETP.EQ.U32.AND P3, PT, RZ, c[0x0][0x168], PT ;  /* 0x00005a00ff007a0c */ /* 0x000fe20003f62070 */
[----:B------:R-:W-:Y:S01]  /*13d0*/  HFMA2.MMA R23, -RZ, RZ, 0, 1.1920928955078125e-07 ;  /* 0x00000002ff177435 */ /* 0x000fe200000001ff */
        /* <DEDUP_REMOVED lines=10> */
[----:B-1----:R1:W2:Y:S04]  /*1480*/  LDG.E.U16 R9, [R28.64+0x2] ;  /* 0x000002061c097981 */ /* 0x0022a8000c1e1500 */
[----:B------:R3:W4:Y:S04]  /*1490*/  LDG.E.U16 R8, [R22.64+0x2] ;  /* 0x0000020616087981 */ /* 0x000728000c1e1500 */
[----:B------:R-:W5:Y:S04]  /*14a0*/  LDS.64 R10, [0x90] ;  /* 0x00009000ff0a7984 */ /* 0x000f680000000a00 */
[----:B-1----:R-:W4:Y:S04]  /*14b0*/  LDG.E.U16 R28, [R28.64] ;  /* 0x000000061c1c7981 */ /* 0x002f28000c1e1500 */
[----:B---3--:R1:W3:Y:S01]  /*14c0*/  LDG.E.U16 R22, [R22.64] ;  /* 0x0000000616167981 */ /* 0x0082e2000c1e1500 */
[----:B0-----:R-:W-:-:S02]  /*14d0*/  PRMT R13, RZ, 0x5410, R7 ;  /* 0x00005410ff0d7816 */ /* 0x001fc40000000007 */
[----:B------:R-:W-:Y:S02]  /*14e0*/  ISETP.NE.AND P2, PT, RZ, UR5, PT ;  /* 0x00000005ff007c0c */ /* 0x000fe4000bf45270 */
[----:B------:R-:W-:Y:S02]  /*14f0*/  PRMT R7, RZ, 0x7610, R7 ;  /* 0x00007610ff077816 */ /* 0x000fe40000000007 */
[--C-:B------:R-:W-:Y:S02]  /*1500*/  PRMT R15, RZ, 0x5410, R6.reuse ;  /* 0x00005410ff0f7816 */ /* 0x100fe40000000006 */
[----:B-1----:R-:W-:Y:S01]  /*1510*/  PRMT R23, RZ, 0x7610, R6 ;  /* 0x00007610ff177816 */ /* 0x002fe20000000006 */
[----:B-----5:R-:W-:-:S04]  /*1520*/  FMUL.FTZ R12, R10, c[0x0][0x1f4] ;  /* 0x00007d000a0c7a20 */ /* 0x020fc80000410000 */
        /* <DEDUP_REMOVED lines=16> */
[----:B------:R-:W-:Y:S01]  /*1630*/  FMUL.FTZ R10, R23, R10 ;  /* 0x0000000a170a7220 */ /* 0x000fe20000410000 */
[----:B--2---:R-:W-:Y:S02]  /*1640*/  PRMT R9, RZ, 0x5410, R9 ;  /* 0x00005410ff097816 */ /* 0x004fe40000000009 */
[----:B----4-:R-:W-:-:S05]  /*1650*/  PRMT R8, RZ, 0x5410, R8 ;  /* 0x00005410ff087816 */ /* 0x010fca0000000008 */
[C-C-:B------:R-:W-:Y:S02]  /*1660*/  FFMA.FTZ R12, R9.reuse, R7, R8.reuse ;  /* 0x00000007090c7223 */ /* 0x140fe40000010008 */
[----:B------:R-:W-:Y:S01]  /*1670*/  FFMA.FTZ R10, R9, R10, R8 ;  /* 0x0000000a090a7223 */ /* 0x000fe20000010008 */
[----:B------:R-:W-:Y:S02]  /*1680*/  PRMT R28, RZ, 0x5410, R28 ;  /* 0x00005410ff1c7816 */ /* 0x000fe4000000001c */
[----:B---3--:R-:W-:-:S05]  /*1690*/  PRMT R22, RZ, 0x5410, R22 ;  /* 0x00005410ff167816 */ /* 0x008fca0000000016 */
        /* <DEDUP_REMOVED lines=13> */
.L_x_2167:
        /* <DEDUP_REMOVED lines=12> */
.L_x_2169:
[----:B------:R-:W-:Y:S05]  /*1830*/  BSYNC B0 ;  /* 0x0000000000007941 */ /* 0x000fea0003800000 */
.L_x_2168:
        /* <DEDUP_REMOVED lines=11> */
.L_x_2170:
        /* <DEDUP_REMOVED lines=12> */
.L_x_2172:
[----:B------:R-:W-:Y:S05]  /*19b0*/  BSYNC B0 ;  /* 0x0000000000007941 */ /* 0x000fea0003800000 */
.L_x_2171:
[----:B------:R-:W-:Y:S02]  /*19c0*/  IADD3 R20, R20, c[0x0][0x10], RZ ;  /* 0x0000040014147a10 */ /* 0x000fe40007ffe0ff */
[----:B------:R-:W-:Y:S02]  /*19d0*/  IADD3 R16, R16, 0x1, RZ ;  /* 0x0000000110107810 */ /* 0x000fe40007ffe0ff */
[----:B------:R-:W-:-:S13]  /*19e0*/  ISETP.GE.AND P1, PT, R20, UR4, PT ;  /* 0x0000000414007c0c */ /* 0x000fda000bf26270 */
[----:B------:R-:W-:Y:S01]  /*19f0*/  @P1 CALL.REL.NOINC `(.L_x_2173) ;  /* 0x0000001000001944 */ /* 0x000fe20003c00000 */
[----:B------:R-:W-:Y:S05]  /*1a00*/  BRA `(.L_x_2174) ;  /* 0xffffe79000007947 */ /* 0x000fea000383ffff */
.L_x_2173:
[----:B------:R-:W-:Y:S05]  /*1a10*/  EXIT ;  /* 0x000000000000794d */ /* 0x000fea0003800000 */
.L_x_2175:
        /* <DEDUP_REMOVED lines=14> */
.L_x_3327:


//--------------------- .text._Z35group_norm_nhwc_fwd_one_pass_kernelI11Bf16IOBf16WLi128ELi30ELi480EEv26Group_norm_nhwc_fwd_params --------------------------
	.section	.text._Z35group_norm_nhwc_fwd_one_pass_kernelI11Bf16IOBf16WLi128ELi30ELi480EEv26Group_norm_nhwc_fwd_params,"ax",@progbits
	.sectioninfo	@"SHI_REGISTERS=40"
	.align	128
        .global         _Z35group_norm_nhwc_fwd_one_pass_kernelI11Bf16IOBf16WLi128ELi30ELi480EEv26Group_norm_nhwc_fwd_params
        .type           _Z35group_norm_nhwc_fwd_one_pass_kernelI11Bf16IOBf16WLi128ELi30ELi480EEv26Group_norm_nhwc_fwd_params,@function
        .size           _Z35group_norm_nhwc_fwd_one_pass_kernelI11Bf16IOBf16WLi128ELi30ELi480EEv26Group_norm_nhwc_fwd_params,(.L_x_3328 - _Z35group_norm_nhwc_fwd_one_pass_kernelI11Bf16IOBf16WLi128ELi30ELi480EEv26Group_norm_nhwc_fwd_params)
        .other          _Z35group_norm_nhwc_fwd_one_pass_kernelI11Bf16IOBf16WLi128ELi30ELi480EEv26Group_norm_nhwc_fwd_params,@"STO_CUDA_ENTRY STV_DEFAULT"
_Z35group_norm_nhwc_fwd_one_pass_kernelI11Bf16IOBf16WLi128ELi30ELi480EEv26Group_norm_nhwc_fwd_params:
.text._Z35group_norm_nhwc_fwd_one_pass_kernelI11Bf16IOBf16WLi128ELi30ELi480EEv26Group_norm_nhwc_fwd_params:
        /* <DEDUP_REMOVED lines=28> */
.L_x_2198:
        /* <DEDUP_REMOVED lines=180> */
.L_x_2177:
[----:B------:R-:W-:Y:S05]  /*0d00*/  BSYNC B0 ;  /* 0x0000000000007941 */ /* 0x000fea0003800000 */
.L_x_2176:
        /* <DEDUP_REMOVED lines=25> */
.L_x_2180:
[----:B------:R-:W2:Y:S01]  /*0ea0*/  LDG.E.STRONG.GPU R12, [R10.64] ;  /* 0x000000060a0c7981 */ /* 0x000ea2000c1ef900 */
[----:B------:R-:W-:Y:S01]  /*0eb0*/  YIELD ;  /* 0x0000000000007946 */ /* 0x000fe20003800000 */
[----:B--2---:R-:W-:Y:S01]  /*0ec0*/  ISETP.NE.AND P1, PT, R12, R13, PT ;  /* 0x0000000d0c00720c */ /* 0x004fe20003f25270 */
[----:B------:R-:W-:-:S12]  /*0ed0*/  CCTL.IVALL ;  /* 0x00000000ff00798f */ /* 0x000fd80002000000 */
[----:B------:R-:W-:Y:S05]  /*0ee0*/  @P1 BRA `(.L_x_2180) ;  /* 0xffffffb000001947 */ /* 0x000fea000383ffff */
.L_x_2179:
        /* <DEDUP_REMOVED lines=11> */
.L_x_2182:
        /* <DEDUP_REMOVED lines=59> */
.L_x_2181:
        /* <DEDUP_REMOVED lines=19> */
.L_x_2184:
[----:B------:R-:W-:Y:S05]  /*1480*/  BSYNC B0 ;  /* 0x0000000000007941 */ /* 0x000fea0003800000 */
.L_x_2183:
        /* <DEDUP_REMOVED lines=30> */
.L_x_2178:
[----:B------:R-:W-:Y:S01]  /*1670*/  LOP3.LUT P1, RZ, R23, R24, RZ, 0xfc, !PT ;  /* 0x0000001817ff7212 */ /* 0x000fe2000782fcff */
[----:B------:R1:W-:Y:S01]  /*1680*/  @!P2 STS.64 [0x90], R8 ;  /* 0x00009008ff00a388 */ /* 0x0003e20000000a00 */
[----:B------:R-:W-:Y:S01]  /*1690*/  ISETP.EQ.U32.AND P3, PT, RZ, c[0x0][0x168], PT ;  /* 0x00005a00ff007a0c */ /* 0x000fe20003f62070 */
[----:B------:R-:W-:Y:S01]  /*16a0*/  HFMA2.MMA R15, -RZ, RZ, 0, 1.1920928955078125e-07 ;  /* 0x00000002ff0f7435 */ /* 0x000fe200000001ff */
        /* <DEDUP_REMOVED lines=10> */
[----:B01----:R0:W3:Y:S04]  /*1750*/  LDG.E.U16 R9, [R16.64+0x2] ;  /* 0x0000020610097981 */ /* 0x0030e8000c1e1500 */
[----:B------:R1:W4:Y:S04]  /*1760*/  LDG.E.U16 R8, [R14.64+0x2] ;  /* 0x000002060e087981 */ /* 0x000328000c1e1500 */
[----:B------:R0:W5:Y:S04]  /*1770*/  LDG.E.U16 R32, [R16.64] ;  /* 0x0000000610207981 */ /* 0x000168000c1e1500 */
[----:B------:R1:W5:Y:S01]  /*1780*/  LDG.E.U16 R33, [R14.64] ;  /* 0x000000060e217981 */ /* 0x000362000c1e1500 */
[----:B--2---:R-:W-:-:S02]  /*1790*/  PRMT R19, RZ, 0x5410, R4 ;  /* 0x00005410ff137816 */ /* 0x004fc40000000004 */
[----:B------:R-:W-:Y:S01]  /*17a0*/  ISETP.NE.AND P4, PT, RZ, UR5, PT ;  /* 0x00000005ff007c0c */ /* 0x000fe2000bf85270 */
[----:B------:R-:W2:Y:S01]  /*17b0*/  LDS.64 R12, [0x90] ;  /* 0x00009000ff0c7984 */ /* 0x000ea20000000a00 */
[----:B------:R-:W-:Y:S02]  /*17c0*/  PRMT R11, RZ, 0x5410, R2 ;  /* 0x00005410ff0b7816 */ /* 0x000fe40000000002 */
[--C-:B0-----:R-:W-:Y:S02]  /*17d0*/  PRMT R16, RZ, 0x7610, R3.reuse ;  /* 0x00007610ff107816 */ /* 0x101fe40000000003 */
[----:B------:R-:W-:Y:S02]  /*17e0*/  PRMT R17, RZ, 0x7610, R0 ;  /* 0x00007610ff117816 */ /* 0x000fe40000000000 */
[----:B-1----:R-:W-:Y:S02]  /*17f0*/  PRMT R15, RZ, 0x7610, R4 ;  /* 0x00007610ff0f7816 */ /* 0x002fe40000000004 */
[----:B------:R-:W-:-:S02]  /*1800*/  PRMT R14, RZ, 0x5410, R3 ;  /* 0x00005410ff0e7816 */ /* 0x000fc40000000003 */
[----:B------:R-:W-:Y:S02]  /*1810*/  PRMT R3, RZ, 0x7610, R2 ;  /* 0x00007610ff037816 */ /* 0x000fe40000000002 */
[----:B------:R-:W-:Y:S02]  /*1820*/  ISETP.GE.U32.AND P2, PT, R28, c[0x0][0x1c8], PT ;  /* 0x000072001c007a0c */ /* 0x000fe40003f46070 */
[----:B------:R-:W-:Y:S02]  /*1830*/  ISETP.GE.U32.AND P3, PT, R27, c[0x0][0x1c8], PT ;  /* 0x000072001b007a0c */ /* 0x000fe40003f66070 */
[----:B------:R-:W-:Y:S02]  /*1840*/  ISETP.GE.AND.EX P2, PT, R7, c[0x0][0x1cc], PT, P2 ;  /* 0x0000730007007a0c */ /* 0x000fe40003f46320 */
[----:B------:R-:W-:Y:S02]  /*1850*/  ISETP.GE.AND.EX P3, PT, R6, c[0x0][0x1cc], PT, P3 ;  /* 0x0000730006007a0c */ /* 0x000fe40003f66330 */
[----:B------:R-:W-:-:S02]  /*1860*/  ISETP.GT.U32.OR P2, PT, R24, 0x1df, P2 ;  /* 0x000001df1800780c */ /* 0x000fc40001744470 */
[----:B------:R-:W-:Y:S01]  /*1870*/  ISETP.GT.U32.OR P3, PT, R24, 0x1df, P3 ;  /* 0x000001df1800780c */ /* 0x000fe20001f64470 */
[----:B--2---:R-:W-:-:S04]  /*1880*/  FMUL.FTZ R12, R12, c[0x0][0x1f4] ;  /* 0x00007d000c0c7a20 */ /* 0x004fc80000410000 */
[----:B------:R-:W-:Y:S02]  /*1890*/  FMUL.FTZ R10, R12, R12 ;  /* 0x0000000c0c0a7220 */ /* 0x000fe40000410000 */
[----:B------:R-:W-:Y:S02]  /*18a0*/  FADD.FTZ R15, R15, -R12 ;  /* 0x8000000c0f0f7221 */ /* 0x000fe40000010000 */
[----:B------:R-:W-:Y:S01]  /*18b0*/  FFMA.FTZ R13, R13, c[0x0][0x1f4], -R10 ;  /* 0x00007d000d0d7a23 */ /* 0x000fe2000001080a */
[----:B------:R-:W-:Y:S01]  /*18c0*/  MOV R10, 0x3f800000 ;  /* 0x3f800000000a7802 */ /* 0x000fe20000000f00 */
[--C-:B------:R-:W-:Y:S02]  /*18d0*/  FADD.FTZ R19, R19, -R12.reuse ;  /* 0x8000000c13137221 */ /* 0x100fe40000010000 */
[--C-:B------:R-:W-:Y:S01]  /*18e0*/  FADD.FTZ R11, R11, -R12.reuse ;  /* 0x8000000c0b0b7221 */ /* 0x100fe20000010000 */
[----:B------:R-:W-:Y:S01]  /*18f0*/  FSETP.GTU.FTZ.AND P1, PT, R13, RZ, PT ;  /* 0x000000ff0d00720b */ /* 0x000fe20003f3c000 */
[----:B------:R-:W-:-:S02]  /*1900*/  FADD.FTZ R3, R3, -R12 ;  /* 0x8000000c03037221 */ /* 0x000fc40000010000 */
[--C-:B------:R-:W-:Y:S02]  /*1910*/  FADD.FTZ R17, R17, -R12.reuse ;  /* 0x8000000c11117221 */ /* 0x100fe40000010000 */
[----:B------:R-:W-:-:S08]  /*1920*/  FADD.FTZ R2, R14, -R12 ;  /* 0x8000000c0e027221 */ /* 0x000fd00000010000 */
[----:B------:R-:W-:-:S04]  /*1930*/  @P1 FADD.FTZ R13, R13, c[0x0][0x188] ;  /* 0x000062000d0d1621 */ /* 0x000fc80000010000 */
[----:B------:R0:W1:Y:S01]  /*1940*/  @P1 MUFU.RSQ R10, R13 ;  /* 0x0000000d000a1308 */ /* 0x0000620000001400 */
[----:B------:R-:W-:-:S04]  /*1950*/  ISETP.GE.U32.AND P1, PT, R26, c[0x0][0x1c8], PT ;  /* 0x000072001a007a0c */ /* 0x000fc80003f26070 */
[----:B------:R-:W-:Y:S02]  /*1960*/  ISETP.GE.AND.EX P1, PT, R5, c[0x0][0x1cc], PT, P1 ;  /* 0x0000730005007a0c */ /* 0x000fe40003f26310 */
[----:B0-----:R-:W-:Y:S01]  /*1970*/  PRMT R13, RZ, 0x5410, R0 ;  /* 0x00005410ff0d7816 */ /* 0x001fe20000000000 */
[----:B------:R-:W-:Y:S01]  /*1980*/  FADD.FTZ R0, R16, -R12 ;  /* 0x8000000c10007221 */ /* 0x000fe20000010000 */
[----:B------:R-:W-:-:S03]  /*1990*/  ISETP.GT.U32.OR P1, PT, R24, 0x1df, P1 ;  /* 0x000001df1800780c */ /* 0x000fc60000f24470 */
[----:B------:R-:W-:Y:S02]  /*19a0*/  FADD.FTZ R13, R13, -R12 ;  /* 0x8000000c0d0d7221 */ /* 0x000fe40000010000 */
[-C--:B-1----:R-:W-:Y:S02]  /*19b0*/  FMUL.FTZ R15, R15, R10.reuse ;  /* 0x0000000a0f0f7220 */ /* 0x082fe40000410000 */
[-C--:B------:R-:W-:Y:S02]  /*19c0*/  FMUL.FTZ R0, R0, R10.reuse ;  /* 0x0000000a00007220 */ /* 0x080fe40000410000 */
[-C--:B------:R-:W-:Y:S02]  /*19d0*/  FMUL.FTZ R4, R19, R10.reuse ;  /* 0x0000000a13047220 */ /* 0x080fe40000410000 */
[-C--:B------:R-:W-:Y:S02]  /*19e0*/  FMUL.FTZ R11, R11, R10.reuse ;  /* 0x0000000a0b0b7220 */ /* 0x080fe40000410000 */
[----:B------:R-:W-:-:S02]  /*19f0*/  FMUL.FTZ R14, R3, R10 ;  /* 0x0000000a030e7220 */ /* 0x000fc40000410000 */
[-C--:B------:R-:W-:Y:S02]  /*1a00*/  FMUL.FTZ R17, R17, R10.reuse ;  /* 0x0000000a11117220 */ /* 0x080fe40000410000 */
[-C--:B------:R-:W-:Y:S02]  /*1a10*/  FMUL.FTZ R2, R2, R10.reuse ;  /* 0x0000000a02027220 */ /* 0x080fe40000410000 */
[----:B------:R-:W-:Y:S01]  /*1a20*/  FMUL.FTZ R3, R13, R10 ;  /* 0x0000000a0d037220 */ /* 0x000fe20000410000 */
[----:B---3--:R-:W-:Y:S02]  /*1a30*/  PRMT R9, RZ, 0x5410, R9 ;  /* 0x00005410ff097816 */ /* 0x008fe40000000009 */
[----:B----4-:R-:W-:Y:S02]  /*1a40*/  PRMT R8, RZ, 0x5410, R8 ;  /* 0x00005410ff087816 */ /* 0x010fe40000000008 */
[----:B-----5:R-:W-:-:S03]  /*1a50*/  PRMT R32, RZ, 0x5410, R32 ;  /* 0x00005410ff207816 */ /* 0x020fc60000000020 */
[C-C-:B------:R-:W-:Y:S02]  /*1a60*/  FFMA.FTZ R10, R9.reuse, R15, R8.reuse ;  /* 0x0000000f090a7223 */ /* 0x140fe40000010008 */
[C-C-:B------:R-:W-:Y:S01]  /*1a70*/  FFMA.FTZ R12, R9.reuse, R0, R8.reuse ;  /* 0x00000000090c7223 */ /* 0x140fe20000010008 */
[----:B------:R-:W-:Y:S01]  /*1a80*/  PRMT R33, RZ, 0x5410, R33 ;  /* 0x00005410ff217816 */ /* 0x000fe20000000021 */
[C-C-:B------:R-:W-:Y:S02]  /*1a90*/  FFMA.FTZ R0, R9.reuse, R17, R8.reuse ;  /* 0x0000001109007223 */ /* 0x140fe40000010008 */
[----:B------:R-:W-:Y:S02]  /*1aa0*/  FFMA.FTZ R13, R9, R14, R8 ;  /* 0x0000000e090d7223 */ /* 0x000fe40000010008 */
[C-C-:B------:R-:W-:Y:S02]  /*1ab0*/  FFMA.FTZ R15, R32.reuse, R4, R33.reuse ;  /* 0x00000004200f7223 */ /* 0x140fe40000010021 */
[----:B------:R-:W-:-:S02]  /*1ac0*/  FFMA.FTZ R4, R32, R11, R33 ;  /* 0x0000000b20047223 */ /* 0x000fc40000010021 */
        /* <DEDUP_REMOVED lines=13> */
.L_x_2185:
        /* <DEDUP_REMOVED lines=12> */
.L_x_2187:
[----:B------:R-:W-:Y:S05]  /*1c60*/  BSYNC B0 ;  /* 0x0000000000007941 */ /* 0x000fea0003800000 */
.L_x_2186:
        /* <DEDUP_REMOVED lines=11> */
.L_x_2188:
        /* <DEDUP_REMOVED lines=12> */
.L_x_2190:
[----:B------:R-:W-:Y:S05]  /*1de0*/  BSYNC B0 ;  /* 0x0000000000007941 */ /* 0x000fea0003800000 */
.L_x_2189:
        /* <DEDUP_REMOVED lines=11> */
.L_x_2191:
        /* <DEDUP_REMOVED lines=12> */
.L_x_2193:
[----:B------:R-:W-:Y:S05]  /*1f60*/  BSYNC B0 ;  /* 0x0000000000007941 */ /* 0x000fea0003800000 */
.L_x_2192:
[----:B------:R-:W-:Y:S05]  /*1f70*/  @!P4 BRA `(.L_x_2194) ;  /* 0x000000a00000c947 */ /* 0x000fea0003800000 */
[----:B-1----:R-:W-:Y:S02]  /*1f80*/  FMUL.FTZ R6, R0, -1.4426950216293334961 ;  /* 0xbfb8aa3b00067820 */ /* 0x002fe40000410000 */
[----:B------:R-:W-:-:S04]  /*1f90*/  FMUL.FTZ R2, R11, -1.4426950216293334961 ;  /* 0xbfb8aa3b0b027820 */ /* 0x000fc80000410000 */
[----:B------:R-:W1:Y:S08]  /*1fa0*/  MUFU.EX2 R6, R6 ;  /* 0x0000000600067308 */ /* 0x000e700000000800 */
[----:B------:R-:W2:Y:S01]  /*1fb0*/  MUFU.EX2 R2, R2 ;  /* 0x0000000200027308 */ /* 0x000ea20000000800 */
[----:B-1----:R-:W-:-:S07]  /*1fc0*/  FADD.FTZ R7, R6, 1 ;  /* 0x3f80000006077421 */ /* 0x002fce0000010000 */
[----:B------:R-:W1:Y:S01]  /*1fd0*/  MUFU.RCP R7, R7 ;  /* 0x0000000700077308 */ /* 0x000e620000001000 */
[----:B--2---:R-:W-:-:S07]  /*1fe0*/  FADD.FTZ R3, R2, 1 ;  /* 0x3f80000002037421 */ /* 0x004fce0000010000 */
[----:B------:R-:W2:Y:S01]  /*1ff0*/  MUFU.RCP R4, R3 ;  /* 0x0000000300047308 */ /* 0x000ea20000001000 */
[----:B-1----:R-:W-:Y:S02]  /*2000*/  FMUL.FTZ R0, R0, R7 ;  /* 0x0000000700007220 */ /* 0x002fe40000410000 */
[----:B--2---:R-:W-:-:S05]  /*2010*/  FMUL.FTZ R11, R11, R4 ;  /* 0x000000040b0b7220 */ /* 0x004fca0000410000 */
.L_x_2194:
        /* <DEDUP_REMOVED lines=12> */
.L_x_2196:
[----:B------:R-:W-:Y:S05]  /*20e0*/  BSYNC B0 ;  /* 0x0000000000007941 */ /* 0x000fea0003800000 */
.L_x_2195:
[----:B------:R-:W-:Y:S02]  /*20f0*/  IADD3 R30, R30, c[0x0][0x10], RZ ;  /* 0x000004001e1e7a10 */ /* 0x000fe40007ffe0ff */
[----:B------:R-:W-:Y:S02]  /*2100*/  IADD3 R20, R20, 0x1, RZ ;  /* 0x0000000114147810 */ /* 0x000fe40007ffe0ff */
[----:B------:R-:W-:-:S13]  /*2110*/  ISETP.GE.AND P1, PT, R30, UR4, PT ;  /* 0x000000041e007c0c */ /* 0x000fda000bf26270 */
[----:B------:R-:W-:Y:S01]  /*2120*/  @P1 CALL.REL.NOINC `(.L_x_2197) ;  /* 0x0000001000001944 */ /* 0x000fe20003c00000 */
[----:B------:R-:W-:Y:S05]  /*2130*/  BRA `(.L_x_2198) ;  /* 0xffffe08000007947 */ /* 0x000fea000383ffff */
.L_x_2197:
[----:B------:R-:W-:Y:S05]  /*2140*/  EXIT ;  /* 0x000000000000794d */ /* 0x000fea0003800000 */
.L_x_2199:
        /* <DEDUP_REMOVED lines=11> */
.L_x_3328:


//--------------------- .text._Z35group_norm_nhwc_fwd_one_pass_kernelI11Bf16IOBf16WLi256ELi30ELi480EEv26Group_norm_nhwc_fwd_params --------------------------
	.section	.text._Z35group_norm_nhwc_fwd_one_pass_kernelI11Bf16IOBf16WLi256ELi30ELi480EEv26Group_norm_nhwc_fwd_params,"ax",@progbits
	.sectioninfo	@"SHI_REGISTERS=49"
	.align	128
        .global         _Z35group_norm_nhwc_fwd_one_pass_kernelI11Bf16IOBf16WLi256ELi30ELi480EEv26Group_norm_nhwc_fwd_params
        .type           _Z35group_norm_nhwc_fwd_one_pass_kernelI11Bf16IOBf16WLi256ELi30ELi480EEv26Group_norm_nhwc_fwd_params,@function
        .size           _Z35group_norm_nhwc_fwd_one_pass_kernelI11Bf16IOBf16WLi256ELi30ELi480EEv26Group_norm_nhwc_fwd_params,(.L_x_3329 - _Z35group_norm_nhwc_fwd_one_pass_kernelI11Bf16IOBf16WLi256ELi30ELi480EEv26Group_norm_nhwc_fwd_params)
        .other          _Z35group_norm_nhwc_fwd_one_pass_kernelI11Bf16IOBf16WLi256ELi30ELi480EEv26Group_norm_nhwc_fwd_params,@"STO_CUDA_ENTRY STV_DEFAULT"
_Z35group_norm_nhwc_fwd_one_pass_kernelI11Bf16IOBf16WLi256ELi30ELi480EEv26Group_norm_nhwc_fwd_params:
.text._Z35group_norm_nhwc_fwd_one_pass_kernelI11Bf16IOBf16WLi256ELi30ELi480EEv26Group_norm_nhwc_fwd_params:
        /* <DEDUP_REMOVED lines=37> */
[----:B--2---:R-:W-:-:S06]  /*0250*/  IADD3 R27, R16, 0xe0, RZ ;  /* 0x000000e0101b7810 */ /* 0x004fcc0007ffe0ff */
.L_x_2237:
[----:B0-----:R-:W-:Y:S01]  /*0260*/  IABS R15, c[0x0][0x1d8] ;  /* 0x00007600000f7a13 */ /* 0x001fe20000000000 */
[----:B------:R-:W-:-:S03]  /*0270*/  @P4 IMAD R21, R10, c[0x0][0x1c0], RZ ;  /* 0x000070000a154a24 */ /* 0x000fc600078e02ff */
[----:B------:R-:W0:Y:S01]  /*0280*/  I2F.RP R14, R15 ;  /* 0x0000000f000e7306 */ /* 0x000e220000209400 */
[----:B------:R-:W-:-:S07]  /*0290*/  @P4 IMAD R33, R6, c[0x0][0x1c4], R21 ;  /* 0x0000710006214a24 */ /* 0x000fce00078e0215 */
        /* <DEDUP_REMOVED lines=47> */
[----:B------:R-:W-:Y:S02]  /*0590*/  IADD3 R32, R28, 0x80, RZ ;  /* 0x000000801c207810 */ /* 0x000fe40007ffe0ff */
[----:B------:R-:W-:Y:S01]  /*05a0*/  @P2 LEA.HI.X R15, R12, c[0x0][0x174], R13, 0x1, P0 ;  /* 0x00005d000c0f2a11 */ /* 0x000fe200000f0c0d */
[----:B------:R-:W-:Y:S01]  /*05b0*/  @P1 IMAD R13, R7, c[0x0][0x1c0], RZ ;  /* 0x00007000070d1a24 */ /* 0x000fe200078e02ff */
[----:B------:R-:W-:Y:S02]  /*05c0*/  ISETP.GE.U32.AND P5, PT, R32, c[0x0][0x1c8], PT ;  /* 0x0000720020007a0c */ /* 0x000fe40003fa6070 */
[----:B------:R-:W-:Y:S01]  /*05d0*/  SHF.R.S32.HI R17, RZ, 0x1f, R32 ;  /* 0x0000001fff117819 */ /* 0x000fe20000011420 */
[----:B------:R-:W-:Y:S01]  /*05e0*/  @P1 IMAD R31, R16, c[0x0][0x1c4], R13 ;  /* 0x00007100101f1a24 */ /* 0x000fe200078e020d */
[----:B------:R-:W-:Y:S02]  /*05f0*/  IADD3 R34, R28, 0xa0, RZ ;  /* 0x000000a01c227810 */ /* 0x000fe40007ffe0ff */
[----:B------:R-:W-:-:S02]  /*0600*/  ISETP.GE.AND.EX P5, PT, R17, c[0x0][0x1cc], PT, P5 ;  /* 0x0000730011007a0c */ /* 0x000fc40003fa6350 */
[----:B------:R-:W-:Y:S02]  /*0610*/  @P4 MOV R23, R41 ;  /* 0x0000002900174202 */ /* 0x000fe40000000f00 */
[----:B------:R-:W-:Y:S02]  /*0620*/  ISETP.LT.U32.AND P5, PT, R0, 0x1e0, !P5 ;  /* 0x000001e00000780c */ /* 0x000fe40006fa1070 */
[----:B------:R-:W-:Y:S01]  /*0630*/  ISETP.GE.U32.AND P0, PT, R34, c[0x0][0x1c8], PT ;  /* 0x0000720022007a0c */ /* 0x000fe20003f06070 */
[----:B------:R-:W-:Y:S01]  /*0640*/  @P4 IMAD.WIDE.U32 R22, R6, c[0x0][0x1c0], R22 ;  /* 0x0000700006164a25 */ /* 0x000fe200078e0016 */
[----:B------:R-:W-:Y:S02]  /*0650*/  SHF.R.S32.HI R30, RZ, 0x1f, R34 ;  /* 0x0000001fff1e7819 */ /* 0x000fe40000011422 */
[----:B------:R-:W-:Y:S02]  /*0660*/  @P3 IADD3 R13, R21, R19, RZ ;  /* 0x00000013150d3210 */ /* 0x000fe40007ffe0ff */
[----:B------:R-:W-:-:S02]  /*0670*/  @P1 MOV R18, R42 ;  /* 0x0000002a00121202 */ /* 0x000fc40000000f00 */
[----:B------:R-:W-:Y:S02]  /*0680*/  @P1 MOV R19, R41 ;  /* 0x0000002900131202 */ /* 0x000fe40000000f00 */
[----:B------:R-:W-:Y:S02]  /*0690*/  ISETP.GE.AND.EX P0, PT, R30, c[0x0][0x1cc], PT, P0 ;  /* 0x000073001e007a0c */ /* 0x000fe40003f06300 */
[----:B------:R-:W-:Y:S01]  /*06a0*/  @P3 LEA R12, P6, R20, c[0x0][0x170], 0x1 ;  /* 0x00005c00140c3a11 */ /* 0x000fe200078c08ff */
[----:B------:R-:W-:Y:S01]  /*06b0*/  @P1 IMAD.WIDE.U32 R18, R16, c[0x0][0x1c0], R18 ;  /* 0x0000700010121a25 */ /* 0x000fe200078e0012 */
[----:B------:R-:W-:Y:S02]  /*06c0*/  ISETP.LT.U32.AND P0, PT, R0, 0x1e0, !P0 ;  /* 0x000001e00000780c */ /* 0x000fe40004701070 */
[----:B------:R-:W-:Y:S02]  /*06d0*/  @P3 LEA.HI.X R13, R20, c[0x0][0x174], R13, 0x1, P6 ;  /* 0x00005d00140d3a11 */ /* 0x000fe400030f0c0d */
[----:B------:R-:W-:Y:S01]  /*06e0*/  @P4 IADD3 R21, R23, R33, RZ ;  /* 0x0000002117154210 */ /* 0x000fe20007ffe0ff */
[----:B------:R-:W-:Y:S01]  /*06f0*/  @P5 IMAD R23, R17, c[0x0][0x1c0], RZ ;  /* 0x0000700011175a24 */ /* 0x000fe200078e02ff */
[----:B------:R-:W-:-:S02]  /*0700*/  @P4 LEA R16, P6, R22, c[0x0][0x170], 0x1 ;  /* 0x00005c0016104a11 */ /* 0x000fc400078c08ff */
[----:B------:R-:W-:Y:S01]  /*0710*/  @P1 IADD3 R19, R19, R31, RZ ;  /* 0x0000001f13131210 */ /* 0x000fe20007ffe0ff */
[----:B------:R-:W-:Y:S01]  /*0720*/  @P5 IMAD R35, R32, c[0x0][0x1c4], R23 ;  /* 0x0000710020235a24 */ /* 0x000fe200078e0217 */
[----:B------:R-:W-:Y:S02]  /*0730*/  @P4 LEA.HI.X R17, R22, c[0x0][0x174], R21, 0x1, P6 ;  /* 0x00005d0016114a11 */ /* 0x000fe400030f0c15 */
[----:B------:R-:W-:Y:S02]  /*0740*/  @P5 MOV R22, R42 ;  /* 0x0000002a00165202 */ /* 0x000fe40000000f00 */
[----:B------:R-:W-:Y:S02]  /*0750*/  @P5 MOV R23, R41 ;  /* 0x0000002900175202 */ /* 0x000fe40000000f00 */
[----:B------:R-:W-:-:S03]  /*0760*/  @P1 LEA R20, P6, R18, c[0x0][0x170], 0x1 ;  /* 0x00005c0012141a11 */ /* 0x000fc600078c08ff */
[----:B------:R-:W-:Y:S01]  /*0770*/  @P5 IMAD.WIDE.U32 R32, R32, c[0x0][0x1c0], R22 ;  /* 0x0000700020205a25 */ /* 0x000fe200078e0016 */
[----:B------:R-:W-:Y:S02]  /*0780*/  @P1 LEA.HI.X R21, R18, c[0x0][0x174], R19, 0x1, P6 ;  /* 0x00005d0012151a11 */ /* 0x000fe400030f0c13 */
[----:B------:R-:W-:Y:S01]  /*0790*/  @P0 MOV R18, R42 ;  /* 0x0000002a00120202 */ /* 0x000fe20000000f00 */
[----:B------:R-:W-:Y:S01]  /*07a0*/  @P0 IMAD R19, R30, c[0x0][0x1c0], RZ ;  /* 0x000070001e130a24 */ /* 0x000fe200078e02ff */
[----:B------:R-:W-:Y:S01]  /*07b0*/  @P5 IADD3 R23, R33, R35, RZ ;  /* 0x0000002321175210 */ /* 0x000fe20007ffe0ff */
[----:B------:R-:W-:Y:S01]  /*07c0*/  CS2R R30, SRZ ;  /* 0x00000000001e7805 */ /* 0x000fe2000001ff00 */
[----:B------:R-:W-:Y:S01]  /*07d0*/  @P5 LEA R22, P6, R32, c[0x0][0x170], 0x1 ;  /* 0x00005c0020165a11 */ /* 0x000fe200078c08ff */
[----:B------:R-:W-:Y:S01]  /*07e0*/  @P0 IMAD R33, R34, c[0x0][0x1c4], R19 ;  /* 0x0000710022210a24 */ /* 0x000fe200078e0213 */
[----:B------:R-:W-:Y:S02]  /*07f0*/  @P0 MOV R19, R41 ;  /* 0x0000002900130202 */ /* 0x000fe40000000f00 */
[----:B------:R-:W-:Y:S01]  /*0800*/  @P5 LEA.HI.X R23, R32, c[0x0][0x174], R23, 0x1, P6 ;  /* 0x00005d0020175a11 */ /* 0x000fe200030f0c17 */
[----:B------:R0:W2:Y:S01]  /*0810*/  @P2 LDG.E R30, [R14.64] ;  /* 0x000000080e1e2981 */ /* 0x0000a2000c1e1900 */
[----:B------:R-:W-:Y:S01]  /*0820*/  MOV R32, RZ ;  /* 0x000000ff00207202 */ /* 0x000fe20000000f00 */
[----:B------:R-:W-:Y:S01]  /*0830*/  @P0 IMAD.WIDE.U32 R34, R34, c[0x0][0x1c0], R18 ;  /* 0x0000700022220a25 */ /* 0x000fe200078e0012 */
[----:B------:R-:W-:Y:S01]  /*0840*/  IADD3 R37, R28, 0xc0, RZ ;  /* 0x000000c01c257810 */ /* 0x000fe20007ffe0ff */
[----:B------:R1:W3:Y:S03]  /*0850*/  @P1 LDG.E R31, [R20.64] ;  /* 0x00000008141f1981 */ /* 0x0002e6000c1e1900 */
[----:B------:R-:W-:Y:S01]  /*0860*/  @P0 IADD3 R19, R35, R33, RZ ;  /* 0x0000002123130210 */ /* 0x000fe20007ffe0ff */
[----:B------:R4:W5:Y:S01]  /*0870*/  @P5 LDG.E R32, [R22.64] ;  /* 0x0000000816205981 */ /* 0x000962000c1e1900 */
[----:B------:R-:W-:-:S02]  /*0880*/  ISETP.GE.U32.AND P5, PT, R37, c[0x0][0x1c8], PT ;  /* 0x0000720025007a0c */ /* 0x000fc40003fa6070 */
[C---:B------:R-:W-:Y:S02]  /*0890*/  @P0 LEA R18, P6, R34.reuse, c[0x0][0x170], 0x1 ;  /* 0x00005c0022120a11 */ /* 0x040fe400078c08ff */
        /* <DEDUP_REMOVED lines=158> */
.L_x_2201:
[----:B------:R-:W-:Y:S05]  /*1280*/  BSYNC B0 ;  /* 0x0000000000007941 */ /* 0x000fea0003800000 */
.L_x_2200:
        /* <DEDUP_REMOVED lines=25> */
.L_x_2204:
[----:B------:R-:W2:Y:S01]  /*1420*/  LDG.E.STRONG.GPU R15, [R16.64] ;  /* 0x00000008100f7981 */ /* 0x000ea2000c1ef900 */
[----:B------:R-:W-:Y:S01]  /*1430*/  YIELD ;  /* 0x0000000000007946 */ /* 0x000fe20003800000 */
[----:B--2---:R-:W-:Y:S01]  /*1440*/  ISETP.NE.AND P0, PT, R15, R18, PT ;  /* 0x000000120f00720c */ /* 0x004fe20003f05270 */
[----:B------:R-:W-:-:S12]  /*1450*/  CCTL.IVALL ;  /* 0x00000000ff00798f */ /* 0x000fd80002000000 */
[----:B------:R-:W-:Y:S05]  /*1460*/  @P0 BRA `(.L_x_2204) ;  /* 0xffffffb000000947 */ /* 0x000fea000383ffff */
.L_x_2203:
        /* <DEDUP_REMOVED lines=20> */
.L_x_2208:
        /* <DEDUP_REMOVED lines=116> */
.L_x_2207:
        /* <DEDUP_REMOVED lines=62> */
.L_x_2209:
[----:B------:R-:W-:-:S13]  /*20d0*/  ISETP.NE.OR P0, PT, RZ, UR5, P0 ;  /* 0x00000005ff007c0c */ /* 0x000fda0008705670 */
[----:B------:R-:W-:Y:S05]  /*20e0*/  @!P0 BRA `(.L_x_2205) ;  /* 0x000001f000008947 */ /* 0x000fea0003800000 */
.L_x_2206:
        /* <DEDUP_REMOVED lines=31> */
.L_x_2205:
        /* <DEDUP_REMOVED lines=12> */
.L_x_2211:
[----:B------:R-:W-:Y:S05]  /*23a0*/  BSYNC B0 ;  /* 0x0000000000007941 */ /* 0x000fea0003800000 */
.L_x_2210:
        /* <DEDUP_REMOVED lines=16> */
.L_x_2202:
[----:B------:R-:W-:Y:S01]  /*24b0*/  LOP3.LUT P0, RZ, R3, R0, RZ, 0xfc, !PT ;  /* 0x0000000003ff7212 */ /* 0x000fe2000780fcff */
[----:B------:R-:W-:Y:S01]  /*24c0*/  @!P5 STS.64 [0x90], R12 ;  /* 0x0000900cff00d388 */ /* 0x000fe20000000a00 */
        /* <DEDUP_REMOVED lines=12> */
[----:B------:R2:W3:Y:S04]  /*2590*/  LDG.E.U16 R29, [R16.64] ;  /* 0x00000008101d7981 */ /* 0x0004e8000c1e1500 */
[----:B------:R2:W4:Y:S04]  /*25a0*/  LDG.E.U16 R39, [R16.64+0x2] ;  /* 0x0000020810277981 */ /* 0x000528000c1e1500 */
[----:B------:R-:W5:Y:S04]  /*25b0*/  LDG.E.U16 R44, [R22.64] ;  /* 0x00000008162c7981 */ /* 0x000f68000c1e1500 */
[----:B------:R5:W5:Y:S01]  /*25c0*/  LDG.E.U16 R45, [R22.64+0x2] ;  /* 0x00000208162d7981 */ /* 0x000b62000c1e1500 */
[----:B-1----:R-:W-:Y:S01]  /*25d0*/  MOV R18, 0x3f800000 ;  /* 0x3f80000000127802 */ /* 0x002fe20000000f00 */
[----:B0-----:R-:W-:Y:S01]  /*25e0*/  IMAD.WIDE.U32 R12, R0, -0x77777777, RZ ;  /* 0x88888889000c7825 */ /* 0x001fe200078e00ff */
[----:B------:R-:W-:Y:S01]  /*25f0*/  ISETP.NE.AND P6, PT, RZ, UR7, PT ;  /* 0x00000007ff007c0c */ /* 0x000fe2000bfc5270 */
[----:B------:R-:W0:Y:S01]  /*2600*/  LDS.64 R20, [0x90] ;  /* 0x00009000ff147984 */ /* 0x000e220000000a00 */
[----:B------:R-:W-:-:S02]  /*2610*/  PRMT R15, RZ, 0x7610, R31 ;  /* 0x00007610ff0f7816 */ /* 0x000fc4000000001f */
[----:B------:R-:W-:Y:S02]  /*2620*/  SHF.R.U32.HI R12, RZ, 0x3, R13 ;  /* 0x00000003ff0c7819 */ /* 0x000fe4000001160d */
[----:B------:R-:W-:Y:S02]  /*2630*/  PRMT R13, RZ, 0x5410, R31 ;  /* 0x00005410ff0d7816 */ /* 0x000fe4000000001f */
[----:B------:R-:W-:Y:S01]  /*2640*/  PRMT R31, RZ, 0x7610, R30 ;  /* 0x00007610ff1f7816 */ /* 0x000fe2000000001e */
[----:B--2---:R-:W-:Y:S02]  /*2650*/  IMAD R16, R3, c[0x0][0x1e4], R12 ;  /* 0x0000790003107a24 */ /* 0x004fe400078e020c */
[----:B0-----:R-:W-:-:S04]  /*2660*/  FMUL.FTZ R20, R20, c[0x0][0x1f4] ;  /* 0x00007d0014147a20 */ /* 0x001fc80000410000 */
[----:B------:R-:W-:Y:S02]  /*2670*/  FMUL.FTZ R46, R20, R20 ;  /* 0x00000014142e7220 */ /* 0x000fe40000410000 */
[----:B------:R-:W-:Y:S02]  /*2680*/  FADD.FTZ R15, R15, -R20 ;  /* 0x800000140f0f7221 */ /* 0x000fe40000010000 */
[----:B------:R-:W-:Y:S02]  /*2690*/  FFMA.FTZ R21, R21, c[0x0][0x1f4], -R46 ;  /* 0x00007d0015157a23 */ /* 0x000fe4000001082e */
[--C-:B------:R-:W-:Y:S02]  /*26a0*/  FADD.FTZ R13, R13, -R20.reuse ;  /* 0x800000140d0d7221 */ /* 0x100fe40000010000 */
[----:B------:R-:W-:Y:S01]  /*26b0*/  FADD.FTZ R31, R31, -R20 ;  /* 0x800000141f1f7221 */ /* 0x000fe20000010000 */
[----:B------:R-:W-:-:S13]  /*26c0*/  FSETP.GTU.FTZ.AND P0, PT, R21, RZ, PT ;  /* 0x000000ff1500720b */ /* 0x000fda0003f1c000 */
[----:B------:R-:W-:-:S04]  /*26d0*/  @P0 FADD.FTZ R21, R21, c[0x0][0x188] ;  /* 0x0000620015150621 */ /* 0x000fc80000010000 */
[----:B------:R0:W1:Y:S02]  /*26e0*/  @P0 MUFU.RSQ R18, R21 ;  /* 0x0000001500120308 */ /* 0x0000640000001400 */
[----:B0-----:R-:W-:Y:S01]  /*26f0*/  PRMT R21, RZ, 0x5410, R30 ;  /* 0x00005410ff157816 */ /* 0x001fe2000000001e */
[-C--:B-1----:R-:W-:Y:S02]  /*2700*/  FMUL.FTZ R15, R15, R18.reuse ;  /* 0x000000120f0f7220 */ /* 0x082fe40000410000 */
[----:B------:R-:W-:Y:S01]  /*2710*/  FMUL.FTZ R13, R13, R18 ;  /* 0x000000120d0d7220 */ /* 0x000fe20000410000 */
[----:B---3--:R-:W-:Y:S01]  /*2720*/  PRMT R17, RZ, 0x5410, R29 ;  /* 0x00005410ff117816 */ /* 0x008fe2000000001d */
[----:B------:R-:W-:Y:S01]  /*2730*/  FADD.FTZ R29, R21, -R20 ;  /* 0x80000014151d7221 */ /* 0x000fe20000010000 */
[----:B----4-:R-:W-:Y:S02]  /*2740*/  PRMT R19, RZ, 0x5410, R39 ;  /* 0x00005410ff137816 */ /* 0x010fe40000000027 */
[----:B-----5:R-:W-:-:S02]  /*2750*/  PRMT R22, RZ, 0x5410, R44 ;  /* 0x00005410ff167816 */ /* 0x020fc4000000002c */
[----:B------:R-:W-:-:S03]  /*2760*/  PRMT R30, RZ, 0x5410, R45 ;  /* 0x00005410ff1e7816 */ /* 0x000fc6000000002d */
        /* <DEDUP_REMOVED lines=13> */
.L_x_2212:
        /* <DEDUP_REMOVED lines=12> */
.L_x_2214:
[----:B------:R-:W-:Y:S05]  /*2900*/  BSYNC B0 ;  /* 0x0000000000007941 */ /* 0x000fea0003800000 */
.L_x_2213:
        /* <DEDUP_REMOVED lines=17> */
.L_x_2215:
        /* <DEDUP_REMOVED lines=12> */
.L_x_2217:
[----:B------:R-:W-:Y:S05]  /*2ae0*/  BSYNC B0 ;  /* 0x0000000000007941 */ /* 0x000fea0003800000 */
.L_x_2216:
[----:B0-----:R-:W-:Y:S01]  /*2af0*/  PRMT R15, RZ, 0x7610, R33 ;  /* 0x00007610ff0f7816 */ /* 0x001fe20000000021 */
[--C-:B------:R-:W-:Y:S01]  /*2b00*/  FADD.FTZ R13, R39, -R20.reuse ;  /* 0x80000014270d7221 */ /* 0x100fe20000010000 */
[--C-:B------:R-:W-:Y:S02]  /*2b10*/  PRMT R23, RZ, 0x5410, R35.reuse ;  /* 0x00005410ff177816 */ /* 0x100fe40000000023 */
[----:B------:R-:W-:Y:S01]  /*2b20*/  PRMT R29, RZ, 0x7610, R35 ;  /* 0x00007610ff1d7816 */ /* 0x000fe20000000023 */
[--C-:B------:R-:W-:Y:S01]  /*2b30*/  FADD.FTZ R15, R15, -R20.reuse ;  /* 0x800000140f0f7221 */ /* 0x100fe20000010000 */
        /* <DEDUP_REMOVED lines=20> */
.L_x_2218:
        /* <DEDUP_REMOVED lines=12> */
.L_x_2220:
[----:B------:R-:W-:Y:S05]  /*2d40*/  BSYNC B0 ;  /* 0x0000000000007941 */ /* 0x000fea0003800000 */
.L_x_2219:
        /* <DEDUP_REMOVED lines=14> */
.L_x_2221:
        /* <DEDUP_REMOVED lines=12> */
.L_x_2223:
[----:B------:R-:W-:Y:S05]  /*2ef0*/  BSYNC B0 ;  /* 0x0000000000007941 */ /* 0x000fea0003800000 */
.L_x_2222:
        /* <DEDUP_REMOVED lines=30> */
.L_x_2224:
        /* <DEDUP_REMOVED lines=12> */
.L_x_2226:
[----:B------:R-:W-:Y:S05]  /*31a0*/  BSYNC B0 ;  /* 0x0000000000007941 */ /* 0x000fea0003800000 */
.L_x_2225:
[-C--:B------:R-:W-:Y:S01]  /*31b0*/  FMUL.FTZ R33, R33, R18.reuse ;  /* 0x0000001221217220 */ /* 0x080fe20000410000 */
[----:B------:R-:W-:Y:S01]  /*31c0*/  PRMT R31, RZ, 0x5410, R37 ;  /* 0x00005410ff1f7816 */ /* 0x000fe20000000025 */
[----:B------:R-:W-:Y:S01]  /*31d0*/  FMUL.FTZ R35, R35, R18 ;  /* 0x0000001223237220 */ /* 0x000fe20000410000 */
        /* <DEDUP_REMOVED lines=14> */
.L_x_2227:
[----:B------:R-:W-:Y:S01]  /*32c0*/  BSSY B0, `(.L_x_2228) ;  /* 0x000000c000007945 */ /* 0x000fe20003800000 */
[----:B------:R-:W-:Y:S05]  /*32d0*/  @!P5 BRA `(.L_x_2229) ;  /* 0x000000a00000d947 */ /* 0x000fea0003800000 */
[----:B------:R-:W-:Y:S01]  /*32e0*/  MOV R12, R42 ;  /* 0x0000002a000c7202 */ /* 0x000fe20000000f00 */
[----:B------:R-:W-:Y:S01]  /*32f0*/  IMAD R28, R28, c[0x0][0x1c0], RZ ;  /* 0x000070001c1c7a24 */ /* 0x000fe200078e02ff */
[----:B------:R-:W-:Y:S02]  /*3300*/  MOV R13, R41 ;  /* 0x00000029000d7202 */ /* 0x000fe40000000f00 */
[----:B------:R-:W-:Y:S01]  /*3310*/  F2FP.BF16.PACK_AB R33, R32, R33 ;  /* 0x000000212021723e */ /* 0x000fe200000010ff */
[C---:B0-----:R-:W-:Y:S02]  /*3320*/  IMAD R15, R23.reuse, c[0x0][0x1c4], R28 ;  /* 0x00007100170f7a24 */ /* 0x041fe400078e021c */
[----:B------:R-:W-:-:S05]  /*3330*/  IMAD.WIDE.U32 R12, R23, c[0x0][0x1c0], R12 ;  /* 0x00007000170c7a25 */ /* 0x000fca00078e000c */
[----:B------:R-:W-:Y:S02]  /*3340*/  IADD3 R15, R13, R15, RZ ;  /* 0x0000000f0d0f7210 */ /* 0x000fe40007ffe0ff */
[----:B------:R-:W-:-:S04]  /*3350*/  LEA R14, P0, R12, c[0x0][0x160], 0x1 ;  /* 0x000058000c0e7a11 */ /* 0x000fc800078008ff */
[----:B------:R-:W-:-:S05]  /*3360*/  LEA.HI.X R15, R12, c[0x0][0x164], R15, 0x1, P0 ;  /* 0x000059000c0f7a11 */ /* 0x000fca00000f0c0f */
[----:B------:R0:W-:Y:S04]  /*3370*/  STG.E [R14.64], R33 ;  /* 0x000000210e007986 */ /* 0x0001e8000c101908 */
.L_x_2229:
[----:B------:R-:W-:Y:S05]  /*3380*/  BSYNC B0 ;  /* 0x0000000000007941 */ /* 0x000fea0003800000 */
.L_x_2228:
[----:B0-----:R-:W-:Y:S01]  /*3390*/  PRMT R29, RZ, 0x7610, R38 ;  /* 0x00007610ff1d7816 */ /* 0x001fe20000000026 */
[----:B------:R-:W-:Y:S01]  /*33a0*/  FADD.FTZ R13, R31, -R20 ;  /* 0x800000141f0d7221 */ /* 0x000fe20000010000 */
[----:B------:R-:W-:Y:S02]  /*33b0*/  PRMT R15, RZ, 0x7610, R37 ;  /* 0x00007610ff0f7816 */ /* 0x000fe40000000025 */
        /* <DEDUP_REMOVED lines=12> */
[C---:B------:R-:W-:Y:S01]  /*3480*/  ISETP.GT.U32.OR P5, PT, R0.reuse, 0x1df, P5 ;  /* 0x000001df0000780c */ /* 0x040fe20002fa4470 */
[----:B------:R-:W-:Y:S01]  /*3490*/  FMUL.FTZ R15, R15, R18 ;  /* 0x000000120f0f7220 */ /* 0x000fe20000410000 */
[----:B------:R-:W-:Y:S01]  /*34a0*/  ISETP.LT.U32.AND P0, PT, R0, 0x1e0, !P0 ;  /* 0x000001e00000780c */ /* 0x000fe20004701070 */
[----:B------:R-:W-:-:S02]  /*34b0*/  FFMA.FTZ R13, R17, R13, R22 ;  /* 0x0000000d110d7223 */ /* 0x000fc40000010016 */
[----:B------:R-:W-:Y:S02]  /*34c0*/  FFMA.FTZ R12, R19, R29, R30 ;  /* 0x0000001d130c7223 */ /* 0x000fe4000001001e */
        /* <DEDUP_REMOVED lines=13> */
.L_x_2230:
        /* <DEDUP_REMOVED lines=12> */
.L_x_2232:
[----:B------:R-:W-:Y:S05]  /*3660*/  BSYNC B0 ;  /* 0x0000000000007941 */ /* 0x000fea0003800000 */
.L_x_2231:
        /* <DEDUP_REMOVED lines=11> */
.L_x_2233:
        /* <DEDUP_REMOVED lines=11> */
.L_x_2235:
[----:B------:R-:W-:Y:S05]  /*37d0*/  BSYNC B0 ;  /* 0x0000000000007941 */ /* 0x000fea0003800000 */
.L_x_2234:
[----:B------:R-:W-:Y:S02]  /*37e0*/  IADD3 R11, R11, c[0x0][0x10], RZ ;  /* 0x000004000b0b7a10 */ /* 0x000fe40007ffe0ff */
[----:B------:R-:W-:Y:S02]  /*37f0*/  IADD3 R24, R24, 0x1, RZ ;  /* 0x0000000118187810 */ /* 0x000fe40007ffe0ff */
[----:B------:R-:W-:-:S13]  /*3800*/  ISETP.GE.AND P0, PT, R11, UR4, PT ;  /* 0x000000040b007c0c */ /* 0x000fda000bf06270 */
[----:B------:R-:W-:Y:S01]  /*3810*/  @P0 CALL.REL.NOINC `(.L_x_2236) ;  /* 0x0000001000000944 */ /* 0x000fe20003c00000 */
[----:B------:R-:W-:Y:S05]  /*3820*/  BRA `(.L_x_2237) ;  /* 0xffffca3000007947 */ /* 0x000fea000383ffff */
.L_x_2236:
[----:B------:R-:W-:Y:S05]  /*3830*/  EXIT ;  /* 0x000000000000794d */ /* 0x000fea0003800000 */
.L_x_2238:
        /* <DEDUP_REMOVED lines=12> */
.L_x_3329:


//--------------------- .text._Z35group_norm_nhwc_fwd_one_pass_kernelI11Bf16IOBf16WLi512ELi30ELi480EEv26Group_norm_nhwc_fwd_params --------------------------
	.section	.text._Z35group_norm_nhwc_fwd_one_pass_kernelI11Bf16IOBf16WLi512ELi30ELi480EEv26Group_norm_nhwc_fwd_params,"ax",@progbits
	.sectioninfo	@"SHI_REGISTERS=87"
	.align	128
        .global         _Z35group_norm_nhwc_fwd_one_pass_kernelI11Bf16IOBf16WLi512ELi30ELi480EEv26Group_norm_nhwc_fwd_params
        .type           _Z35group_norm_nhwc_fwd_one_pass_kernelI11Bf16IOBf16WLi512ELi30ELi480EEv26Group_norm_nhwc_fwd_params,@function
        .size           _Z35group_norm_nhwc_fwd_one_pass_kernelI11Bf16IOBf16WLi512ELi30ELi480EEv26Group_norm_nhwc_fwd_params,(.L_x_3330 - _Z35group_norm_nhwc_fwd_one_pass_kernelI11Bf16IOBf16WLi512ELi30ELi480EEv26Group_norm_nhwc_fwd_params)
        .other          _Z35group_norm_nhwc_fwd_one_pass_kernelI11Bf16IOBf16WLi512ELi30ELi480EEv26Group_norm_nhwc_fwd_params,@"STO_CUDA_ENTRY STV_DEFAULT"
_Z35group_norm_nhwc_fwd_one_pass_kernelI11Bf16IOBf16WLi512ELi30ELi480EEv26Group_norm_nhwc_fwd_params:
.text._Z35group_norm_nhwc_fwd_one_pass_kernelI11Bf16IOBf16WLi512ELi30ELi480EEv26Group_norm_nhwc_fwd_params:
        /* <DEDUP_REMOVED lines=41> */
.L_x_2297:
[----:B0-----:R-:W-:Y:S01]  /*0290*/  IABS R5, c[0x0][0x1d8] ;  /* 0x0000760000057a13 */ /* 0x001fe20000000000 */
[----:B------:R-:W-:Y:S01]  /*02a0*/  CS2R R58, SRZ ;  /* 0x00000000003a7805 */ /* 0x000fe2000001ff00 */
[----:B------:R-:W-:Y:S02]  /*02b0*/  SHF.R.S32.HI R56, RZ, 0x1f, R16 ;  /* 0x0000001fff387819 */ /* 0x000fe40000011410 */
[----:B------:R-:W0:Y:S01]  /*02c0*/  I2F.RP R4, R5 ;  /* 0x0000000500047306 */ /* 0x000e220000209400 */
[----:B------:R-:W-:Y:S02]  /*02d0*/  ISETP.GE.U32.AND P5, PT, R18, c[0x0][0x1c8], PT ;  /* 0x0000720012007a0c */ /* 0x000fe40003fa6070 */
[----:B------:R-:W-:-:S02]  /*02e0*/  SHF.R.S32.HI R31, RZ, 0x1f, R18 ;  /* 0x0000001fff1f7819 */ /* 0x000fc40000011412 */
[----:B------:R-:W-:Y:S02]  /*02f0*/  ISETP.GE.U32.AND P4, PT, R17, c[0x0][0x1c8], PT ;  /* 0x0000720011007a0c */ /* 0x000fe40003f86070 */
[----:B------:R-:W-:Y:S02]  /*0300*/  ISETP.GE.AND.EX P5, PT, R31, c[0x0][0x1cc], PT, P5 ;  /* 0x000073001f007a0c */ /* 0x000fe40003fa6350 */
[----:B------:R-:W-:Y:S02]  /*0310*/  SHF.R.S32.HI R30, RZ, 0x1f, R17 ;  /* 0x0000001fff1e7819 */ /* 0x000fe40000011411 */
[----:B------:R-:W-:Y:S02]  /*0320*/  ISETP.GT.U32.OR P5, PT, R0, 0x1df, P5 ;  /* 0x000001df0000780c */ /* 0x000fe40002fa4470 */
[----:B------:R-:W-:Y:S01]  /*0330*/  ISETP.GE.AND.EX P4, PT, R30, c[0x0][0x1cc], PT, P4 ;  /* 0x000073001e007a0c */ /* 0x000fe20003f86340 */
[----:B0-----:R-:W0:Y:S03]  /*0340*/  MUFU.RCP R4, R4 ;  /* 0x0000000400047308 */ /* 0x001e260000001000 */
[----:B------:R-:W-:-:S07]  /*0350*/  ISETP.GT.U32.OR P4, PT, R0, 0x1df, P4 ;  /* 0x000001df0000780c */ /* 0x000fce0002784470 */
[----:B------:R-:W-:-:S04]  /*0360*/  @!P5 IMAD R33, R31, c[0x0][0x1c0], RZ ;  /* 0x000070001f21da24 */ /* 0x000fc800078e02ff */
[----:B------:R-:W-:Y:S01]  /*0370*/  @!P5 IMAD R45, R18, c[0x0][0x1c4], R33 ;  /* 0x00007100122dda24 */ /* 0x000fe200078e0221 */
[----:B0-----:R-:W-:-:S04]  /*0380*/  IADD3 R2, R4, 0xffffffe, RZ ;  /* 0x0ffffffe04027810 */ /* 0x001fc80007ffe0ff */
        /* <DEDUP_REMOVED lines=11> */
[----:B------:R-:W-:-:S03]  /*0440*/  @!P4 IMAD R6, R30, c[0x0][0x1c0], RZ ;  /* 0x000070001e06ca24 */ /* 0x000fc600078e02ff */
[----:B------:R-:W-:Y:S01]  /*0450*/  ISETP.GT.U32.AND P2, PT, R5, R4, PT ;  /* 0x000000040500720c */ /* 0x000fe20003f44070 */
[----:B------:R-:W-:-:S12]  /*0460*/  @!P4 IMAD R43, R17, c[0x0][0x1c4], R6 ;  /* 0x00007100112bca24 */ /* 0x000fd800078e0206 */
[-C--:B------:R-:W-:Y:S02]  /*0470*/  @!P2 IADD3 R4, R4, -R5.reuse, RZ ;  /* 0x800000050404a210 */ /* 0x080fe40007ffe0ff */
[----:B------:R-:W-:Y:S02]  /*0480*/  @!P2 IADD3 R3, R3, 0x1, RZ ;  /* 0x000000010303a810 */ /* 0x000fe40007ffe0ff */
[----:B------:R-:W-:Y:S02]  /*0490*/  ISETP.GE.U32.AND P1, PT, R4, R5, PT ;  /* 0x000000050400720c */ /* 0x000fe40003f26070 */
[----:B------:R-:W-:Y:S02]  /*04a0*/  ISETP.NE.AND P2, PT, RZ, c[0x0][0x1d8], PT ;  /* 0x00007600ff007a0c */ /* 0x000fe40003f45270 */
[----:B------:R-:W-:-:S09]  /*04b0*/  SHF.R.S32.HI R4, RZ, 0x1f, R14 ;  /* 0x0000001fff047819 */ /* 0x000fd2000001140e */
[----:B------:R-:W-:Y:S02]  /*04c0*/  @P1 IADD3 R3, R3, 0x1, RZ ;  /* 0x0000000103031810 */ /* 0x000fe40007ffe0ff */
[----:B------:R-:W-:Y:S02]  /*04d0*/  ISETP.GE.U32.AND P1, PT, R15, c[0x0][0x1c8], PT ;  /* 0x000072000f007a0c */ /* 0x000fe40003f26070 */
[----:B------:R-:W-:Y:S02]  /*04e0*/  @!P3 IADD3 R3, -R3, RZ, RZ ;  /* 0x000000ff0303b210 */ /* 0x000fe40007ffe1ff */
[----:B------:R-:W-:Y:S02]  /*04f0*/  @!P2 LOP3.LUT R3, RZ, c[0x0][0x1d8], RZ, 0x33, !PT ;  /* 0x00007600ff03aa12 */ /* 0x000fe400078e33ff */
[----:B------:R-:W-:Y:S02]  /*0500*/  ISETP.GE.AND.EX P1, PT, R68, c[0x0][0x1cc], PT, P1 ;  /* 0x0000730044007a0c */ /* 0x000fe40003f26310 */
[----:B------:R-:W-:-:S02]  /*0510*/  IADD3 R61, -R3, RZ, RZ ;  /* 0x000000ff033d7210 */ /* 0x000fc40007ffe1ff */
[----:B------:R-:W-:Y:S02]  /*0520*/  ISETP.LT.U32.AND P1, PT, R0, 0x1e0, !P1 ;  /* 0x000001e00000780c */ /* 0x000fe40004f21070 */
[----:B------:R-:W-:Y:S01]  /*0530*/  SHF.R.S32.HI R2, RZ, 0x1f, R3 ;  /* 0x0000001fff027819 */ /* 0x000fe20000011403 */
[----:B------:R-:W-:-:S04]  /*0540*/  IMAD R61, R61, c[0x0][0x1d8], R10 ;  /* 0x000076003d3d7a24 */ /* 0x000fc800078e020a */
[----:B------:R-:W-:Y:S02]  /*0550*/  IMAD R61, R61, 0x1e, RZ ;  /* 0x0000001e3d3d7824 */ /* 0x000fe400078e02ff */
[----:B------:R-:W-:-:S03]  /*0560*/  IMAD R2, R2, c[0x0][0x1d0], RZ ;  /* 0x0000740002027a24 */ /* 0x000fc600078e02ff */
[----:B------:R-:W-:Y:S01]  /*0570*/  IADD3 R8, P2, R14, R61, RZ ;  /* 0x0000003d0e087210 */ /* 0x000fe20007f5e0ff */
[----:B------:R-:W-:Y:S02]  /*0580*/  IMAD R5, R3, c[0x0][0x1d4], R2 ;  /* 0x0000750003057a24 */ /* 0x000fe400078e0202 */
[----:B------:R-:W-:Y:S01]  /*0590*/  @P1 IMAD R2, R68, c[0x0][0x1c0], RZ ;  /* 0x0000700044021a24 */ /* 0x000fe200078e02ff */
[----:B------:R-:W-:Y:S02]  /*05a0*/  LEA.HI.X.SX32 R9, R61, R4, 0x1, P2 ;  /* 0x000000043d097211 */ /* 0x000fe400010f0eff */
[----:B------:R-:W-:Y:S01]  /*05b0*/  ISETP.GE.U32.AND P2, PT, R16, c[0x0][0x1c8], PT ;  /* 0x0000720010007a0c */ /* 0x000fe20003f46070 */
[----:B------:R-:W-:Y:S02]  /*05c0*/  @P1 IMAD R7, R15, c[0x0][0x1c4], R2 ;  /* 0x000071000f071a24 */ /* 0x000fe400078e0202 */
[----:B------:R-:W-:Y:S01]  /*05d0*/  IMAD.WIDE.U32 R8, R3, c[0x0][0x1d0], R8 ;  /* 0x0000740003087a25 */ /* 0x000fe200078e0008 */
[----:B------:R-:W-:-:S04]  /*05e0*/  ISETP.GE.AND.EX P2, PT, R56, c[0x0][0x1cc], PT, P2 ;  /* 0x0000730038007a0c */ /* 0x000fc80003f46320 */
[----:B------:R-:W-:Y:S02]  /*05f0*/  IADD3 R3, R9, R5, RZ ;  /* 0x0000000509037210 */ /* 0x000fe40007ffe0ff */
[-C--:B------:R-:W-:Y:S02]  /*0600*/  @P1 MOV R2, R8.reuse ;  /* 0x0000000800021202 */ /* 0x080fe40000000f00 */
[----:B------:R-:W-:Y:S02]  /*0610*/  ISETP.GT.U32.OR P2, PT, R0, 0x1df, P2 ;  /* 0x000001df0000780c */ /* 0x000fe40001744470 */
[-C--:B------:R-:W-:Y:S01]  /*0620*/  @!P4 MOV R34, R8.reuse ;  /* 0x000000080022c202 */ /* 0x080fe20000000f00 */
[----:B------:R-:W-:Y:S01]  /*0630*/  @P1 IMAD.WIDE.U32 R4, R15, c[0x0][0x1c0], R2 ;  /* 0x000070000f041a25 */ /* 0x000fe200078e0002 */
[----:B------:R-:W-:Y:S02]  /*0640*/  @!P4 MOV R35, R3 ;  /* 0x000000030023c202 */ /* 0x000fe40000000f00 */
[----:B------:R-:W-:-:S02]  /*0650*/  @!P5 MOV R40, R8 ;  /* 0x000000080028d202 */ /* 0x000fc40000000f00 */
[----:B------:R-:W-:Y:S01]  /*0660*/  @P1 IADD3 R5, R5, R7, RZ ;  /* 0x0000000705051210 */ /* 0x000fe20007ffe0ff */
[----:B------:R-:W-:Y:S01]  /*0670*/  @!P4 IMAD.WIDE.U32 R34, R17, c[0x0][0x1c0], R34 ;  /* 0x000070001122ca25 */ /* 0x000fe200078e0022 */
[C---:B------:R-:W-:Y:S02]  /*0680*/  @P1 LEA R36, P3, R4.reuse, c[0x0][0x170], 0x1 ;  /* 0x00005c0004241a11 */ /* 0x040fe400078608ff */
[-C--:B------:R-:W-:Y:S02]  /*0690*/  @!P5 MOV R41, R3.reuse ;  /* 0x000000030029d202 */ /* 0x080fe40000000f00 */
[----:B------:R-:W-:Y:S01]  /*06a0*/  @P1 LEA.HI.X R37, R4, c[0x0][0x174], R5, 0x1, P3 ;  /* 0x00005d0004251a11 */ /* 0x000fe200018f0c05 */
[----:B------:R-:W-:Y:S01]  /*06b0*/  @P0 IMAD R4, R67, c[0x0][0x1c0], RZ ;  /* 0x0000700043040a24 */ /* 0x000fe200078e02ff */
[-C--:B------:R-:W-:Y:S01]  /*06c0*/  @!P2 MOV R32, R8.reuse ;  /* 0x000000080020a202 */ /* 0x080fe20000000f00 */
[----:B------:R-:W-:Y:S01]  /*06d0*/  @!P2 IMAD R5, R56, c[0x0][0x1c0], RZ ;  /* 0x000070003805aa24 */ /* 0x000fe200078e02ff */
[-C--:B------:R-:W-:Y:S01]  /*06e0*/  @!P2 MOV R33, R3.reuse ;  /* 0x000000030021a202 */ /* 0x080fe20000000f00 */
[C---:B------:R-:W-:Y:S01]  /*06f0*/  @P0 IMAD R7, R13.reuse, c[0x0][0x1c4], R4 ;  /* 0x000071000d070a24 */ /* 0x040fe200078e0204 */
[----:B------:R-:W-:Y:S01]  /*0700*/  @P0 MOV R4, R8 ;  /* 0x0000000800040202 */ /* 0x000fe20000000f00 */
[C---:B------:R-:W-:Y:S01]  /*0710*/  @!P2 IMAD R39, R16.reuse, c[0x0][0x1c4], R5 ;  /* 0x000071001027aa24 */ /* 0x040fe200078e0205 */
        /* <DEDUP_REMOVED lines=23> */
[----:B------:R-:W-:Y:S02]  /*0890*/  MOV R57, RZ ;  /* 0x000000ff00397202 */ /* 0x000fe40000000f00 */
[----:B------:R-:W-:-:S02]  /*08a0*/  ISETP.GT.U32.OR P3, PT, R0, 0x1df, P3 ;  /* 0x000001df0000780c */ /* 0x000fc40001f64470 */
[----:B------:R-:W-:Y:S02]  /*08b0*/  ISETP.GE.AND.EX P1, PT, R33, c[0x0][0x1cc], PT, P1 ;  /* 0x0000730021007a0c */ /* 0x000fe40003f26310 */
[----:B------:R4:W5:Y:S01]  /*08c0*/  @!P2 LDG.E R57, [R38.64] ;  /* 0x000000062639a981 */ /* 0x000962000c1e1900 */
[----:B------:R-:W-:Y:S02]  /*08d0*/  ISETP.GE.U32.AND P2, PT, R21, c[0x0][0x1c8], PT ;  /* 0x0000720015007a0c */ /* 0x000fe40003f46070 */
[----:B0-----:R-:W-:Y:S01]  /*08e0*/  SHF.R.S32.HI R36, RZ, 0x1f, R21 ;  /* 0x0000001fff247819 */ /* 0x001fe20000011415 */
[----:B------:R-:W-:Y:S01]  /*08f0*/  CS2R R34, SRZ ;  /* 0x0000000000227805 */ /* 0x000fe2000001ff00 */
[----:B------:R-:W-:Y:S02]  /*0900*/  ISETP.GT.U32.OR P1, PT, R0, 0x1df, P1 ;  /* 0x000001df0000780c */ /* 0x000fe40000f24470 */
[----:B------:R-:W-:-:S03]  /*0910*/  ISETP.GE.AND.EX P2, PT, R36, c[0x0][0x1cc], PT, P2 ;  /* 0x0000730024007a0c */ /* 0x000fc60003f46320 */
[----:B------:R0:W5:Y:S01]  /*0920*/  @!P4 LDG.E R34, [R4.64] ;  /* 0x000000060422c981 */ /* 0x000162000c1e1900 */
[----:B------:R-:W-:Y:S01]  /*0930*/  ISETP.GT.U32.OR P2, PT, R0, 0x1df, P2 ;  /* 0x000001df0000780c */ /* 0x000fe20001744470 */
[----:B-1----:R-:W-:Y:S01]  /*0940*/  @!P3 IMAD R6, R32, c[0x0][0x1c0], RZ ;  /* 0x000070002006ba24 */ /* 0x002fe200078e02ff */
[----:B------:R-:W-:Y:S01]  /*0950*/  ISETP.GE.U32.AND P4, PT, R22, c[0x0][0x1c8], PT ;  /* 0x0000720016007a0c */ /* 0x000fe20003f86070 */
[----:B------:R1:W5:Y:S01]  /*0960*/  @!P5 LDG.E R35, [R42.64] ;  /* 0x000000062a23d981 */ /* 0x000362000c1e1900 */
[-C--:B0-----:R-:W-:Y:S02]  /*0970*/  @!P3 MOV R4, R8.reuse ;  /* 0x000000080004b202 */ /* 0x081fe40000000f00 */
[-C--:B------:R-:W-:Y:S01]  /*0980*/  @!P3 MOV R5, R3.reuse ;  /* 0x000000030005b202 */ /* 0x080fe20000000f00 */
[----:B------:R-:W-:Y:S01]  /*0990*/  @!P3 IMAD R7, R19, c[0x0][0x1c4], R6 ;  /* 0x000071001307ba24 */ /* 0x000fe200078e0206 */
[----:B------:R-:W-:Y:S01]  /*09a0*/  @!P1 MOV R40, R8 ;  /* 0x0000000800289202 */ /* 0x000fe20000000f00 */
[----:B----4-:R-:W-:Y:S01]  /*09b0*/  @!P1 IMAD R39, R33, c[0x0][0x1c0], RZ ;  /* 0x0000700021279a24 */ /* 0x010fe200078e02ff */
[----:B------:R-:W-:Y:S01]  /*09c0*/  @!P1 MOV R41, R3 ;  /* 0x0000000300299202 */ /* 0x000fe20000000f00 */
[----:B------:R-:W-:Y:S01]  /*09d0*/  @!P3 IMAD.WIDE.U32 R4, R19, c[0x0][0x1c0], R4 ;  /* 0x000070001304ba25 */ /* 0x000fe200078e0004 */
[----:B------:R-:W-:-:S02]  /*09e0*/  ISETP.GE.U32.AND P5, PT, R23, c[0x0][0x1c8], PT ;  /* 0x0000720017007a0c */ /* 0x000fc40003fa6070 */
[----:B------:R-:W-:Y:S02]  /*09f0*/  SHF.R.S32.HI R37, RZ, 0x1f, R22 ;  /* 0x0000001fff257819 */ /* 0x000fe40000011416 */
[----:B------:R-:W-:Y:S01]  /*0a00*/  SHF.R.S32.HI R38, RZ, 0x1f, R23 ;  /* 0x0000001fff267819 */ /* 0x000fe20000011417 */
[C---:B------:R-:W-:Y:S01]  /*0a10*/  @!P1 IMAD R39, R20.reuse, c[0x0][0x1c4], R39 ;  /* 0x0000710014279a24 */ /* 0x040fe200078e0227 */
[----:B------:R-:W-:Y:S01]  /*0a20*/  @!P3 IADD3 R5, R5, R7, RZ ;  /* 0x000000070505b210 */ /* 0x000fe20007ffe0ff */
[----:B------:R-:W-:Y:S01]  /*0a30*/  @!P1 IMAD.WIDE.U32 R40, R20, c[0x0][0x1c0], R40 ;  /* 0x0000700014289a25 */ /* 0x000fe200078e0028 */
[----:B------:R-:W-:Y:S02]  /*0a40*/  @!P3 LEA R6, P6, R4, c[0x0][0x170], 0x1 ;  /* 0x00005c000406ba11 */ /* 0x000fe400078c08ff */
[----:B------:R-:W-:Y:S01]  /*0a50*/  ISETP.GE.AND.EX P4, PT, R37, c[0x0][0x1cc], PT, P4 ;  /* 0x0000730025007a0c */ /* 0x000fe20003f86340 */
[----:B-1----:R-:W-:Y:S01]  /*0a60*/  @!P2 IMAD R42, R36, c[0x0][0x1c0], RZ ;  /* 0x00007000242aaa24 */ /* 0x002fe200078e02ff */
[----:B------:R-:W-:-:S02]  /*0a70*/  ISETP.GE.AND.EX P5, PT, R38, c[0x0][0x1cc], PT, P5 ;  /* 0x0000730026007a0c */ /* 0x000fc40003fa6350 */
[----:B------:R-:W-:Y:S02]  /*0a80*/  @!P3 LEA.HI.X R7, R4, c[0x0][0x174], R5, 0x1, P6 ;  /* 0x00005d000407ba11 */ /* 0x000fe400030f0c05 */
[C---:B------:R-:W-:Y:S02]  /*0a90*/  ISETP.GT.U32.OR P4, PT, R0.reuse, 0x1df, P4 ;  /* 0x000001df0000780c */ /* 0x040fe40002784470 */
[----:B------:R-:W-:Y:S02]  /*0aa0*/  ISETP.GT.U32.OR P5, PT, R0, 0x1df, P5 ;  /* 0x000001df0000780c */ /* 0x000fe40002fa4470 */
[----:B------:R-:W-:Y:S01]  /*0ab0*/  @!P1 IADD3 R5, R41, R39, RZ ;  /* 0x0000002729059210 */ /* 0x000fe20007ffe0ff */
[----:B------:R-:W-:Y:S01]  /*0ac0*/  @!P2 IMAD R41, R21, c[0x0][0x1c4], R42 ;  /* 0x000071001529aa24 */ /* 0x000fe200078e022a */
[----:B------:R-:W-:Y:S02]  /*0ad0*/  @!P2 MOV R42, R8 ;  /* 0x00000008002aa202 */ /* 0x000fe40000000f00 */
[----:B------:R-:W-:-:S02]  /*0ae0*/  @!P2 MOV R43, R3 ;  /* 0x00000003002ba202 */ /* 0x000fc40000000f00 */
[----:B------:R-:W-:Y:S02]  /*0af0*/  MOV R39, RZ ;  /* 0x000000ff00277202 */ /* 0x000fe40000000f00 */
[----:B------:R-:W-:Y:S01]  /*0b00*/  @!P1 LEA R4, P6, R40, c[0x0][0x170], 0x1 ;  /* 0x00005c0028049a11 */ /* 0x000fe200078c08ff */
[----:B------:R-:W-:-:S03]  /*0b10*/  @!P2 IMAD.WIDE.U32 R42, R21, c[0x0][0x1c0], R42 ;  /* 0x00007000152aaa25 */ /* 0x000fc600078e002a */
[----:B------:R-:W-:Y:S01]  /*0b20*/  @!P1 LEA.HI.X R5, R40, c[0x0][0x174], R5, 0x1, P6 ;  /* 0x00005d0028059a11 */ /* 0x000fe200030f0c05 */
[----:B------:R0:W4:Y:S01]  /*0b30*/  @!P3 LDG.E R39, [R6.64] ;  /* 0x000000060627b981 */ /* 0x000122000c1e1900 */
[----:B------:R-:W-:Y:S01]  /*0b40*/  @!P2 IADD3 R41, R43, R41, RZ ;  /* 0x000000292b29a210 */ /* 0x000fe20007ffe0ff */
[----:B------:R-:W-:Y:S01]  /*0b50*/  @!P4 IMAD R45, R37, c[0x0][0x1c0], RZ ;  /* 0x00007000252dca24 */ /* 0x000fe200078e02ff */
[----:B------:R-:W-:Y:S01]  /*0b60*/  @!P2 LEA R46, P6, R42, c[0x0][0x170], 0x1 ;  /* 0x00005c002a2eaa11 */ /* 0x000fe200078c08ff */
[----:B------:R-:W-:Y:S02]  /*0b70*/  @!P5 IMAD R44, R38, c[0x0][0x1c0], RZ ;  /* 0x00007000262cda24 */ /* 0x000fe400078e02ff */
[----:B------:R-:W-:Y:S01]  /*0b80*/  @!P4 IMAD R43, R22, c[0x0][0x1c4], R45 ;  /* 0x00007100162bca24 */ /* 0x000fe200078e022d */
[----:B------:R-:W-:Y:S02]  /*0b90*/  @!P2 LEA.HI.X R47, R42, c[0x0][0x174], R41, 0x1, P6 ;  /* 0x00005d002a2faa11 */ /* 0x000fe400030f0c29 */
[----:B0-----:R-:W-:-:S02]  /*0ba0*/  @!P4 MOV R6, R8 ;  /* 0x000000080006c202 */ /* 0x001fc40000000f00 */
[-C--:B------:R-:W-:Y:S01]  /*0bb0*/  @!P4 MOV R7, R3.reuse ;  /* 0x000000030007c202 */ /* 0x080fe20000000f00 */
[C---:B------:R-:W-:Y:S01]  /*0bc0*/  @!P5 IMAD R41, R23.reuse, c[0x0][0x1c4], R44 ;  /* 0x000071001729da24 */ /* 0x040fe200078e022c */
[----:B------:R-:W-:Y:S02]  /*0bd0*/  @!P5 MOV R44, R8 ;  /* 0x00000008002cd202 */ /* 0x000fe40000000f00 */
[----:B------:R-:W-:Y:S01]  /*0be0*/  @!P5 MOV R45, R3 ;  /* 0x00000003002dd202 */ /* 0x000fe20000000f00 */
[----:B------:R-:W-:Y:S01]  /*0bf0*/  @!P4 IMAD.WIDE.U32 R6, R22, c[0x0][0x1c0], R6 ;  /* 0x000070001606ca25 */ /* 0x000fe200078e0006 */
[----:B------:R-:W-:Y:S02]  /*0c00*/  ISETP.GE.U32.AND P3, PT, R24, c[0x0][0x1c8], PT ;  /* 0x0000720018007a0c */ /* 0x000fe40003f66070 */
[----:B------:R-:W-:Y:S01]  /*0c10*/  SHF.R.S32.HI R40, RZ, 0x1f, R24 ;  /* 0x0000001fff287819 */ /* 0x000fe20000011418 */
[----:B------:R-:W-:Y:S01]  /*0c20*/  @!P5 IMAD.WIDE.U32 R44, R23, c[0x0][0x1c0], R44 ;  /* 0x00007000172cda25 */ /* 0x000fe200078e002c */
[----:B------:R-:W-:-:S02]  /*0c30*/  @!P4 IADD3 R7, R7, R43, RZ ;  /* 0x0000002b0707c210 */ /* 0x000fc40007ffe0ff */
[----:B------:R-:W-:Y:S02]  /*0c40*/  @!P4 LEA R48, P6, R6, c[0x0][0x170], 0x1 ;  /* 0x00005c000630ca11 */ /* 0x000fe400078c08ff */
[----:B------:R-:W-:Y:S02]  /*0c50*/  ISETP.GE.AND.EX P3, PT, R40, c[0x0][0x1cc], PT, P3 ;  /* 0x0000730028007a0c */ /* 0x000fe40003f66330 */
[----:B------:R-:W-:Y:S02]  /*0c60*/  @!P4 LEA.HI.X R49, R6, c[0x0][0x174], R7, 0x1, P6 ;  /* 0x00005d000631ca11 */ /* 0x000fe400030f0c07 */
[----:B------:R-:W-:Y:S02]  /*0c70*/  @!P5 IADD3 R7, R45, R41, RZ ;  /* 0x000000292d07d210 */ /* 0x000fe40007ffe0ff */
[----:B------:R-:W-:Y:S02]  /*0c80*/  ISETP.GT.U32.OR P3, PT, R0, 0x1df, P3 ;  /* 0x000001df0000780c */ /* 0x000fe40001f64470 */
[----:B------:R-:W-:-:S02]  /*0c90*/  MOV R41, RZ ;  /* 0x000000ff00297202 */ /* 0x000fc40000000f00 */
[----:B------:R-:W-:-:S04]  /*0ca0*/  SHF.R.S32.HI R43, RZ, 0x1f, R25 ;  /* 0x0000001fff2b7819 */ /* 0x000fc80000011419 */
[----:B------:R0:W4:Y:S01]  /*0cb0*/  @!P1 LDG.E R41, [R4.64] ;  /* 0x0000000604299981 */ /* 0x000122000c1e1900 */
[----:B------:R-:W-:Y:S02]  /*0cc0*/  ISETP.GE.U32.AND P1, PT, R25, c[0x0][0x1c8], PT ;  /* 0x0000720019007a0c */ /* 0x000fe40003f26070 */
[----:B------:R-:W-:Y:S02]  /*0cd0*/  @!P5 LEA R6, P6, R44, c[0x0][0x170], 0x1 ;  /* 0x00005c002c06da11 */ /* 0x000fe400078c08ff */
[----:B------:R-:W-:Y:S01]  /*0ce0*/  ISETP.GE.AND.EX P1, PT, R43, c[0x0][0x1cc], PT, P1 ;  /* 0x000073002b007a0c */ /* 0x000fe20003f26310 */
[----:B------:R-:W-:Y:S01]  /*0cf0*/  @!P3 IMAD R51, R40, c[0x0][0x1c0], RZ ;  /* 0x000070002833ba24 */ /* 0x000fe200078e02ff */
[----:B------:R-:W-:Y:S02]  /*0d00*/  @!P5 LEA.HI.X R7, R44, c[0x0][0x174], R7, 0x1, P6 ;  /* 0x00005d002c07da11 */ /* 0x000fe400030f0c07 */
[----:B0-----:R-:W-:Y:S02]  /*0d10*/  @!P3 MOV R4, R8 ;  /* 0x000000080004b202 */ /* 0x001fe40000000f00 */
[----:B------:R-:W-:-:S02]  /*0d20*/  @!P3 MOV R5, R3 ;  /* 0x000000030005b202 */ /* 0x000fc40000000f00 */
[----:B------:R-:W-:Y:S02]  /*0d30*/  ISETP.GT.U32.OR P1, PT, R0, 0x1df, P1 ;  /* 0x000001df0000780c */ /* 0x000fe40000f24470 */
[----:B------:R-:W-:Y:S02]  /*0d40*/  MOV R42, RZ ;  /* 0x000000ff002a7202 */ /* 0x000fe40000000f00 */
[----:B------:R-:W-:Y:S01]  /*0d50*/  MOV R44, RZ ;  /* 0x000000ff002c7202 */ /* 0x000fe20000000f00 */
[C---:B------:R-:W-:Y:S02]  /*0d60*/  @!P3 IMAD R51, R24.reuse, c[0x0][0x1c4], R51 ;  /* 0x000071001833ba24 */ /* 0x040fe400078e0233 */
[----:B------:R-:W-:Y:S01]  /*0d70*/  @!P3 IMAD.WIDE.U32 R4, R24, c[0x0][0x1c0], R4 ;  /* 0x000070001804ba25 */ /* 0x000fe200078e0004 */
[----:B------:R0:W4:Y:S01]  /*0d80*/  @!P2 LDG.E R42, [R46.64] ;  /* 0x000000062e2aa981 */ /* 0x000122000c1e1900 */
[----:B------:R-:W-:Y:S02]  /*0d90*/  ISETP.GE.U32.AND P2, PT, R26, c[0x0][0x1c8], PT ;  /* 0x000072001a007a0c */ /* 0x000fe40003f46070 */
[----:B------:R-:W-:Y:S01]  /*0da0*/  SHF.R.S32.HI R45, RZ, 0x1f, R26 ;  /* 0x0000001fff2d7819 */ /* 0x000fe2000001141a */
[----:B------:R1:W4:Y:S01]  /*0db0*/  @!P4 LDG.E R44, [R48.64] ;  /* 0x00000006302cc981 */ /* 0x000322000c1e1900 */
[----:B------:R-:W-:-:S02]  /*0dc0*/  @!P3 IADD3 R5, R5, R51, RZ ;  /* 0x000000330505b210 */ /* 0x000fc40007ffe0ff */
[C---:B------:R-:W-:Y:S02]  /*0dd0*/  @!P3 LEA R50, P4, R4.reuse, c[0x0][0x170], 0x1 ;  /* 0x00005c000432ba11 */ /* 0x040fe400078808ff */
[----:B------:R-:W-:Y:S02]  /*0de0*/  ISETP.GE.AND.EX P2, PT, R45, c[0x0][0x1cc], PT, P2 ;  /* 0x000073002d007a0c */ /* 0x000fe40003f46320 */
[----:B------:R-:W-:Y:S01]  /*0df0*/  @!P3 LEA.HI.X R51, R4, c[0x0][0x174], R5, 0x1, P4 ;  /* 0x00005d000433ba11 */ /* 0x000fe200020f0c05 */
[----:B------:R-:W-:Y:S01]  /*0e00*/  @!P1 IMAD R4, R43, c[0x0][0x1c0], RZ ;  /* 0x000070002b049a24 */ /* 0x000fe200078e02ff */
[----:B------:R-:W-:Y:S02]  /*0e10*/  ISETP.GT.U32.OR P2, PT, R0, 0x1df, P2 ;  /* 0x000001df0000780c */ /* 0x000fe40001744470 */
[----:B------:R-:W-:Y:S01]  /*0e20*/  @!P1 MOV R5, R3 ;  /* 0x0000000300059202 */ /* 0x000fe20000000f00 */
[----:B------:R-:W-:Y:S01]  /*0e30*/  @!P1 IMAD R53, R25, c[0x0][0x1c4], R4 ;  /* 0x0000710019359a24 */ /* 0x000fe200078e0204 */
[----:B------:R-:W-:Y:S01]  /*0e40*/  @!P1 MOV R4, R8 ;  /* 0x0000000800049202 */ /* 0x000fe20000000f00 */
[----:B0-----:R-:W-:Y:S01]  /*0e50*/  CS2R R46, SRZ ;  /* 0x00000000002e7805 */ /* 0x001fe2000001ff00 */
[----:B------:R-:W-:-:S02]  /*0e60*/  ISETP.GE.U32.AND P4, PT, R27, c[0x0][0x1c8], PT ;  /* 0x000072001b007a0c */ /* 0x000fc40003f86070 */
[----:B-1----:R-:W-:Y:S01]  /*0e70*/  SHF.R.S32.HI R48, RZ, 0x1f, R27 ;  /* 0x0000001fff307819 */ /* 0x002fe2000001141b */
[----:B------:R-:W-:Y:S02]  /*0e80*/  @!P1 IMAD.WIDE.U32 R4, R25, c[0x0][0x1c0], R4 ;  /* 0x0000700019049a25 */ /* 0x000fe400078e0004 */
[----:B------:R0:W4:Y:S01]  /*0e90*/  @!P3 LDG.E R47, [R50.64] ;  /* 0x00000006322fb981 */ /* 0x000122000c1e1900 */
[----:B------:R-:W-:Y:S02]  /*0ea0*/  ISETP.GE.AND.EX P3, PT, R48, c[0x0][0x1cc], PT, P4 ;  /* 0x0000730030007a0c */ /* 0x000fe40003f66340 */
[----:B------:R-:W-:Y:S01]  /*0eb0*/  @!P1 IADD3 R5, R5, R53, RZ ;  /* 0x0000003505059210 */ /* 0x000fe20007ffe0ff */
[----:B------:R1:W4:Y:S01]  /*0ec0*/  @!P5 LDG.E R46, [R6.64] ;  /* 0x00000006062ed981 */ /* 0x000322000c1e1900 */
[----:B------:R-:W-:Y:S01]  /*0ed0*/  @!P2 MOV R52, R8 ;  /* 0x000000080034a202 */ /* 0x000fe20000000f00 */
[----:B------:R-:W-:Y:S01]  /*0ee0*/  @!P2 IMAD R55, R45, c[0x0][0x1c0], RZ ;  /* 0x000070002d37aa24 */ /* 0x000fe200078e02ff */
[----:B------:R-:W-:-:S02]  /*0ef0*/  @!P2 MOV R53, R3 ;  /* 0x000000030035a202 */ /* 0x000fc40000000f00 */
[----:B------:R-:W-:Y:S01]  /*0f00*/  ISETP.GT.U32.OR P3, PT, R0, 0x1df, P3 ;  /* 0x000001df0000780c */ /* 0x000fe20001f64470 */
[----:B------:R-:W-:Y:S01]  /*0f10*/  @!P2 IMAD R55, R26, c[0x0][0x1c4], R55 ;  /* 0x000071001a37aa24 */ /* 0x000fe200078e0237 */
[----:B------:R-:W-:Y:S01]  /*0f20*/  ISETP.GE.U32.AND P4, PT, R28, c[0x0][0x1c8], PT ;  /* 0x000072001c007a0c */ /* 0x000fe20003f86070 */
[----:B------:R-:W-:Y:S01]  /*0f30*/  @!P2 IMAD.WIDE.U32 R52, R26, c[0x0][0x1c0], R52 ;  /* 0x000070001a34aa25 */ /* 0x000fe200078e0034 */
[----:B------:R-:W-:Y:S02]  /*0f40*/  SHF.R.S32.HI R49, RZ, 0x1f, R28 ;  /* 0x0000001fff317819 */ /* 0x000fe4000001141c */
[C---:B-1----:R-:W-:Y:S02]  /*0f50*/  @!P1 LEA R6, P5, R4.reuse, c[0x0][0x170], 0x1 ;  /* 0x00005c0004069a11 */ /* 0x042fe400078a08ff */
[----:B------:R-:W-:Y:S02]  /*0f60*/  ISETP.GE.AND.EX P4, PT, R49, c[0x0][0x1cc], PT, P4 ;  /* 0x0000730031007a0c */ /* 0x000fe40003f86340 */
[----:B------:R-:W-:-:S02]  /*0f70*/  @!P1 LEA.HI.X R7, R4, c[0x0][0x174], R5, 0x1, P5 ;  /* 0x00005d0004079a11 */ /* 0x000fc400028f0c05 */
[----:B------:R-:W-:Y:S02]  /*0f80*/  @!P2 IADD3 R5, R53, R55, RZ ;  /* 0x000000373505a210 */ /* 0x000fe40007ffe0ff */
[----:B------:R-:W-:Y:S01]  /*0f90*/  @!P2 LEA R4, P5, R52, c[0x0][0x170], 0x1 ;  /* 0x00005c003404aa11 */ /* 0x000fe200078a08ff */
[----:B0-----:R-:W-:Y:S01]  /*0fa0*/  CS2R R50, SRZ ;  /* 0x0000000000327805 */ /* 0x001fe2000001ff00 */
[----:B------:R-:W-:Y:S02]  /*0fb0*/  ISETP.GT.U32.OR P4, PT, R0, 0x1df, P4 ;  /* 0x000001df0000780c */ /* 0x000fe40002784470 */
[----:B------:R-:W-:Y:S01]  /*0fc0*/  @!P2 LEA.HI.X R5, R52, c[0x0][0x174], R5, 0x1, P5 ;  /* 0x00005d003405aa11 */ /* 0x000fe200028f0c05 */
[----:B------:R-:W-:Y:S01]  /*0fd0*/  @!P3 IMAD R54, R48, c[0x0][0x1c0], RZ ;  /* 0x000070003036ba24 */ /* 0x000fe200078e02ff */
[----:B------:R-:W-:Y:S01]  /*0fe0*/  @!P3 MOV R52, R8 ;  /* 0x000000080034b202 */ /* 0x000fe20000000f00 */
[----:B------:R0:W4:Y:S01]  /*0ff0*/  @!P1 LDG.E R50, [R6.64] ;  /* 0x0000000606329981 */ /* 0x000122000c1e1900 */
[----:B------:R-:W-:Y:S01]  /*1000*/  @!P3 MOV R53, R3 ;  /* 0x000000030035b202 */ /* 0x000fe20000000f00 */
[----:B------:R-:W-:-:S02]  /*1010*/  @!P3 IMAD R55, R27, c[0x0][0x1c4], R54 ;  /* 0x000071001b37ba24 */ /* 0x000fc400078e0236 */
[----:B------:R1:W4:Y:S02]  /*1020*/  @!P2 LDG.E R51, [R4.64] ;  /* 0x000000060433a981 */ /* 0x000324000c1e1900 */
[----:B------:R-:W-:-:S04]  /*1030*/  @!P3 IMAD.WIDE.U32 R52, R27, c[0x0][0x1c0], R52 ;  /* 0x000070001b34ba25 */ /* 0x000fc800078e0034 */
[----:B0-----:R-:W-:Y:S01]  /*1040*/  @!P4 IMAD R7, R49, c[0x0][0x1c0], RZ ;  /* 0x000070003107ca24 */ /* 0x001fe200078e02ff */
[----:B------:R-:W-:Y:S02]  /*1050*/  @!P3 IADD3 R53, R53, R55, RZ ;  /* 0x000000373535b210 */ /* 0x000fe40007ffe0ff */
[C---:B------:R-:W-:Y:S02]  /*1060*/  @!P3 LEA R54, P1, R52.reuse, c[0x0][0x170], 0x1 ;  /* 0x00005c003436ba11 */ /* 0x040fe400078208ff */
[----:B------:R-:W-:Y:S02]  /*1070*/  @!P4 MOV R6, R8 ;  /* 0x000000080006c202 */ /* 0x000fe40000000f00 */
[----:B------:R-:W-:Y:S01]  /*1080*/  @!P3 LEA.HI.X R55, R52, c[0x0][0x174], R53, 0x1, P1 ;  /* 0x00005d003437ba11 */ /* 0x000fe200008f0c35 */
[----:B------:R-:W-:Y:S01]  /*1090*/  @!P4 IMAD R53, R28, c[0x0][0x1c4], R7 ;  /* 0x000071001c35ca24 */ /* 0x000fe200078e0207 */
[----:B------:R-:W-:Y:S02]  /*10a0*/  @!P4 MOV R7, R3 ;  /* 0x000000030007c202 */ /* 0x000fe40000000f00 */
[----:B------:R-:W-:-:S03]  /*10b0*/  MOV R52, RZ ;  /* 0x000000ff00347202 */ /* 0x000fc60000000f00 */
[----:B------:R-:W-:-:S03]  /*10c0*/  @!P4 IMAD.WIDE.U32 R6, R28, c[0x0][0x1c0], R6 ;  /* 0x000070001c06ca25 */ /* 0x000fc600078e0006 */
[----:B------:R0:W4:Y:S02]  /*10d0*/  @!P3 LDG.E R52, [R54.64] ;  /* 0x000000063634b981 */ /* 0x000124000c1e1900 */
[----:B------:R-:W-:Y:S02]  /*10e0*/  @!P4 IADD3 R7, R7, R53, RZ ;  /* 0x000000350707c210 */ /* 0x000fe40007ffe0ff */
[C---:B-1----:R-:W-:Y:S02]  /*10f0*/  @!P4 LEA R4, P1, R6.reuse, c[0x0][0x170], 0x1 ;  /* 0x00005c000604ca11 */ /* 0x042fe400078208ff */
[----:B------:R-:W-:Y:S02]  /*1100*/  MOV R53, RZ ;  /* 0x000000ff00357202 */ /* 0x000fe40000000f00 */
        /* <DEDUP_REMOVED lines=11> */
[----:B0-----:R-:W-:-:S02]  /*11c0*/  FADD.FTZ R55, R4, R5 ;  /* 0x0000000504377221 */ /* 0x001fc40000010000 */
[----:B------:R-:W-:Y:S02]  /*11d0*/  FFMA.FTZ R54, R4, R4, R63 ;  /* 0x0000000404367223 */ /* 0x000fe4000001003f */
[----:B------:R-:W-:Y:S01]  /*11e0*/  FADD.FTZ R6, R6, R55 ;  /* 0x0000003706067221 */ /* 0x000fe20000010000 */
[--C-:B-----5:R-:W-:Y:S02]  /*11f0*/  PRMT R5, RZ, 0x7610, R57.reuse ;  /* 0x00007610ff057816 */ /* 0x120fe40000000039 */
[----:B------:R-:W-:Y:S01]  /*1200*/  PRMT R4, RZ, 0x5410, R57 ;  /* 0x00005410ff047816 */ /* 0x000fe20000000039 */
[----:B------:R-:W-:Y:S02]  /*1210*/  FADD.FTZ R7, RZ, R7 ;  /* 0x00000007ff077221 */ /* 0x000fe40000010000 */
[----:B------:R-:W-:Y:S02]  /*1220*/  FMUL.FTZ R55, R5, R5 ;  /* 0x0000000505377220 */ /* 0x000fe40000410000 */
[----:B------:R-:W-:-:S02]  /*1230*/  FADD.FTZ R5, R4, R5 ;  /* 0x0000000504057221 */ /* 0x000fc40000010000 */
        /* <DEDUP_REMOVED lines=36> */
[--C-:B------:R-:W-:Y:S01]  /*1480*/  PRMT R7, RZ, 0x7610, R44.reuse ;  /* 0x00007610ff077816 */ /* 0x100fe2000000002c */
        /* <DEDUP_REMOVED lines=24> */
[----:B------:R-:W-:Y:S02]  /*1610*/  FMUL.FTZ R55, R7, R7 ;  /* 0x0000000707377220 */ /* 0x000fe40000410000 */
[----:B------:R-:W-:Y:S02]  /*1620*/  FADD.FTZ R5, R5, R54 ;  /* 0x0000003605057221 */ /* 0x000fe40000010000 */
[C---:B------:R-:W-:Y:S01]  /*1630*/  FADD.FTZ R54, R6.reuse, R7 ;  /* 0x0000000706367221 */ /* 0x040fe20000010000 */
[----:B------:R-:W-:Y:S01]  /*1640*/  PRMT R7, RZ, 0x7610, R51 ;  /* 0x00007610ff077816 */ /* 0x000fe20000000033 */
[----:B------:R-:W-:Y:S01]  /*1650*/  FFMA.FTZ R55, R6, R6, R55 ;  /* 0x0000000606377223 */ /* 0x000fe20000010037 */
[----:B------:R-:W-:Y:S01]  /*1660*/  PRMT R6, RZ, 0x5410, R51 ;  /* 0x00005410ff067816 */ /* 0x000fe20000000033 */
[----:B------:R-:W-:-:S02]  /*1670*/  FADD.FTZ R5, R5, R54 ;  /* 0x0000003605057221 */ /* 0x000fc40000010000 */
[----:B------:R-:W-:Y:S02]  /*1680*/  FADD.FTZ R4, R4, R55 ;  /* 0x0000003704047221 */ /* 0x000fe40000010000 */
[C---:B------:R-:W-:Y:S02]  /*1690*/  FADD.FTZ R54, R6.reuse, R7 ;  /* 0x0000000706367221 */ /* 0x040fe40000010000 */
[----:B------:R-:W-:Y:S01]  /*16a0*/  FMUL.FTZ R55, R7, R7 ;  /* 0x0000000707377220 */ /* 0x000fe20000410000 */
[----:B------:R-:W-:Y:S01]  /*16b0*/  ISETP.GE.U32.AND P1, PT, R29, c[0x0][0x1c8], PT ;  /* 0x000072001d007a0c */ /* 0x000fe20003f26070 */
[----:B------:R-:W-:Y:S01]  /*16c0*/  FADD.FTZ R5, R5, R54 ;  /* 0x0000003605057221 */ /* 0x000fe20000010000 */
[----:B------:R-:W-:Y:S01]  /*16d0*/  SHF.R.S32.HI R54, RZ, 0x1f, R29 ;  /* 0x0000001fff367819 */ /* 0x000fe2000001141d */
[----:B------:R-:W-:Y:S01]  /*16e0*/  FFMA.FTZ R55, R6, R6, R55 ;  /* 0x0000000606377223 */ /* 0x000fe20000010037 */
[--C-:B------:R-:W-:Y:S02]  /*16f0*/  PRMT R7, RZ, 0x7610, R52.reuse ;  /* 0x00007610ff077816 */ /* 0x100fe40000000034 */
[----:B------:R-:W-:Y:S01]  /*1700*/  PRMT R6, RZ, 0x5410, R52 ;  /* 0x00005410ff067816 */ /* 0x000fe20000000034 */
[----:B------:R-:W-:Y:S01]  /*1710*/  FADD.FTZ R4, R4, R55 ;  /* 0x0000003704047221 */ /* 0x000fe20000010000 */
[----:B------:R-:W-:Y:S01]  /*1720*/  ISETP.GE.AND.EX P1, PT, R54, c[0x0][0x1cc], PT, P1 ;  /* 0x0000730036007a0c */ /* 0x000fe20003f26310 */
[----:B------:R-:W-:-:S02]  /*1730*/  FMUL.FTZ R55, R7, R7 ;  /* 0x0000000707377220 */ /* 0x000fc40000410000 */
[----:B------:R-:W-:Y:S01]  /*1740*/  FADD.FTZ R60, R6, R7 ;  /* 0x00000007063c7221 */ /* 0x000fe20000010000 */
[----:B------:R-:W-:Y:S01]  /*1750*/  ISETP.GT.U32.OR P1, PT, R0, 0x1df, P1 ;  /* 0x000001df0000780c */ /* 0x000fe20000f24470 */
[----:B------:R-:W-:Y:S02]  /*1760*/  FFMA.FTZ R55, R6, R6, R55 ;  /* 0x0000000606377223 */ /* 0x000fe40000010037 */
[----:B------:R-:W-:Y:S01]  /*1770*/  FADD.FTZ R60, R5, R60 ;  /* 0x0000003c053c7221 */ /* 0x000fe20000010000 */
[----:B------:R-:W-:Y:S01]  /*1780*/  PRMT R5, RZ, 0x7610, R53 ;  /* 0x00007610ff057816 */ /* 0x000fe20000000035 */
[----:B------:R-:W-:Y:S01]  /*1790*/  FADD.FTZ R62, R4, R55 ;  /* 0x00000037043e7221 */ /* 0x000fe20000010000 */
[----:B------:R-:W-:-:S03]  /*17a0*/  PRMT R4, RZ, 0x5410, R53 ;  /* 0x00005410ff047816 */ /* 0x000fc60000000035 */
[----:B------:R-:W-:Y:S02]  /*17b0*/  FMUL.FTZ R55, R5, R5 ;  /* 0x0000000505377220 */ /* 0x000fe40000410000 */
[C---:B------:R-:W-:Y:S02]  /*17c0*/  FADD.FTZ R7, R4.reuse, R5 ;  /* 0x0000000504077221 */ /* 0x040fe40000010000 */
[----:B------:R-:W-:Y:S02]  /*17d0*/  FFMA.FTZ R63, R4, R4, R55 ;  /* 0x00000004043f7223 */ /* 0x000fe40000010037 */
[----:B------:R-:W-:Y:S01]  /*17e0*/  @!P1 IMAD R4, R54, c[0x0][0x1c0], RZ ;  /* 0x0000700036049a24 */ /* 0x000fe200078e02ff */
[----:B------:R-:W-:-:S03]  /*17f0*/  @!P1 MOV R5, R3 ;  /* 0x0000000300059202 */ /* 0x000fc60000000f00 */
        /* <DEDUP_REMOVED lines=50> */
[----:B------:R-:W-:Y:S02]  /*1b20*/  FADD.FTZ R60, R5, R7 ;  /* 0x00000007053c7221 */ /* 0x000fe40000010000 */
[----:B0-----:R-:W0:Y:S02]  /*1b30*/  LDS.128 R4, [0x20] ;  /* 0x00002000ff047984 */ /* 0x001e240000000c00 */
        /* <DEDUP_REMOVED lines=32> */
.L_x_2240:
[----:B------:R-:W-:Y:S05]  /*1d40*/  BSYNC B0 ;  /* 0x0000000000007941 */ /* 0x000fea0003800000 */
.L_x_2239:
        /* <DEDUP_REMOVED lines=25> */
.L_x_2243:
[----:B------:R-:W2:Y:S01]  /*1ee0*/  LDG.E.STRONG.GPU R6, [R62.64] ;  /* 0x000000063e067981 */ /* 0x000ea2000c1ef900 */
[----:B------:R-:W-:Y:S01]  /*1ef0*/  YIELD ;  /* 0x0000000000007946 */ /* 0x000fe20003800000 */
[----:B--2---:R-:W-:Y:S01]  /*1f00*/  ISETP.NE.AND P1, PT, R6, R7, PT ;  /* 0x000000070600720c */ /* 0x004fe20003f25270 */
[----:B------:R-:W-:-:S12]  /*1f10*/  CCTL.IVALL ;  /* 0x00000000ff00798f */ /* 0x000fd80002000000 */
[----:B------:R-:W-:Y:S05]  /*1f20*/  @P1 BRA `(.L_x_2243) ;  /* 0xffffffb000001947 */ /* 0x000fea000383ffff */
.L_x_2242:
        /* <DEDUP_REMOVED lines=11> */
.L_x_2245:
        /* <DEDUP_REMOVED lines=59> */
.L_x_2244:
        /* <DEDUP_REMOVED lines=19> */
.L_x_2247:
[----:B------:R-:W-:Y:S05]  /*24c0*/  BSYNC B0 ;  /* 0x0000000000007941 */ /* 0x000fea0003800000 */
.L_x_2246:
        /* <DEDUP_REMOVED lines=8> */
[----:B------:R-:W-:Y:S01]  /*2550*/  @!P2 IMAD R7, R7, c[0x0][0x10], RZ ;  /* 0x000004000707aa24 */ /* 0x000fe200078e02ff */
[----:B------:R-:W2:Y:S03]  /*2560*/  @!P1 S2R R69, SR_CTAID.Y ;  /* 0x0000000000459919 */ /* 0x000ea60000002600 */
[----:B------:R-:W-:Y:S01]  /*2570*/  @!P2 IMAD R7, R7, c[0x0][0xc], RZ ;  /* 0x000003000707aa24 */ /* 0x000fe200078e02ff */
[----:B------:R-:W-:-:S04]  /*2580*/  @!P1 LOP3.LUT R62, R66, 0x1, RZ, 0xc0, !PT ;  /* 0x00000001423e9812 */ /* 0x000fc800078ec0ff */
[----:B------:R-:W-:Y:S01]  /*2590*/  @!P2 SHF.L.U32 R7, R7, 0x1, RZ ;  /* 0x000000010707a819 */ /* 0x000fe200000006ff */
[----:B------:R-:W-:Y:S02]  /*25a0*/  @!P1 IMAD R62, R62, c[0x0][0x10], RZ ;  /* 0x000004003e3e9a24 */ /* 0x000fe400078e02ff */
[----:B-1----:R-:W-:Y:S01]  /*25b0*/  @!P2 IMAD R63, R6, c[0x0][0x10], R63 ;  /* 0x00000400063faa24 */ /* 0x002fe200078e023f */
[----:B------:R-:W-:Y:S01]  /*25c0*/  @!P2 MOV R6, 0x4 ;  /* 0x000000040006a802 */ /* 0x000fe20000000f00 */
[----:B------:R-:W-:-:S04]  /*25d0*/  @!P1 IMAD R62, R62, c[0x0][0xc], RZ ;  /* 0x000003003e3e9a24 */ /* 0x000fc800078e02ff */
[----:B------:R-:W-:Y:S01]  /*25e0*/  @!P2 IMAD.WIDE R6, R7, R6, c[0x0][0x198] ;  /* 0x000066000706a625 */ /* 0x000fe200078e0206 */
[----:B------:R-:W-:-:S05]  /*25f0*/  @!P1 SHF.L.U32 R62, R62, 0x1, RZ ;  /* 0x000000013e3e9819 */ /* 0x000fca00000006ff */
[----:B------:R-:W-:Y:S01]  /*2600*/  @!P2 IMAD.WIDE.U32 R6, R63, 0x8, R6 ;  /* 0x000000083f06a825 */ /* 0x000fe200078e0006 */
[----:B------:R-:W-:-:S03]  /*2610*/  @!P1 MOV R63, 0x4 ;  /* 0x00000004003f9802 */ /* 0x000fc60000000f00 */
[----:B--2---:R-:W-:Y:S02]  /*2620*/  @!P1 IMAD R69, R60, c[0x0][0x10], R69 ;  /* 0x000004003c459a24 */ /* 0x004fe400078e0245 */
[----:B------:R-:W-:Y:S01]  /*2630*/  @!P1 IMAD.WIDE R62, R62, R63, c[0x0][0x198] ;  /* 0x000066003e3e9625 */ /* 0x000fe200078e023f */
[----:B------:R-:W2:Y:S05]  /*2640*/  @!P2 LDG.E.64 R6, [R6.64] ;  /* 0x000000060606a981 */ /* 0x000eaa000c1e1b00 */
[----:B------:R-:W-:-:S06]  /*2650*/  @!P1 IMAD.WIDE.U32 R62, R69, 0x8, R62 ;  /* 0x00000008453e9825 */ /* 0x000fcc00078e003e */
[----:B------:R-:W3:Y:S01]  /*2660*/  @!P1 LDG.E.64 R62, [R62.64] ;  /* 0x000000063e3e9981 */ /* 0x000ee2000c1e1b00 */
[----:B0-2---:R-:W-:Y:S02]  /*2670*/  @!P2 FADD.FTZ R4, R4, R6 ;  /* 0x000000060404a221 */ /* 0x005fe40000010000 */
[----:B------:R-:W-:Y:S02]  /*2680*/  @!P2 FADD.FTZ R5, R5, R7 ;  /* 0x000000070505a221 */ /* 0x000fe40000010000 */
[----:B---3--:R-:W-:Y:S02]  /*2690*/  @!P1 FADD.FTZ R4, R4, R62 ;  /* 0x0000003e04049221 */ /* 0x008fe40000010000 */
[----:B------:R-:W-:-:S04]  /*26a0*/  @!P1 FADD.FTZ R5, R5, R63 ;  /* 0x0000003f05059221 */ /* 0x000fc80000010000 */
.L_x_2241:
[----:B------:R-:W-:Y:S01]  /*26b0*/  LOP3.LUT P1, RZ, R11, R0, RZ, 0xfc, !PT ;  /* 0x000000000bff7212 */ /* 0x000fe2000782fcff */
[----:B------:R-:W-:Y:S01]  /*26c0*/  @!P3 STS.64 [0x90], R4 ;  /* 0x00009004ff00b388 */ /* 0x000fe20000000a00 */
[----:B------:R-:W-:Y:S01]  /*26d0*/  ISETP.EQ.U32.AND P2, PT, RZ, c[0x0][0x168], PT ;  /* 0x00005a00ff007a0c */ /* 0x000fe20003f42070 */
[----:B------:R-:W-:Y:S01]  /*26e0*/  HFMA2.MMA R71, -RZ, RZ, 0, 1.1920928955078125e-07 ;  /* 0x00000002ff477435 */ /* 0x000fe200000001ff */
[----:B------:R-:W-:-:S02]  /*26f0*/  IADD3 R70, R14, R61, RZ ;  /* 0x0000003d0e467210 */ /* 0x000fc40007ffe0ff */
[----:B------:R-:W-:-:S07]  /*2700*/  ISETP.EQ.OR.EX P1, PT, RZ, c[0x0][0x16c], P1, P2 ;  /* 0x00005b00ff007a0c */ /* 0x000fce0000f22720 */
[----:B------:R-:W-:-:S06]  /*2710*/  IMAD.WIDE R60, R70, R71, c[0x0][0x178] ;  /* 0x00005e00463c7625 */ /* 0x000fcc00078e0247 */
[----:B------:R-:W-:Y:S01]  /*2720*/  @!P1 MOV R7, 0x8 ;  /* 0x0000000800079802 */ /* 0x000fe20000000f00 */
[----:B------:R-:W-:Y:S02]  /*2730*/  @!P1 FMUL.FTZ R63, R5, c[0x0][0x1f4] ;  /* 0x00007d00053f9a20 */ /* 0x000fe40000410000 */
[----:B------:R-:W-:Y:S02]  /*2740*/  @!P1 FMUL.FTZ R62, R4, c[0x0][0x1f4] ;  /* 0x00007d00043e9a20 */ /* 0x000fe40000410000 */
[----:B------:R-:W-:-:S05]  /*2750*/  @!P1 IMAD.WIDE R6, R10, R7, c[0x0][0x168] ;  /* 0x00005a000a069625 */ /* 0x000fca00078e0207 */
[----:B------:R1:W-:Y:S04]  /*2760*/  @!P1 STG.E.64 [R6.64], R62 ;  /* 0x0000003e06009986 */ /* 0x0003e8000c101b06 */
[----:B------:R-:W-:Y:S01]  /*2770*/  BAR.SYNC.DEFER_BLOCKING 0x0 ;  /* 0x0000000000007b1d */ /* 0x000fe20000010000 */
[----:B------:R-:W-:-:S05]  /*2780*/  IMAD.WIDE R70, R70, R71, c[0x0][0x180] ;  /* 0x0000600046467625 */ /* 0x000fca00078e0247 */
[----:B------:R2:W3:Y:S04]  /*2790*/  LDG.E.U16 R69, [R60.64] ;  /* 0x000000063c457981 */ /* 0x0004e8000c1e1500 */
[----:B------:R2:W4:Y:S04]  /*27a0*/  LDG.E.U16 R72, [R60.64+0x2] ;  /* 0x000002063c487981 */ /* 0x000528000c1e1500 */
[----:B------:R-:W5:Y:S04]  /*27b0*/  LDG.E.U16 R73, [R70.64] ;  /* 0x0000000646497981 */ /* 0x000f68000c1e1500 */
[----:B------:R-:W5:Y:S01]  /*27c0*/  LDG.E.U16 R74, [R70.64+0x2] ;  /* 0x00000206464a7981 */ /* 0x000f62000c1e1500 */
[----:B-1----:R-:W-:-:S02]  /*27d0*/  MOV R63, 0x3f800000 ;  /* 0x3f800000003f7802 */ /* 0x002fc40000000f00 */
[--C-:B0-----:R-:W-:Y:S01]  /*27e0*/  PRMT R5, RZ, 0x5410, R59.reuse ;  /* 0x00005410ff057816 */ /* 0x101fe2000000003b */
[----:B------:R-:W0:Y:S01]  /*27f0*/  LDS.64 R6, [0x90] ;  /* 0x00009000ff067984 */ /* 0x000e220000000a00 */
[----:B------:R-:W-:Y:S02]  /*2800*/  ISETP.NE.AND P6, PT, RZ, UR5, PT ;  /* 0x00000005ff007c0c */ /* 0x000fe4000bfc5270 */
[----:B------:R-:W-:Y:S01]  /*2810*/  PRMT R59, RZ, 0x7610, R59 ;  /* 0x00007610ff3b7816 */ /* 0x000fe2000000003b */
[----:B0-----:R-:W-:-:S04]  /*2820*/  FMUL.FTZ R64, R6, c[0x0][0x1f4] ;  /* 0x00007d0006407a20 */ /* 0x001fc80000410000 */
[----:B------:R-:W-:Y:S02]  /*2830*/  FMUL.FTZ R6, R64, R64 ;  /* 0x0000004040067220 */ /* 0x000fe40000410000 */
[----:B--2---:R-:W-:Y:S02]  /*2840*/  FADD.FTZ R60, R59, -R64 ;  /* 0x800000403b3c7221 */ /* 0x004fe40000010000 */
[----:B------:R-:W-:Y:S02]  /*2850*/  FFMA.FTZ R6, R7, c[0x0][0x1f4], -R6 ;  /* 0x00007d0007067a23 */ /* 0x000fe40000010806 */
[----:B------:R-:W-:-:S03]  /*2860*/  FADD.FTZ R4, R5, -R64 ;  /* 0x8000004005047221 */ /* 0x000fc60000010000 */
[----:B------:R-:W-:-:S13]  /*2870*/  FSETP.GTU.FTZ.AND P1, PT, R6, RZ, PT ;  /* 0x000000ff0600720b */ /* 0x000fda0003f3c000 */
[----:B------:R-:W-:-:S04]  /*2880*/  @P1 FADD.FTZ R6, R6, c[0x0][0x188] ;  /* 0x0000620006061621 */ /* 0x000fc80000010000 */
[----:B------:R-:W0:Y:S02]  /*2890*/  @P1 MUFU.RSQ R63, R6 ;  /* 0x00000006003f1308 */ /* 0x000e240000001400 */
[-C--:B0-----:R-:W-:Y:S02]  /*28a0*/  FMUL.FTZ R5, R60, R63.reuse ;  /* 0x0000003f3c057220 */ /* 0x081fe40000410000 */
[----:B------:R-:W-:Y:S01]  /*28b0*/  FMUL.FTZ R4, R4, R63 ;  /* 0x0000003f04047220 */ /* 0x000fe20000410000 */
[----:B---3--:R-:W-:Y:S02]  /*28c0*/  PRMT R61, RZ, 0x5410, R69 ;  /* 0x00005410ff3d7816 */ /* 0x008fe40000000045 */
[----:B----4-:R-:W-:Y:S02]  /*28d0*/  PRMT R59, RZ, 0x5410, R72 ;  /* 0x00005410ff3b7816 */ /* 0x010fe40000000048 */
[----:B-----5:R-:W-:Y:S02]  /*28e0*/  PRMT R62, RZ, 0x5410, R73 ;  /* 0x00005410ff3e7816 */ /* 0x020fe40000000049 */
        /* <DEDUP_REMOVED lines=14> */
.L_x_2248:
        /* <DEDUP_REMOVED lines=12> */
.L_x_2250:
[----:B------:R-:W-:Y:S05]  /*2a90*/  BSYNC B0 ;  /* 0x0000000000007941 */ /* 0x000fea0003800000 */
.L_x_2249:
[--C-:B------:R-:W-:Y:S02]  /*2aa0*/  PRMT R5, RZ, 0x5410, R58.reuse ;  /* 0x00005410ff057816 */ /* 0x100fe4000000003a */
[----:B0-----:R-:W-:Y:S02]  /*2ab0*/  PRMT R7, RZ, 0x7610, R58 ;  /* 0x00007610ff077816 */ /* 0x001fe4000000003a */
        /* <DEDUP_REMOVED lines=20> */
.L_x_2251:
        /* <DEDUP_REMOVED lines=12> */
.L_x_2253:
[----:B------:R-:W-:Y:S05]  /*2cc0*/  BSYNC B0 ;  /* 0x0000000000007941 */ /* 0x000fea0003800000 */
.L_x_2252:
[--C-:B------:R-:W-:Y:S02]  /*2cd0*/  PRMT R5, RZ, 0x5410, R57.reuse ;  /* 0x00005410ff057816 */ /* 0x100fe40000000039 */
[----:B------:R-:W-:Y:S02]  /*2ce0*/  PRMT R57, RZ, 0x7610, R57 ;  /* 0x00007610ff397816 */ /* 0x000fe40000000039 */
[----:B------:R-:W-:Y:S01]  /*2cf0*/  ISETP.GE.U32.AND P1, PT, R16, c[0x0][0x1c8], PT ;  /* 0x0000720010007a0c */ /* 0x000fe20003f26070 */
[--C-:B------:R-:W-:Y:S02]  /*2d00*/  FADD.FTZ R4, R5, -R64.reuse ;  /* 0x8000004005047221 */ /* 0x100fe40000010000 */
[----:B0-----:R-:W-:Y:S01]  /*2d10*/  FADD.FTZ R6, R57, -R64 ;  /* 0x8000004039067221 */ /* 0x001fe20000010000 */
        /* <DEDUP_REMOVED lines=17> */
.L_x_2254:
        /* <DEDUP_REMOVED lines=12> */
.L_x_2256:
[----:B------:R-:W-:Y:S05]  /*2ef0*/  BSYNC B0 ;  /* 0x0000000000007941 */ /* 0x000fea0003800000 */
.L_x_2255:
        /* <DEDUP_REMOVED lines=22> */
.L_x_2257:
        /* <DEDUP_REMOVED lines=12> */
.L_x_2259:
[----:B------:R-:W-:Y:S05]  /*3120*/  BSYNC B0 ;  /* 0x0000000000007941 */ /* 0x000fea0003800000 */
.L_x_2258:
[--C-:B------:R-:W-:Y:S02]  /*3130*/  PRMT R5, RZ, 0x5410, R35.reuse ;  /* 0x00005410ff057816 */ /* 0x100fe40000000023 */
[----:B------:R-:W-:Y:S02]  /*3140*/  PRMT R35, RZ, 0x7610, R35 ;  /* 0x00007610ff237816 */ /* 0x000fe40000000023 */
[----:B------:R-:W-:Y:S01]  /*3150*/  ISETP.GE.U32.AND P2, PT, R18, c[0x0][0x1c8], PT ;  /* 0x0000720012007a0c */ /* 0x000fe20003f46070 */
[--C-:B------:R-:W-:Y:S01]  /*3160*/  FADD.FTZ R4, R5, -R64.reuse ;  /* 0x8000004005047221 */ /* 0x100fe20000010000 */
[----:B------:R-:W-:Y:S01]  /*3170*/  ISETP.GE.U32.AND P1, PT, R19, c[0x0][0x1c8], PT ;  /* 0x0000720013007a0c */ /* 0x000fe20003f26070 */
[----:B0-----:R-:W-:Y:S01]  /*3180*/  FADD.FTZ R6, R35, -R64 ;  /* 0x8000004023067221 */ /* 0x001fe20000010000 */
        /* <DEDUP_REMOVED lines=18> */
.L_x_2260:
        /* <DEDUP_REMOVED lines=12> */
.L_x_2262:
[----:B------:R-:W-:Y:S05]  /*3370*/  BSYNC B0 ;  /* 0x0000000000007941 */ /* 0x000fea0003800000 */
.L_x_2261:
        /* <DEDUP_REMOVED lines=27> */
.L_x_2263:
        /* <DEDUP_REMOVED lines=12> */
.L_x_2265:
[----:B------:R-:W-:Y:S05]  /*35f0*/  BSYNC B0 ;  /* 0x0000000000007941 */ /* 0x000fea0003800000 */
.L_x_2264:
[-C--:B------:R-:W-:Y:S01]  /*3600*/  FMUL.FTZ R56, R56, R63.reuse ;  /* 0x0000003f38387220 */ /* 0x080fe20000410000 */
[--C-:B------:R-:W-:Y:S01]  /*3610*/  PRMT R35, RZ, 0x5410, R42.reuse ;  /* 0x00005410ff237816 */ /* 0x100fe2000000002a */
[----:B------:R-:W-:Y:S01]  /*3620*/  FMUL.FTZ R58, R58, R63 ;  /* 0x0000003f3a3a7220 */ /* 0x000fe20000410000 */
[----:B------:R-:W-:Y:S01]  /*3630*/  PRMT R39, RZ, 0x7610, R42 ;  /* 0x00007610ff277816 */ /* 0x000fe2000000002a */
        /* <DEDUP_REMOVED lines=13> */
.L_x_2266:
        /* <DEDUP_REMOVED lines=12> */
.L_x_2268:
[----:B------:R-:W-:Y:S05]  /*37d0*/  BSYNC B0 ;  /* 0x0000000000007941 */ /* 0x000fea0003800000 */
.L_x_2267:
[----:B0-----:R-:W-:Y:S01]  /*37e0*/  PRMT R5, RZ, 0x5410, R44 ;  /* 0x00005410ff057816 */ /* 0x001fe2000000002c */
        /* <DEDUP_REMOVED lines=8> */
[----:B------:R-:W-:Y:S01]  /*3870*/  FADD.FTZ R34, R31, -R64 ;  /* 0x800000401f227221 */ /* 0x000fe20000010000 */
[----:B------:R-:W-:Y:S01]  /*3880*/  PRMT R77, RZ, 0x5410, R53 ;  /* 0x00005410ff4d7816 */ /* 0x000fe20000000035 */
[-C--:B------:R-:W-:Y:S01]  /*3890*/  FMUL.FTZ R42, R6, R63.reuse ;  /* 0x0000003f062a7220 */ /* 0x080fe20000410000 */
        /* <DEDUP_REMOVED lines=36> */
[----:B------:R-:W-:Y:S01]  /*3ae0*/  ISETP.GT.U32.OR P4, PT, R0, 0x1df, P4 ;  /* 0x000001df0000780c */ /* 0x000fe20002784470 */
[-C--:B------:R-:W-:Y:S01]  /*3af0*/  FMUL.FTZ R35, R46, R63.reuse ;  /* 0x0000003f2e237220 */ /* 0x080fe20000410000 */
[----:B------:R-:W-:Y:S01]  /*3b00*/  ISETP.GT.U32.OR P3, PT, R0, 0x1df, P3 ;  /* 0x000001df0000780c */ /* 0x000fe20001f64470 */
[-C--:B------:R-:W-:Y:S01]  /*3b10*/  FMUL.FTZ R39, R50, R63.reuse ;  /* 0x0000003f32277220 */ /* 0x080fe20000410000 */
[----:B------:R-:W-:Y:S01]  /*3b20*/  ISETP.GT.U32.OR P1, PT, R0, 0x1df, P1 ;  /* 0x000001df0000780c */ /* 0x000fe20000f24470 */
        /* <DEDUP_REMOVED lines=24> */
.L_x_2269:
        /* <DEDUP_REMOVED lines=12> */
.L_x_2271:
[----:B------:R-:W-:Y:S05]  /*3d70*/  BSYNC B0 ;  /* 0x0000000000007941 */ /* 0x000fea0003800000 */
.L_x_2270:
[----:B------:R-:W-:Y:S02]  /*3d80*/  FFMA.FTZ R52, R61, R52, R62 ;  /* 0x000000343d347223 */ /* 0x000fe4000001003e */
[----:B------:R-:W-:Y:S01]  /*3d90*/  FFMA.FTZ R53, R59, R53, R60 ;  /* 0x000000353b357223 */ /* 0x000fe2000001003c */
[----:B------:R-:W-:Y:S05]  /*3da0*/  @!P6 BRA `(.L_x_2272) ;  /* 0x000000a00000e947 */ /* 0x000fea0003800000 */
        /* <DEDUP_REMOVED lines=8> */
[----:B0-----:R-:W-:Y:S02]  /*3e30*/  FMUL.FTZ R52, R52, R41 ;  /* 0x0000002934347220 */ /* 0x001fe40000410000 */
[----:B-1----:R-:W-:-:S05]  /*3e40*/  FMUL.FTZ R53, R53, R44 ;  /* 0x0000002c35357220 */ /* 0x002fca0000410000 */
.L_x_2272:
[----:B------:R-:W-:Y:S01]  /*3e50*/  BSSY B0, `(.L_x_2273) ;  /* 0x000000c000007945 */ /* 0x000fe20003800000 */
[----:B------:R-:W-:Y:S05]  /*3e60*/  @P3 BRA `(.L_x_2274) ;  /* 0x000000a000003947 */ /* 0x000fea0003800000 */
[----:B0-----:R-:W-:Y:S01]  /*3e70*/  IMAD R41, R37, c[0x0][0x1c0], RZ ;  /* 0x0000700025297a24 */ /* 0x001fe200078e02ff */
        /* <DEDUP_REMOVED lines=9> */
.L_x_2274:
[----:B------:R-:W-:Y:S05]  /*3f10*/  BSYNC B0 ;  /* 0x0000000000007941 */ /* 0x000fea0003800000 */
.L_x_2273:
        /* <DEDUP_REMOVED lines=13> */
.L_x_2275:
        /* <DEDUP_REMOVED lines=12> */
.L_x_2277:
[----:B------:R-:W-:Y:S05]  /*40b0*/  BSYNC B0 ;  /* 0x0000000000007941 */ /* 0x000fea0003800000 */
.L_x_2276:
        /* <DEDUP_REMOVED lines=13> */
.L_x_2278:
[----:B------:R-:W-:Y:S01]  /*4190*/  BSSY B0, `(.L_x_2279) ;  /* 0x000000c000007945 */ /* 0x000fe20003800000 */
[----:B------:R-:W-:Y:S05]  /*41a0*/  @P2 BRA `(.L_x_2280) ;  /* 0x000000a000002947 */ /* 0x000fea0003800000 */
        /* <DEDUP_REMOVED lines=10> */
.L_x_2280:
[----:B------:R-:W-:Y:S05]  /*4250*/  BSYNC B0 ;  /* 0x0000000000007941 */ /* 0x000fea0003800000 */
.L_x_2279:
[----:B------:R-:W-:Y:S01]  /*4260*/  ISETP.GE.U32.AND P5, PT, R25, c[0x0][0x1c8], PT ;  /* 0x0000720019007a0c */ /* 0x000fe20003fa6070 */
[C-C-:B0-----:R-:W-:Y:S01]  /*4270*/  FFMA.FTZ R37, R59.reuse, R6, R60.reuse ;  /* 0x000000063b257223 */ /* 0x141fe2000001003c */
[----:B------:R-:W-:Y:S01]  /*4280*/  ISETP.GE.U32.AND P1, PT, R26, c[0x0][0x1c8], PT ;  /* 0x000072001a007a0c */ /* 0x000fe20003f26070 */
[--C-:B------:R-:W-:Y:S01]  /*4290*/  FFMA.FTZ R35, R59, R5, R60.reuse ;  /* 0x000000053b237223 */ /* 0x100fe2000001003c */
[----:B------:R-:W-:Y:S01]  /*42a0*/  ISETP.GE.U32.AND P2, PT, R27, c[0x0][0x1c8], PT ;  /* 0x000072001b007a0c */ /* 0x000fe20003f46070 */
[C-C-:B------:R-:W-:Y:S01]  /*42b0*/  FFMA.FTZ R39, R59.reuse, R7, R60.reuse ;  /* 0x000000073b277223 */ /* 0x140fe2000001003c */
[----:B------:R-:W-:Y:S01]  /*42c0*/  ISETP.GE.U32.AND P3, PT, R28, c[0x0][0x1c8], PT ;  /* 0x000072001c007a0c */ /* 0x000fe20003f66070 */
[----:B------:R-:W-:Y:S01]  /*42d0*/  FFMA.FTZ R6, R59, R63, R60 ;  /* 0x0000003f3b067223 */ /* 0x000fe2000001003c */
[----:B------:R-:W-:Y:S01]  /*42e0*/  ISETP.GE.U32.AND P4, PT, R29, c[0x0][0x1c8], PT ;  /* 0x000072001d007a0c */ /* 0x000fe20003f86070 */
[--C-:B------:R-:W-:Y:S01]  /*42f0*/  FFMA.FTZ R30, R61, R30, R62.reuse ;  /* 0x0000001e3d1e7223 */ /* 0x100fe2000001003e */
        /* <DEDUP_REMOVED lines=26> */
.L_x_2281:
        /* <DEDUP_REMOVED lines=12> */
.L_x_2283:
[----:B------:R-:W-:Y:S05]  /*4560*/  BSYNC B0 ;  /* 0x0000000000007941 */ /* 0x000fea0003800000 */
.L_x_2282:
        /* <DEDUP_REMOVED lines=11> */
.L_x_2284:
        /* <DEDUP_REMOVED lines=12> */
.L_x_2286:
[----:B------:R-:W-:Y:S05]  /*46e0*/  BSYNC B0 ;  /* 0x0000000000007941 */ /* 0x000fea0003800000 */
.L_x_2285:
        /* <DEDUP_REMOVED lines=11> */
.L_x_2287:
        /* <DEDUP_REMOVED lines=12> */
.L_x_2289:
[----:B------:R-:W-:Y:S05]  /*4860*/  BSYNC B0 ;  /* 0x0000000000007941 */ /* 0x000fea0003800000 */
.L_x_2288:
        /* <DEDUP_REMOVED lines=11> */
.L_x_2290:
        /* <DEDUP_REMOVED lines=12> */
.L_x_2292:
[----:B------:R-:W-:Y:S05]  /*49e0*/  BSYNC B0 ;  /* 0x0000000000007941 */ /* 0x000fea0003800000 */
.L_x_2291:
        /* <DEDUP_REMOVED lines=11> */
.L_x_2293:
[----:B------:R-:W-:Y:S01]  /*4aa0*/  BSSY B0, `(.L_x_2294) ;  /* 0x000000b000007945 */ /* 0x000fe20003800000 */
[----:B------:R-:W-:Y:S05]  /*4ab0*/  @P4 BRA `(.L_x_2295) ;  /* 0x0000009000004947 */ /* 0x000fea0003800000 */
[----:B------:R-:W-:Y:S01]  /*4ac0*/  MOV R2, R8 ;  /* 0x0000000800027202 */ /* 0x000fe20000000f00 */
[----:B------:R-:W-:Y:S01]  /*4ad0*/  IMAD R54, R54, c[0x0][0x1c0], RZ ;  /* 0x0000700036367a24 */ /* 0x000fe200078e02ff */
[----:B------:R-:W-:-:S03]  /*4ae0*/  F2FP.BF16.PACK_AB R31, R6, R31 ;  /* 0x0000001f061f723e */ /* 0x000fc600000010ff */
[----:B0-----:R-:W-:-:S04]  /*4af0*/  IMAD.WIDE.U32 R4, R29, c[0x0][0x1c0], R2 ;  /* 0x000070001d047a25 */ /* 0x001fc800078e0002 */
[----:B------:R-:W-:Y:S01]  /*4b00*/  IMAD R3, R29, c[0x0][0x1c4], R54 ;  /* 0x000071001d037a24 */ /* 0x000fe200078e0236 */
[----:B------:R-:W-:-:S04]  /*4b10*/  LEA R2, P1, R4, c[0x0][0x160], 0x1 ;  /* 0x0000580004027a11 */ /* 0x000fc800078208ff */
[----:B------:R-:W-:-:S04]  /*4b20*/  IADD3 R3, R5, R3, RZ ;  /* 0x0000000305037210 */ /* 0x000fc80007ffe0ff */
[----:B------:R-:W-:-:S05]  /*4b30*/  LEA.HI.X R3, R4, c[0x0][0x164], R3, 0x1, P1 ;  /* 0x0000590004037a11 */ /* 0x000fca00008f0c03 */
[----:B------:R0:W-:Y:S02]  /*4b40*/  STG.E [R2.64], R31 ;  /* 0x0000001f02007986 */ /* 0x0001e4000c101906 */
.L_x_2295:
[----:B------:R-:W-:Y:S05]  /*4b50*/  BSYNC B0 ;  /* 0x0000000000007941 */ /* 0x000fea0003800000 */
.L_x_2294:
[----:B------:R-:W-:Y:S02]  /*4b60*/  IADD3 R10, R10, c[0x0][0x10], RZ ;  /* 0x000004000a0a7a10 */ /* 0x000fe40007ffe0ff */
[----:B------:R-:W-:Y:S02]  /*4b70*/  IADD3 R66, R66, 0x1, RZ ;  /* 0x0000000142427810 */ /* 0x000fe40007ffe0ff */
[----:B------:R-:W-:-:S13]  /*4b80*/  ISETP.GE.AND P1, PT, R10, UR4, PT ;  /* 0x000000040a007c0c */ /* 0x000fda000bf26270 */
[----:B------:R-:W-:Y:S01]  /*4b90*/  @P1 CALL.REL.NOINC `(.L_x_2296) ;  /* 0x0000001000001944 */ /* 0x000fe20003c00000 */
[----:B------:R-:W-:Y:S05]  /*4ba0*/  BRA `(.L_x_2297) ;  /* 0xffffb6e000007947 */ /* 0x000fea000383ffff */
.L_x_2296:
[----:B------:R-:W-:Y:S05]  /*4bb0*/  EXIT ;  /* 0x000000000000794d */ /* 0x000fea0003800000 */
.L_x_2298:
        /* <DEDUP_REMOVED lines=12> */
.L_x_3330:


//--------------------- .text._Z35group_norm_nhwc_fwd_one_pass_kernelI11Bf16IOFp16WLi64ELi30ELi480EEv26Group_norm_nhwc_fwd_params --------------------------
	.section	.text._Z35group_norm_nhwc_fwd_one_pass_kernelI11Bf16IOFp16WLi64ELi30ELi480EEv26Group_norm_nhwc_fwd_params,"ax",@progbits
	.sectioninfo	@"SHI_REGISTERS=32"
	.align	128
        .global         _Z35group_norm_nhwc_fwd_one_pass_kernelI11Bf16IOFp16WLi64ELi30ELi480EEv26Group_norm_nhwc_fwd_params
        .type           _Z35group_norm_nhwc_fwd_one_pass_kernelI11Bf16IOFp16WLi64ELi30ELi480EEv26Group_norm_nhwc_fwd_params,@function
        .size           _Z35group_norm_nhwc_fwd_one_pass_kernelI11Bf16IOFp16WLi64ELi30ELi480EEv26Group_norm_nhwc_fwd_params,(.L_x_3331 - _Z35group_norm_nhwc_fwd_one_pass_kernelI11Bf16IOFp16WLi64ELi30ELi480EEv26Group_norm_nhwc_fwd_params)
        .other          _Z35group_norm_nhwc_fwd_one_pass_kernelI11Bf16IOFp16WLi64ELi30ELi480EEv26Group_norm_nhwc_fwd_params,@"STO_CUDA_ENTRY STV_DEFAULT"
_Z35group_norm_nhwc_fwd_one_pass_kernelI11Bf16IOFp16WLi64ELi30ELi480EEv26Group_norm_nhwc_fwd_params:
.text._Z35group_norm_nhwc_fwd_one_pass_kernelI11Bf16IOFp16WLi64ELi30ELi480EEv26Group_norm_nhwc_fwd_params:
        /* <DEDUP_REMOVED lines=26> */
.L_x_2315:
        /* <DEDUP_REMOVED lines=137> */
.L_x_2300:
[----:B------:R-:W-:Y:S05]  /*0a30*/  BSYNC B0 ;  /* 0x0000000000007941 */ /* 0x000fea0003800000 */
.L_x_2299:
        /* <DEDUP_REMOVED lines=25> */
.L_x_2303:
[----:B------:R-:W2:Y:S01]  /*0bd0*/  LDG.E.STRONG.GPU R10, [R8.64] ;  /* 0x00000006080a7981 */ /* 0x000ea2000c1ef900 */
[----:B------:R-:W-:Y:S01]  /*0be0*/  YIELD ;  /* 0x0000000000007946 */ /* 0x000fe20003800000 */
[----:B--2---:R-:W-:Y:S01]  /*0bf0*/  ISETP.NE.AND P1, PT, R10, R11, PT ;  /* 0x0000000b0a00720c */ /* 0x004fe20003f25270 */
[----:B------:R-:W-:-:S12]  /*0c00*/  CCTL.IVALL ;  /* 0x00000000ff00798f */ /* 0x000fd80002000000 */
[----:B------:R-:W-:Y:S05]  /*0c10*/  @P1 BRA `(.L_x_2303) ;  /* 0xffffffb000001947 */ /* 0x000fea000383ffff */
.L_x_2302:
        /* <DEDUP_REMOVED lines=11> */
.L_x_2305:
        /* <DEDUP_REMOVED lines=59> */
.L_x_2304:
        /* <DEDUP_REMOVED lines=19> */
.L_x_2307:
[----:B------:R-:W-:Y:S05]  /*11b0*/  BSYNC B0 ;  /* 0x0000000000007941 */ /* 0x000fea0003800000 */
.L_x_2306:
        /* <DEDUP_REMOVED lines=30> */
.L_x_2301:
        /* <DEDUP_REMOVED lines=14> */
[----:B-1----:R1:W2:Y:S04]  /*1480*/  LDG.E.U16 R8, [R28.64] ;  /* 0x000000061c087981 */ /* 0x0022a8000c1e1500 */
[----:B------:R3:W4:Y:S04]  /*1490*/  LDG.E.U16 R9, [R22.64] ;  /* 0x0000000616097981 */ /* 0x000728000c1e1500 */
[----:B------:R-:W5:Y:S04]  /*14a0*/  LDS.64 R10, [0x90] ;  /* 0x00009000ff0a7984 */ /* 0x000f680000000a00 */
[----:B-1----:R-:W4:Y:S04]  /*14b0*/  LDG.E.U16 R28, [R28.64+0x2] ;  /* 0x000002061c1c7981 */ /* 0x002f28000c1e1500 */
[----:B---3--:R1:W3:Y:S01]  /*14c0*/  LDG.E.U16 R22, [R22.64+0x2] ;  /* 0x0000020616167981 */ /* 0x0082e2000c1e1500 */
[----:B0----5:R-:W-:-:S04]  /*14d0*/  FMUL.FTZ R12, R10, c[0x0][0x1f4] ;  /* 0x00007d000a0c7a20 */ /* 0x021fc80000410000 */
[----:B------:R-:W-:-:S04]  /*14e0*/  FMUL.FTZ R10, R12, R12 ;  /* 0x0000000c0c0a7220 */ /* 0x000fc80000410000 */
[----:B------:R-:W-:-:S05]  /*14f0*/  FFMA.FTZ R11, R11, c[0x0][0x1f4], -R10 ;  /* 0x00007d000b0b7a23 */ /* 0x000fca000001080a */
[----:B------:R-:W-:Y:S02]  /*1500*/  FSETP.GTU.FTZ.AND P1, PT, R11, RZ, PT ;  /* 0x000000ff0b00720b */ /* 0x000fe40003f3c000 */
[----:B------:R-:W-:-:S11]  /*1510*/  MOV R10, 0x3f800000 ;  /* 0x3f800000000a7802 */ /* 0x000fd60000000f00 */
[----:B------:R-:W-:-:S04]  /*1520*/  @P1 FADD.FTZ R14, R11, c[0x0][0x188] ;  /* 0x000062000b0e1621 */ /* 0x000fc80000010000 */
[----:B------:R-:W0:Y:S01]  /*1530*/  @P1 MUFU.RSQ R10, R14 ;  /* 0x0000000e000a1308 */ /* 0x000e220000001400 */
[--C-:B------:R-:W-:Y:S02]  /*1540*/  PRMT R11, RZ, 0x5410, R7.reuse ;  /* 0x00005410ff0b7816 */ /* 0x100fe40000000007 */
[----:B------:R-:W-:Y:S02]  /*1550*/  ISETP.NE.AND P2, PT, RZ, UR5, PT ;  /* 0x00000005ff007c0c */ /* 0x000fe4000bf45270 */
[----:B------:R-:W-:Y:S02]  /*1560*/  PRMT R13, RZ, 0x7610, R7 ;  /* 0x00007610ff0d7816 */ /* 0x000fe40000000007 */
[--C-:B------:R-:W-:Y:S02]  /*1570*/  PRMT R15, RZ, 0x5410, R6.reuse ;  /* 0x00005410ff0f7816 */ /* 0x100fe40000000006 */
[----:B-1----:R-:W-:Y:S01]  /*1580*/  PRMT R23, RZ, 0x7610, R6 ;  /* 0x00007610ff177816 */ /* 0x002fe20000000006 */
[--C-:B------:R-:W-:Y:S01]  /*1590*/  FADD.FTZ R7, R11, -R12.reuse ;  /* 0x8000000c0b077221 */ /* 0x100fe20000010000 */
[----:B------:R-:W-:Y:S01]  /*15a0*/  ISETP.GE.U32.AND P1, PT, R18, c[0x0][0x1c8], PT ;  /* 0x0000720012007a0c */ /* 0x000fe20003f26070 */
[----:B------:R-:W-:-:S02]  /*15b0*/  FADD.FTZ R13, R13, -R12 ;  /* 0x8000000c0d0d7221 */ /* 0x000fc40000010000 */
[--C-:B------:R-:W-:Y:S02]  /*15c0*/  FADD.FTZ R11, R15, -R12.reuse ;  /* 0x8000000c0f0b7221 */ /* 0x100fe40000010000 */
[----:B------:R-:W-:Y:S01]  /*15d0*/  FADD.FTZ R15, R23, -R12 ;  /* 0x8000000c170f7221 */ /* 0x000fe20000010000 */
[----:B------:R-:W-:Y:S01]  /*15e0*/  ISETP.GE.AND.EX P1, PT, R0, c[0x0][0x1cc], PT, P1 ;  /* 0x0000730000007a0c */ /* 0x000fe20003f26310 */
[-C--:B0-----:R-:W-:Y:S02]  /*15f0*/  FMUL.FTZ R13, R13, R10.reuse ;  /* 0x0000000a0d0d7220 */ /* 0x081fe40000410000 */
[-C--:B------:R-:W-:Y:S02]  /*1600*/  FMUL.FTZ R15, R15, R10.reuse ;  /* 0x0000000a0f0f7220 */ /* 0x080fe40000410000 */
[-C--:B------:R-:W-:Y:S02]  /*1610*/  FMUL.FTZ R6, R11, R10.reuse ;  /* 0x0000000a0b067220 */ /* 0x080fe40000410000 */
[----:B------:R-:W-:Y:S01]  /*1620*/  FMUL.FTZ R7, R7, R10 ;  /* 0x0000000a07077220 */ /* 0x000fe20000410000 */
[----:B------:R-:W-:Y:S01]  /*1630*/  ISETP.GT.U32.OR P1, PT, R5, 0x1df, P1 ;  /* 0x000001df0500780c */ /* 0x000fe20000f24470 */
[----:B--2---:R-:W-:-:S02]  /*1640*/  HADD2.F32 R8, -RZ, R8.H0_H0 ;  /* 0x20000008ff087230 */ /* 0x004fc40000004100 */
[----:B----4-:R-:W-:Y:S02]  /*1650*/  HADD2.F32 R9, -RZ, R9.H0_H0 ;  /* 0x20000009ff097230 */ /* 0x010fe40000004100 */
[----:B------:R-:W-:Y:S02]  /*1660*/  HADD2.F32 R28, -RZ, R28.H0_H0 ;  /* 0x2000001cff1c7230 */ /* 0x000fe40000004100 */
[----:B---3--:R-:W-:Y:S01]  /*1670*/  HADD2.F32 R22, -RZ, R22.H0_H0 ;  /* 0x20000016ff167230 */ /* 0x008fe20000004100 */
[----:B------:R-:W-:-:S04]  /*1680*/  FFMA.FTZ R10, R8, R6, R9 ;  /* 0x00000006080a7223 */ /* 0x000fc80000010009 */
[C-C-:B------:R-:W-:Y:S02]  /*1690*/  FFMA.FTZ R12, R28.reuse, R13, R22.reuse ;  /* 0x0000000d1c0c7223 */ /* 0x140fe40000010016 */
        /* <DEDUP_REMOVED lines=13> */
.L_x_2308:
        /* <DEDUP_REMOVED lines=12> */
.L_x_2310:
[----:B------:R-:W-:Y:S05]  /*1830*/  BSYNC B0 ;  /* 0x0000000000007941 */ /* 0x000fea0003800000 */
.L_x_2309:
        /* <DEDUP_REMOVED lines=11> */
.L_x_2311:
        /* <DEDUP_REMOVED lines=12> */
.L_x_2313:
[----:B------:R-:W-:Y:S05]  /*19b0*/  BSYNC B0 ;  /* 0x0000000000007941 */ /* 0x000fea0003800000 */
.L_x_2312:
[----:B------:R-:W-:Y:S02]  /*19c0*/  IADD3 R20, R20, c[0x0][0x10], RZ ;  /* 0x0000040014147a10 */ /* 0x000fe40007ffe0ff */
[----:B------:R-:W-:Y:S02]  /*19d0*/  IADD3 R16, R16, 0x1, RZ ;  /* 0x0000000110107810 */ /* 0x000fe40007ffe0ff */
[----:B------:R-:W-:-:S13]  /*19e0*/  ISETP.GE.AND P1, PT, R20, UR4, PT ;  /* 0x0000000414007c0c */ /* 0x000fda000bf26270 */
[----:B------:R-:W-:Y:S01]  /*19f0*/  @P1 CALL.REL.NOINC `(.L_x_2314) ;  /* 0x0000001000001944 */ /* 0x000fe20003c00000 */
[----:B------:R-:W-:Y:S05]  /*1a00*/  BRA `(.L_x_2315) ;  /* 0xffffe79000007947 */ /* 0x000fea000383ffff */
.L_x_2314:
[----:B------:R-:W-:Y:S05]  /*1a10*/  EXIT ;  /* 0x000000000000794d */ /* 0x000fea0003800000 */
.L_x_2316:
        /* <DEDUP_REMOVED lines=14> */
.L_x_3331:


//--------------------- .text._Z35group_norm_nhwc_fwd_one_pass_kernelI11Bf16IOFp16WLi128ELi30ELi480EEv26Group_norm_nhwc_fwd_params --------------------------
	.section	.text._Z35group_norm_nhwc_fwd_one_pass_kernelI11Bf16IOFp16WLi128ELi30ELi480EEv26Group_norm_nhwc_fwd_params,"ax",@progbits
	.sectioninfo	@"SHI_REGISTERS=40"
	.align	128
        .global         _Z35group_norm_nhwc_fwd_one_pass_kernelI11Bf16IOFp16WLi128ELi30ELi480EEv26Group_norm_nhwc_fwd_params
        .type           _Z35group_norm_nhwc_fwd_one_pass_kernelI11Bf16IOFp16WLi128ELi30ELi480EEv26Group_norm_nhwc_fwd_params,@function
        .size           _Z35group_norm_nhwc_fwd_one_pass_kernelI11Bf16IOFp16WLi128ELi30ELi480EEv26Group_norm_nhwc_fwd_params,(.L_x_3332 - _Z35group_norm_nhwc_fwd_one_pass_kernelI11Bf16IOFp16WLi128ELi30ELi480EEv26Group_norm_nhwc_fwd_params)
        .other          _Z35group_norm_nhwc_fwd_one_pass_kernelI11Bf16IOFp16WLi128ELi30ELi480EEv26Group_norm_nhwc_fwd_params,@"STO_CUDA_ENTRY STV_DEFAULT"
_Z35group_norm_nhwc_fwd_one_pass_kernelI11Bf16IOFp16WLi128ELi30ELi480EEv26Group_norm_nhwc_fwd_params:
.text._Z35group_norm_nhwc_fwd_one_pass_kernelI11Bf16IOFp16WLi128ELi30ELi480EEv26Group_norm_nhwc_fwd_params:
        /* <DEDUP_REMOVED lines=28> */
.L_x_2339:
        /* <DEDUP_REMOVED lines=180> */
.L_x_2318:
[----:B------:R-:W-:Y:S05]  /*0d00*/  BSYNC B0 ;  /* 0x0000000000007941 */ /* 0x000fea0003800000 */
.L_x_2317:
        /* <DEDUP_REMOVED lines=25> */
.L_x_2321:
[----:B------:R-:W2:Y:S01]  /*0ea0*/  LDG.E.STRONG.GPU R12, [R10.64] ;  /* 0x000000060a0c7981 */ /* 0x000ea2000c1ef900 */
[----:B------:R-:W-:Y:S01]  /*0eb0*/  YIELD ;  /* 0x0000000000007946 */ /* 0x000fe20003800000 */
[----:B--2---:R-:W-:Y:S01]  /*0ec0*/  ISETP.NE.AND P1, PT, R12, R13, PT ;  /* 0x0000000d0c00720c */ /* 0x004fe20003f25270 */
[----:B------:R-:W-:-:S12]  /*0ed0*/  CCTL.IVALL ;  /* 0x00000000ff00798f */ /* 0x000fd80002000000 */
[----:B------:R-:W-:Y:S05]  /*0ee0*/  @P1 BRA `(.L_x_2321) ;  /* 0xffffffb000001947 */ /* 0x000fea000383ffff */
.L_x_2320:
        /* <DEDUP_REMOVED lines=11> */
.L_x_2323:
        /* <DEDUP_REMOVED lines=59> */
.L_x_2322:
        /* <DEDUP_REMOVED lines=19> */
.L_x_2325:
[----:B------:R-:W-:Y:S05]  /*1480*/  BSYNC B0 ;  /* 0x0000000000007941 */ /* 0x000fea0003800000 */
.L_x_2324:
        /* <DEDUP_REMOVED lines=30> */
.L_x_2319:
        /* <DEDUP_REMOVED lines=14> */
[----:B------:R2:W3:Y:S04]  /*1750*/  LDG.E.U16 R33, [R16.64+0x2] ;  /* 0x0000020610217981 */ /* 0x0004e8000c1e1500 */
[----:B------:R4:W5:Y:S04]  /*1760*/  LDG.E.U16 R32, [R14.64+0x2] ;  /* 0x000002060e207981 */ /* 0x000968000c1e1500 */
[----:B------:R-:W0:Y:S04]  /*1770*/  LDS.64 R12, [0x90] ;  /* 0x00009000ff0c7984 */ /* 0x000e280000000a00 */
[----:B--2---:R2:W5:Y:S04]  /*1780*/  LDG.E.U16 R16, [R16.64] ;  /* 0x0000000610107981 */ /* 0x004568000c1e1500 */
[----:B----4-:R4:W5:Y:S01]  /*1790*/  LDG.E.U16 R14, [R14.64] ;  /* 0x000000060e0e7981 */ /* 0x010962000c1e1500 */
[----:B-1----:R-:W-:-:S02]  /*17a0*/  PRMT R19, RZ, 0x5410, R3 ;  /* 0x00005410ff137816 */ /* 0x002fc40000000003 */
[----:B------:R-:W-:Y:S02]  /*17b0*/  PRMT R10, RZ, 0x7610, R3 ;  /* 0x00007610ff0a7816 */ /* 0x000fe40000000003 */
[----:B------:R-:W-:Y:S02]  /*17c0*/  ISETP.NE.AND P4, PT, RZ, UR5, PT ;  /* 0x00000005ff007c0c */ /* 0x000fe4000bf85270 */
[----:B--2---:R-:W-:Y:S02]  /*17d0*/  PRMT R17, RZ, 0x5410, R4 ;  /* 0x00005410ff117816 */ /* 0x004fe40000000004 */
[----:B0-----:R-:W-:Y:S02]  /*17e0*/  PRMT R9, RZ, 0x7610, R2 ;  /* 0x00007610ff097816 */ /* 0x001fe40000000002 */
[----:B----4-:R-:W-:Y:S02]  /*17f0*/  PRMT R15, RZ, 0x7610, R4 ;  /* 0x00007610ff0f7816 */ /* 0x010fe40000000004 */
        /* <DEDUP_REMOVED lines=8> */
[----:B------:R-:W-:-:S04]  /*1880*/  FMUL.FTZ R12, R12, c[0x0][0x1f4] ;  /* 0x00007d000c0c7a20 */ /* 0x000fc80000410000 */
        /* <DEDUP_REMOVED lines=8> */
[----:B------:R-:W-:-:S10]  /*1910*/  FADD.FTZ R3, R3, -R12 ;  /* 0x8000000c03037221 */ /* 0x000fd40000010000 */
[----:B------:R-:W-:-:S04]  /*1920*/  @P1 FADD.FTZ R13, R13, c[0x0][0x188] ;  /* 0x000062000d0d1621 */ /* 0x000fc80000010000 */
[----:B------:R0:W1:Y:S01]  /*1930*/  @P1 MUFU.RSQ R8, R13 ;  /* 0x0000000d00081308 */ /* 0x0000620000001400 */
[----:B------:R-:W-:-:S04]  /*1940*/  ISETP.GE.U32.AND P1, PT, R27, c[0x0][0x1c8], PT ;  /* 0x000072001b007a0c */ /* 0x000fc80003f26070 */
[----:B------:R-:W-:Y:S02]  /*1950*/  ISETP.GE.AND.EX P1, PT, R6, c[0x0][0x1cc], PT, P1 ;  /* 0x0000730006007a0c */ /* 0x000fe40003f26310 */
[----:B0-----:R-:W-:Y:S01]  /*1960*/  PRMT R13, RZ, 0x5410, R2 ;  /* 0x00005410ff0d7816 */ /* 0x001fe20000000002 */
[--C-:B------:R-:W-:Y:S01]  /*1970*/  FADD.FTZ R2, R19, -R12.reuse ;  /* 0x8000000c13027221 */ /* 0x100fe20000010000 */
[----:B------:R-:W-:Y:S01]  /*1980*/  ISETP.GT.U32.OR P1, PT, R24, 0x1df, P1 ;  /* 0x000001df1800780c */ /* 0x000fe20000f24470 */
[--C-:B------:R-:W-:Y:S02]  /*1990*/  FADD.FTZ R19, R10, -R12.reuse ;  /* 0x8000000c0a137221 */ /* 0x100fe40000010000 */
[----:B------:R-:W-:Y:S02]  /*19a0*/  FADD.FTZ R13, R13, -R12 ;  /* 0x8000000c0d0d7221 */ /* 0x000fe40000010000 */
[-C--:B-1----:R-:W-:Y:S02]  /*19b0*/  FMUL.FTZ R12, R19, R8.reuse ;  /* 0x00000008130c7220 */ /* 0x082fe40000410000 */
[----:B------:R-:W-:-:S02]  /*19c0*/  FMUL.FTZ R10, R17, R8 ;  /* 0x00000008110a7220 */ /* 0x000fc40000410000 */
[-C--:B------:R-:W-:Y:S02]  /*19d0*/  FMUL.FTZ R15, R15, R8.reuse ;  /* 0x000000080f0f7220 */ /* 0x080fe40000410000 */
[-C--:B------:R-:W-:Y:S02]  /*19e0*/  FMUL.FTZ R4, R13, R8.reuse ;  /* 0x000000080d047220 */ /* 0x080fe40000410000 */
[-C--:B------:R-:W-:Y:S02]  /*19f0*/  FMUL.FTZ R9, R9, R8.reuse ;  /* 0x0000000809097220 */ /* 0x080fe40000410000 */
[-C--:B------:R-:W-:Y:S02]  /*1a00*/  FMUL.FTZ R11, R11, R8.reuse ;  /* 0x000000080b0b7220 */ /* 0x080fe40000410000 */
[-C--:B------:R-:W-:Y:S02]  /*1a10*/  FMUL.FTZ R2, R2, R8.reuse ;  /* 0x0000000802027220 */ /* 0x080fe40000410000 */
[----:B------:R-:W-:Y:S01]  /*1a20*/  FMUL.FTZ R3, R3, R8 ;  /* 0x0000000803037220 */ /* 0x000fe20000410000 */
[----:B---3--:R-:W-:-:S02]  /*1a30*/  HADD2.F32 R0, -RZ, R33.H0_H0 ;  /* 0x20000021ff007230 */ /* 0x008fc40000004100 */
[----:B-----5:R-:W-:-:S05]  /*1a40*/  HADD2.F32 R19, -RZ, R32.H0_H0 ;  /* 0x20000020ff137230 */ /* 0x020fca0000004100 */
[C-C-:B------:R-:W-:Y:S02]  /*1a50*/  FFMA.FTZ R12, R0.reuse, R12, R19.reuse ;  /* 0x0000000c000c7223 */ /* 0x140fe40000010013 */
[C-C-:B------:R-:W-:Y:S01]  /*1a60*/  FFMA.FTZ R15, R0.reuse, R15, R19.reuse ;  /* 0x0000000f000f7223 */ /* 0x140fe20000010013 */
[----:B------:R-:W-:Y:S01]  /*1a70*/  HADD2.F32 R17, -RZ, R16.H0_H0 ;  /* 0x20000010ff117230 */ /* 0x000fe20000004100 */
[C-C-:B------:R-:W-:Y:S02]  /*1a80*/  FFMA.FTZ R13, R0.reuse, R9, R19.reuse ;  /* 0x00000009000d7223 */ /* 0x140fe40000010013 */
[----:B------:R-:W-:Y:S01]  /*1a90*/  FFMA.FTZ R0, R0, R3, R19 ;  /* 0x0000000300007223 */ /* 0x000fe20000010013 */
[----:B------:R-:W-:-:S05]  /*1aa0*/  HADD2.F32 R14, -RZ, R14.H0_H0 ;  /* 0x2000000eff0e7230 */ /* 0x000fca0000004100 */
        /* <DEDUP_REMOVED lines=15> */
.L_x_2326:
        /* <DEDUP_REMOVED lines=12> */
.L_x_2328:
[----:B------:R-:W-:Y:S05]  /*1c60*/  BSYNC B0 ;  /* 0x0000000000007941 */ /* 0x000fea0003800000 */
.L_x_2327:
        /* <DEDUP_REMOVED lines=11> */
.L_x_2329:
        /* <DEDUP_REMOVED lines=12> */
.L_x_2331:
[----:B------:R-:W-:Y:S05]  /*1de0*/  BSYNC B0 ;  /* 0x0000000000007941 */ /* 0x000fea0003800000 */
.L_x_2330:
        /* <DEDUP_REMOVED lines=11> */
.L_x_2332:
        /* <DEDUP_REMOVED lines=12> */
.L_x_2334:
[----:B------:R-:W-:Y:S05]  /*1f60*/  BSYNC B0 ;  /* 0x0000000000007941 */ /* 0x000fea0003800000 */
.L_x_2333:
        /* <DEDUP_REMOVED lines=11> */
.L_x_2335:
        /* <DEDUP_REMOVED lines=12> */
.L_x_2337:
[----:B------:R-:W-:Y:S05]  /*20e0*/  BSYNC B0 ;  /* 0x0000000000007941 */ /* 0x000fea0003800000 */
.L_x_2336:
[----:B------:R-:W-:Y:S02]  /*20f0*/  IADD3 R30, R30, c[0x0][0x10], RZ ;  /* 0x000004001e1e7a10 */ /* 0x000fe40007ffe0ff */
[----:B------:R-:W-:Y:S02]  /*2100*/  IADD3 R20, R20, 0x1, RZ ;  /* 0x0000000114147810 */ /* 0x000fe40007ffe0ff */
[----:B------:R-:W-:-:S13]  /*2110*/  ISETP.GE.AND P1, PT, R30, UR4, PT ;  /* 0x000000041e007c0c */ /* 0x000fda000bf26270 */
[----:B------:R-:W-:Y:S01]  /*2120*/  @P1 CALL.REL.NOINC `(.L_x_2338) ;  /* 0x0000001000001944 */ /* 0x000fe20003c00000 */
[----:B------:R-:W-:Y:S05]  /*2130*/  BRA `(.L_x_2339) ;  /* 0xffffe08000007947 */ /* 0x000fea000383ffff */
.L_x_2338:
[----:B------:R-:W-:Y:S05]  /*2140*/  EXIT ;  /* 0x000000000000794d */ /* 0x000fea0003800000 */
.L_x_2340:
        /* <DEDUP_REMOVED lines=11> */
.L_x_3332:


//--------------------- .text._Z35group_norm_nhwc_fwd_one_pass_kernelI11Bf16IOFp16WLi256ELi30ELi480EEv26Group_norm_nhwc_fwd_params --------------------------
	.section	.text._Z35group_norm_nhwc_fwd_one_pass_kernelI11Bf16IOFp16WLi256ELi30ELi480EEv26Group_norm_nhwc_fwd_params,"ax",@progbits
	.sectioninfo	@"SHI_REGISTERS=49"
	.align	128
        .global         _Z35group_norm_nhwc_fwd_one_pass_kernelI11Bf16IOFp16WLi256ELi30ELi480EEv26Group_norm_nhwc_fwd_params
        .type           _Z35group_norm_nhwc_fwd_one_pass_kernelI11Bf16IOFp16WLi256ELi30ELi480EEv26Group_norm_nhwc_fwd_params,@function
        .size           _Z35group_norm_nhwc_fwd_one_pass_kernelI11Bf16IOFp16WLi256ELi30ELi480EEv26Group_norm_nhwc_fwd_params,(.L_x_3333 - _Z35group_norm_nhwc_fwd_one_pass_kernelI11Bf16IOFp16WLi256ELi30ELi480EEv26Group_norm_nhwc_fwd_params)
        .other          _Z35group_norm_nhwc_fwd_one_pass_kernelI11Bf16IOFp16WLi256ELi30ELi480EEv26Group_norm_nhwc_fwd_params,@"STO_CUDA_ENTRY STV_DEFAULT"
_Z35group_norm_nhwc_fwd_one_pass_kernelI11Bf16IOFp16WLi256ELi30ELi480EEv26Group_norm_nhwc_fwd_params:
.text._Z35group_norm_nhwc_fwd_one_pass_kernelI11Bf16IOFp16WLi256ELi30ELi480EEv26Group_norm_nhwc_fwd_params:
        /* <DEDUP_REMOVED lines=38> */
.L_x_2378:
        /* <DEDUP_REMOVED lines=258> */
.L_x_2342:
[----:B------:R-:W-:Y:S05]  /*1280*/  BSYNC B0 ;  /* 0x0000000000007941 */ /* 0x000fea0003800000 */
.L_x_2341:
        /* <DEDUP_REMOVED lines=25> */
.L_x_2345:
[----:B------:R-:W2:Y:S01]  /*1420*/  LDG.E.STRONG.GPU R15, [R16.64] ;  /* 0x00000008100f7981 */ /* 0x000ea2000c1ef900 */
[----:B------:R-:W-:Y:S01]  /*1430*/  YIELD ;  /* 0x0000000000007946 */ /* 0x000fe20003800000 */
[----:B--2---:R-:W-:Y:S01]  /*1440*/  ISETP.NE.AND P0, PT, R15, R18, PT ;  /* 0x000000120f00720c */ /* 0x004fe20003f05270 */
[----:B------:R-:W-:-:S12]  /*1450*/  CCTL.IVALL ;  /* 0x00000000ff00798f */ /* 0x000fd80002000000 */
[----:B------:R-:W-:Y:S05]  /*1460*/  @P0 BRA `(.L_x_2345) ;  /* 0xffffffb000000947 */ /* 0x000fea000383ffff */
.L_x_2344:
        /* <DEDUP_REMOVED lines=20> */
.L_x_2349:
        /* <DEDUP_REMOVED lines=116> */
.L_x_2348:
        /* <DEDUP_REMOVED lines=62> */
.L_x_2350:
[----:B------:R-:W-:-:S13]  /*20d0*/  ISETP.NE.OR P0, PT, RZ, UR5, P0 ;  /* 0x00000005ff007c0c */ /* 0x000fda0008705670 */
[----:B------:R-:W-:Y:S05]  /*20e0*/  @!P0 BRA `(.L_x_2346) ;  /* 0x000001f000008947 */ /* 0x000fea0003800000 */
.L_x_2347:
        /* <DEDUP_REMOVED lines=31> */
.L_x_2346:
        /* <DEDUP_REMOVED lines=12> */
.L_x_2352:
[----:B------:R-:W-:Y:S05]  /*23a0*/  BSYNC B0 ;  /* 0x0000000000007941 */ /* 0x000fea0003800000 */
.L_x_2351:
        /* <DEDUP_REMOVED lines=16> */
.L_x_2343:
        /* <DEDUP_REMOVED lines=39> */
[----:B---3--:R-:W-:Y:S01]  /*2720*/  HADD2.F32 R17, -RZ, R29.H0_H0 ;  /* 0x2000001dff117230 */ /* 0x008fe20000004100 */
[----:B------:R-:W-:Y:S01]  /*2730*/  FADD.FTZ R29, R21, -R20 ;  /* 0x80000014151d7221 */ /* 0x000fe20000010000 */
[----:B----4-:R-:W-:Y:S02]  /*2740*/  HADD2.F32 R19, -RZ, R39.H0_H0 ;  /* 0x20000027ff137230 */ /* 0x010fe40000004100 */
[----:B-----5:R-:W-:-:S02]  /*2750*/  HADD2.F32 R22, -RZ, R44.H0_H0 ;  /* 0x2000002cff167230 */ /* 0x020fc40000004100 */
[----:B------:R-:W-:-:S03]  /*2760*/  HADD2.F32 R30, -RZ, R45.H0_H0 ;  /* 0x2000002dff1e7230 */ /* 0x000fc60000004100 */
        /* <DEDUP_REMOVED lines=13> */
.L_x_2353:
        /* <DEDUP_REMOVED lines=12> */
.L_x_2355:
[----:B------:R-:W-:Y:S05]  /*2900*/  BSYNC B0 ;  /* 0x0000000000007941 */ /* 0x000fea0003800000 */
.L_x_2354:
        /* <DEDUP_REMOVED lines=17> */
.L_x_2356:
        /* <DEDUP_REMOVED lines=12> */
.L_x_2358:
[----:B------:R-:W-:Y:S05]  /*2ae0*/  BSYNC B0 ;  /* 0x0000000000007941 */ /* 0x000fea0003800000 */
.L_x_2357:
        /* <DEDUP_REMOVED lines=25> */
.L_x_2359:
        /* <DEDUP_REMOVED lines=12> */
.L_x_2361:
[----:B------:R-:W-:Y:S05]  /*2d40*/  BSYNC B0 ;  /* 0x0000000000007941 */ /* 0x000fea0003800000 */
.L_x_2360:
        /* <DEDUP_REMOVED lines=14> */
.L_x_2362:
        /* <DEDUP_REMOVED lines=12> */
.L_x_2364:
[----:B------:R-:W-:Y:S05]  /*2ef0*/  BSYNC B0 ;  /* 0x0000000000007941 */ /* 0x000fea0003800000 */
.L_x_2363:
        /* <DEDUP_REMOVED lines=30> */
.L_x_2365:
        /* <DEDUP_REMOVED lines=12> */
.L_x_2367:
[----:B------:R-:W-:Y:S05]  /*31a0*/  BSYNC B0 ;  /* 0x0000000000007941 */ /* 0x000fea0003800000 */
.L_x_2366:
        /* <DEDUP_REMOVED lines=17> */
.L_x_2368:
        /* <DEDUP_REMOVED lines=12> */
.L_x_2370:
[----:B------:R-:W-:Y:S05]  /*3380*/  BSYNC B0 ;  /* 0x0000000000007941 */ /* 0x000fea0003800000 */
.L_x_2369:
        /* <DEDUP_REMOVED lines=33> */
.L_x_2371:
        /* <DEDUP_REMOVED lines=12> */
.L_x_2373:
[----:B------:R-:W-:Y:S05]  /*3660*/  BSYNC B0 ;  /* 0x0000000000007941 */ /* 0x000fea0003800000 */
.L_x_2372:
        /* <DEDUP_REMOVED lines=11> */
.L_x_2374:
        /* <DEDUP_REMOVED lines=11> */
.L_x_2376:
[----:B------:R-:W-:Y:S05]  /*37d0*/  BSYNC B0 ;  /* 0x0000000000007941 */ /* 0x000fea0003800000 */
.L_x_2375:
[----:B------:R-:W-:Y:S02]  /*37e0*/  IADD3 R11, R11, c[0x0][0x10], RZ ;  /* 0x000004000b0b7a10 */ /* 0x000fe40007ffe0ff */
[----:B------:R-:W-:Y:S02]  /*37f0*/  IADD3 R24, R24, 0x1, RZ ;  /* 0x0000000118187810 */ /* 0x000fe40007ffe0ff */
[----:B------:R-:W-:-:S13]  /*3800*/  ISETP.GE.AND P0, PT, R11, UR4, PT ;  /* 0x000000040b007c0c */ /* 0x000fda000bf06270 */
[----:B------:R-:W-:Y:S01]  /*3810*/  @P0 CALL.REL.NOINC `(.L_x_2377) ;  /* 0x0000001000000944 */ /* 0x000fe20003c00000 */
[----:B------:R-:W-:Y:S05]  /*3820*/  BRA `(.L_x_2378) ;  /* 0xffffca3000007947 */ /* 0x000fea000383ffff */
.L_x_2377:
[----:B------:R-:W-:Y:S05]  /*3830*/  EXIT ;  /* 0x000000000000794d */ /* 0x000fea0003800000 */
.L_x_2379:
        /* <DEDUP_REMOVED lines=12> */
.L_x_3333:


//--------------------- .text._Z35group_norm_nhwc_fwd_one_pass_kernelI11Bf16IOFp16WLi512ELi30ELi480EEv26Group_norm_nhwc_fwd_params --------------------------
	.section	.text._Z35group_norm_nhwc_fwd_one_pass_kernelI11Bf16IOFp16WLi512ELi30ELi480EEv26Group_norm_nhwc_fwd_params,"ax",@progbits
	.sectioninfo	@"SHI_REGISTERS=87"
	.align	128
        .global         _Z35group_norm_nhwc_fwd_one_pass_kernelI11Bf16IOFp16WLi512ELi30ELi480EEv26Group_norm_nhwc_fwd_params
        .type           _Z35group_norm_nhwc_fwd_one_pass_kernelI11Bf16IOFp16WLi512ELi30ELi480EEv26Group_norm_nhwc_fwd_params,@function
        .size           _Z35group_norm_nhwc_fwd_one_pass_kernelI11Bf16IOFp16WLi512ELi30ELi480EEv26Group_norm_nhwc_fwd_params,(.L_x_3334 - _Z35group_norm_nhwc_fwd_one_pass_kernelI11Bf16IOFp16WLi512ELi30ELi480EEv26Group_norm_nhwc_fwd_params)
        .other          _Z35group_norm_nhwc_fwd_one_pass_kernelI11Bf16IOFp16WLi512ELi30ELi480EEv26Group_norm_nhwc_fwd_params,@"STO_CUDA_ENTRY STV_DEFAULT"
_Z35group_norm_nhwc_fwd_one_pass_kernelI11Bf16IOFp16WLi512ELi30ELi480EEv26Group_norm_nhwc_fwd_params:
.text._Z35group_norm_nhwc_fwd_one_pass_kernelI11Bf16IOFp16WLi512ELi30ELi480EEv26Group_norm_nhwc_fwd_params:
        /* <DEDUP_REMOVED lines=41> */
.L_x_2438:
        /* <DEDUP_REMOVED lines=427> */
.L_x_2381:
[----:B------:R-:W-:Y:S05]  /*1d40*/  BSYNC B0 ;  /* 0x0000000000007941 */ /* 0x000fea0003800000 */
.L_x_2380:
        /* <DEDUP_REMOVED lines=25> */
.L_x_2384:
[----:B------:R-:W2:Y:S01]  /*1ee0*/  LDG.E.STRONG.GPU R6, [R62.64] ;  /* 0x000000063e067981 */ /* 0x000ea2000c1ef900 */
[----:B------:R-:W-:Y:S01]  /*1ef0*/  YIELD ;  /* 0x0000000000007946 */ /* 0x000fe20003800000 */
[----:B--2---:R-:W-:Y:S01]  /*1f00*/  ISETP.NE.AND P1, PT, R6, R7, PT ;  /* 0x000000070600720c */ /* 0x004fe20003f25270 */
[----:B------:R-:W-:-:S12]  /*1f10*/  CCTL.IVALL ;  /* 0x00000000ff00798f */ /* 0x000fd80002000000 */
[----:B------:R-:W-:Y:S05]  /*1f20*/  @P1 BRA `(.L_x_2384) ;  /* 0xffffffb000001947 */ /* 0x000fea000383ffff */
.L_x_2383:
        /* <DEDUP_REMOVED lines=11> */
.L_x_2386:
        /* <DEDUP_REMOVED lines=59> */
.L_x_2385:
        /* <DEDUP_REMOVED lines=19> */
.L_x_2388:
[----:B------:R-:W-:Y:S05]  /*24c0*/  BSYNC B0 ;  /* 0x0000000000007941 */ /* 0x000fea0003800000 */
.L_x_2387:
        /* <DEDUP_REMOVED lines=30> */
.L_x_2382:
        /* <DEDUP_REMOVED lines=14> */
[----:B------:R-:W2:Y:S04]  /*2790*/  LDG.E.U16 R69, [R60.64] ;  /* 0x000000063c457981 */ /* 0x000ea8000c1e1500 */
[----:B------:R2:W3:Y:S04]  /*27a0*/  LDG.E.U16 R72, [R60.64+0x2] ;  /* 0x000002063c487981 */ /* 0x0004e8000c1e1500 */
[----:B------:R4:W5:Y:S04]  /*27b0*/  LDG.E.U16 R73, [R70.64] ;  /* 0x0000000646497981 */ /* 0x000968000c1e1500 */
[----:B------:R4:W5:Y:S01]  /*27c0*/  LDG.E.U16 R74, [R70.64+0x2] ;  /* 0x00000206464a7981 */ /* 0x000962000c1e1500 */
[----:B-1----:R-:W-:-:S02]  /*27d0*/  MOV R63, 0x3f800000 ;  /* 0x3f800000003f7802 */ /* 0x002fc40000000f00 */
[----:B------:R-:W-:Y:S01]  /*27e0*/  ISETP.NE.AND P6, PT, RZ, UR5, PT ;  /* 0x00000005ff007c0c */ /* 0x000fe2000bfc5270 */
[----:B------:R-:W1:Y:S01]  /*27f0*/  LDS.64 R6, [0x90] ;  /* 0x00009000ff067984 */ /* 0x000e620000000a00 */
[----:B0-----:R-:W-:Y:S01]  /*2800*/  PRMT R5, RZ, 0x5410, R59 ;  /* 0x00005410ff057816 */ /* 0x001fe2000000003b */
[----:B-1----:R-:W-:-:S04]  /*2810*/  FMUL.FTZ R64, R6, c[0x0][0x1f4] ;  /* 0x00007d0006407a20 */ /* 0x002fc80000410000 */
[----:B------:R-:W-:Y:S02]  /*2820*/  FMUL.FTZ R6, R64, R64 ;  /* 0x0000004040067220 */ /* 0x000fe40000410000 */
[----:B------:R-:W-:Y:S02]  /*2830*/  FADD.FTZ R4, R5, -R64 ;  /* 0x8000004005047221 */ /* 0x000fe40000010000 */
[----:B------:R-:W-:Y:S01]  /*2840*/  FFMA.FTZ R6, R7, c[0x0][0x1f4], -R6 ;  /* 0x00007d0007067a23 */ /* 0x000fe20000010806 */
[----:B------:R-:W-:-:S04]  /*2850*/  PRMT R7, RZ, 0x7610, R59 ;  /* 0x00007610ff077816 */ /* 0x000fc8000000003b */
[----:B------:R-:W-:Y:S01]  /*2860*/  FSETP.GTU.FTZ.AND P1, PT, R6, RZ, PT ;  /* 0x000000ff0600720b */ /* 0x000fe20003f3c000 */
[----:B----4-:R-:W-:-:S12]  /*2870*/  FADD.FTZ R70, R7, -R64 ;  /* 0x8000004007467221 */ /* 0x010fd80000010000 */
[----:B------:R-:W-:-:S04]  /*2880*/  @P1 FADD.FTZ R6, R6, c[0x0][0x188] ;  /* 0x0000620006061621 */ /* 0x000fc80000010000 */
[----:B------:R-:W0:Y:S02]  /*2890*/  @P1 MUFU.RSQ R63, R6 ;  /* 0x00000006003f1308 */ /* 0x000e240000001400 */
[-C--:B0-----:R-:W-:Y:S02]  /*28a0*/  FMUL.FTZ R70, R70, R63.reuse ;  /* 0x0000003f46467220 */ /* 0x081fe40000410000 */
[----:B------:R-:W-:Y:S01]  /*28b0*/  FMUL.FTZ R4, R4, R63 ;  /* 0x0000003f04047220 */ /* 0x000fe20000410000 */
[----:B--2---:R-:W-:Y:S02]  /*28c0*/  HADD2.F32 R61, -RZ, R69.H0_H0 ;  /* 0x20000045ff3d7230 */ /* 0x004fe40000004100 */
[----:B---3--:R-:W-:Y:S02]  /*28d0*/  HADD2.F32 R59, -RZ, R72.H0_H0 ;  /* 0x20000048ff3b7230 */ /* 0x008fe40000004100 */
[----:B-----5:R-:W-:Y:S02]  /*28e0*/  HADD2.F32 R62, -RZ, R73.H0_H0 ;  /* 0x20000049ff3e7230 */ /* 0x020fe40000004100 */
        /* <DEDUP_REMOVED lines=14> */
.L_x_2389:
        /* <DEDUP_REMOVED lines=12> */
.L_x_2391:
[----:B------:R-:W-:Y:S05]  /*2a90*/  BSYNC B0 ;  /* 0x0000000000007941 */ /* 0x000fea0003800000 */
.L_x_2390:
        /* <DEDUP_REMOVED lines=22> */
.L_x_2392:
        /* <DEDUP_REMOVED lines=12> */
.L_x_2394:
[----:B------:R-:W-:Y:S05]  /*2cc0*/  BSYNC B0 ;  /* 0x0000000000007941 */ /* 0x000fea0003800000 */
.L_x_2393:
        /* <DEDUP_REMOVED lines=22> */
.L_x_2395:
        /* <DEDUP_REMOVED lines=12> */
.L_x_2397:
[----:B------:R-:W-:Y:S05]  /*2ef0*/  BSYNC B0 ;  /* 0x0000000000007941 */ /* 0x000fea0003800000 */
.L_x_2396:
        /* <DEDUP_REMOVED lines=22> */
.L_x_2398:
        /* <DEDUP_REMOVED lines=12> */
.L_x_2400:
[----:B------:R-:W-:Y:S05]  /*3120*/  BSYNC B0 ;  /* 0x0000000000007941 */ /* 0x000fea0003800000 */
.L_x_2399:
        /* <DEDUP_REMOVED lines=24> */
.L_x_2401:
        /* <DEDUP_REMOVED lines=12> */
.L_x_2403:
[----:B------:R-:W-:Y:S05]  /*3370*/  BSYNC B0 ;  /* 0x0000000000007941 */ /* 0x000fea0003800000 */
.L_x_2402:
        /* <DEDUP_REMOVED lines=27> */
.L_x_2404:
        /* <DEDUP_REMOVED lines=12> */
.L_x_2406:
[----:B------:R-:W-:Y:S05]  /*35f0*/  BSYNC B0 ;  /* 0x0000000000007941 */ /* 0x000fea0003800000 */
.L_x_2405:
        /* <DEDUP_REMOVED lines=17> */
.L_x_2407:
        /* <DEDUP_REMOVED lines=12> */
.L_x_2409:
[----:B------:R-:W-:Y:S05]  /*37d0*/  BSYNC B0 ;  /* 0x0000000000007941 */ /* 0x000fea0003800000 */
.L_x_2408:
        /* <DEDUP_REMOVED lines=77> */
.L_x_2410:
        /* <DEDUP_REMOVED lines=12> */
.L_x_2412:
[----:B------:R-:W-:Y:S05]  /*3d70*/  BSYNC B0 ;  /* 0x0000000000007941 */ /* 0x000fea0003800000 */
.L_x_2411:
        /* <DEDUP_REMOVED lines=13> */
.L_x_2413:
        /* <DEDUP_REMOVED lines=12> */
.L_x_2415:
[----:B------:R-:W-:Y:S05]  /*3f10*/  BSYNC B0 ;  /* 0x0000000000007941 */ /* 0x000fea0003800000 */
.L_x_2414:
        /* <DEDUP_REMOVED lines=13> */
.L_x_2416:
        /* <DEDUP_REMOVED lines=12> */
.L_x_2418:
[----:B------:R-:W-:Y:S05]  /*40b0*/  BSYNC B0 ;  /* 0x0000000000007941 */ /* 0x000fea0003800000 */
.L_x_2417:
        /* <DEDUP_REMOVED lines=13> */
.L_x_2419:
        /* <DEDUP_REMOVED lines=12> */
.L_x_2421:
[----:B------:R-:W-:Y:S05]  /*4250*/  BSYNC B0 ;  /* 0x0000000000007941 */ /* 0x000fea0003800000 */
.L_x_2420:
        /* <DEDUP_REMOVED lines=36> */
.L_x_2422:
        /* <DEDUP_REMOVED lines=12> */
.L_x_2424:
[----:B------:R-:W-:Y:S05]  /*4560*/  BSYNC B0 ;  /* 0x0000000000007941 */ /* 0x000fea0003800000 */
.L_x_2423:
        /* <DEDUP_REMOVED lines=11> */
.L_x_2425:
        /* <DEDUP_REMOVED lines=12> */
.L_x_2427:
[----:B------:R-:W-:Y:S05]  /*46e0*/  BSYNC B0 ;  /* 0x0000000000007941 */ /* 0x000fea0003800000 */
.L_x_2426:
        /* <DEDUP_REMOVED lines=11> */
.L_x_2428:
        /* <DEDUP_REMOVED lines=12> */
.L_x_2430:
[----:B------:R-:W-:Y:S05]  /*4860*/  BSYNC B0 ;  /* 0x0000000000007941 */ /* 0x000fea0003800000 */
.L_x_2429:
        /* <DEDUP_REMOVED lines=11> */
.L_x_2431:
        /* <DEDUP_REMOVED lines=12> */
.L_x_2433:
[----:B------:R-:W-:Y:S05]  /*49e0*/  BSYNC B0 ;  /* 0x0000000000007941 */ /* 0x000fea0003800000 */
.L_x_2432:
        /* <DEDUP_REMOVED lines=11> */
.L_x_2434:
        /* <DEDUP_REMOVED lines=11> */
.L_x_2436:
[----:B------:R-:W-:Y:S05]  /*4b50*/  BSYNC B0 ;  /* 0x0000000000007941 */ /* 0x000fea0003800000 */
.L_x_2435:
[----:B------:R-:W-:Y:S02]  /*4b60*/  IADD3 R10, R10, c[0x0][0x10], RZ ;  /* 0x000004000a0a7a10 */ /* 0x000fe40007ffe0ff */
[----:B------:R-:W-:Y:S02]  /*4b70*/  IADD3 R66, R66, 0x1, RZ ;  /* 0x0000000142427810 */ /* 0x000fe40007ffe0ff */
[----:B------:R-:W-:-:S13]  /*4b80*/  ISETP.GE.AND P1, PT, R10, UR4, PT ;  /* 0x000000040a007c0c */ /* 0x000fda000bf26270 */
[----:B------:R-:W-:Y:S01]  /*4b90*/  @P1 CALL.REL.NOINC `(.L_x_2437) ;  /* 0x0000001000001944 */ /* 0x000fe20003c00000 */
[----:B------:R-:W-:Y:S05]  /*4ba0*/  BRA `(.L_x_2438) ;  /* 0xffffb6e000007947 */ /* 0x000fea000383ffff */
.L_x_2437:
[----:B------:R-:W-:Y:S05]  /*4bb0*/  EXIT ;  /* 0x000000000000794d */ /* 0x000fea0003800000 */
.L_x_2439:
        /* <DEDUP_REMOVED lines=12> */
.L_x_3334:


//--------------------- .text._Z35group_norm_nhwc_fwd_one_pass_kernelI11Fp16IOFp32WLi64ELi30ELi480EEv26Group_norm_nhwc_fwd_params --------------------------
	.section	.text._Z35group_norm_nhwc_fwd_one_pass_kernelI11Fp16IOFp32WLi64ELi30ELi480EEv26Group_norm_nhwc_fwd_params,"ax",@progbits
	.sectioninfo	@"SHI_REGISTERS=32"
	.align	128
        .global         _Z35group_norm_nhwc_fwd_one_pass_kernelI11Fp16IOFp32WLi64ELi30ELi480EEv26Group_norm_nhwc_fwd_params
        .type           _Z35group_norm_nhwc_fwd_one_pass_kernelI11Fp16IOFp32WLi64ELi30ELi480EEv26Group_norm_nhwc_fwd_params,@function
        .size           _Z35group_norm_nhwc_fwd_one_pass_kernelI11Fp16IOFp32WLi64ELi30ELi480EEv26Group_norm_nhwc_fwd_params,(.L_x_3335 - _Z35group_norm_nhwc_fwd_one_pass_kernelI11Fp16IOFp32WLi64ELi30ELi480EEv26Group_norm_nhwc_fwd_params)
        .other          _Z35group_norm_nhwc_fwd_one_pass_kernelI11Fp16IOFp32WLi64ELi30ELi480EEv26Group_norm_nhwc_fwd_params,@"STO_CUDA_ENTRY STV_DEFAULT"
_Z35group_norm_nhwc_fwd_one_pass_kernelI11Fp16IOFp32WLi64ELi30ELi480EEv26Group_norm_nhwc_fwd_params:
.text._Z35group_norm_nhwc_fwd_one_pass_kernelI11Fp16IOFp32WLi64ELi30ELi480EEv26Group_norm_nhwc_fwd_params:
        /* <DEDUP_REMOVED lines=26> */
.L_x_2456:
        /* <DEDUP_REMOVED lines=41> */
[-C--:B------:R-:W-:Y:S01]  /*0430*/  @P0 MOV R26, R24.reuse ;  /* 0x00000018001a0202 */ /* 0x080fe20000000f00 */
[----:B------:R-:W-:Y:S01]  /*0440*/  @!P1 IMAD R9, R18, c[0x0][0x1c4], R7 ;  /* 0x0000710012099a24 */ /* 0x000fe200078e0207 */
[----:B------:R-:W-:Y:S02]  /*0450*/  @!P1 MOV R6, R24 ;  /* 0x0000001800069202 */ /* 0x000fe40000000f00 */
[----:B------:R-:W-:Y:S01]  /*0460*/  @!P1 MOV R7, R27 ;  /* 0x0000001b00079202 */ /* 0x000fe20000000f00 */
[----:B------:R-:W-:-:S04]  /*0470*/  @P0 IMAD.WIDE.U32 R12, R19, c[0x0][0x1c0], R26 ;  /* 0x00007000130c0a25 */ /* 0x000fc800078e001a */
[----:B------:R-:W-:Y:S01]  /*0480*/  @!P1 IMAD.WIDE.U32 R6, R18, c[0x0][0x1c0], R6 ;  /* 0x0000700012069a25 */ /* 0x000fe200078e0006 */
[----:B------:R-:W-:Y:S02]  /*0490*/  @P0 IADD3 R11, R13, R11, RZ ;  /* 0x0000000b0d0b0210 */ /* 0x000fe40007ffe0ff */
[----:B------:R-:W-:Y:S02]  /*04a0*/  @P0 LEA R10, P2, R12, c[0x0][0x170], 0x1 ;  /* 0x00005c000c0a0a11 */ /* 0x000fe400078408ff */
[----:B------:R-:W-:Y:S02]  /*04b0*/  @!P1 IADD3 R9, R7, R9, RZ ;  /* 0x0000000907099210 */ /* 0x000fe40007ffe0ff */
[----:B------:R-:W-:Y:S02]  /*04c0*/  @!P1 LEA R8, P3, R6, c[0x0][0x170], 0x1 ;  /* 0x00005c0006089a11 */ /* 0x000fe400078608ff */
[----:B------:R-:W-:Y:S02]  /*04d0*/  MOV R7, RZ ;  /* 0x000000ff00077202 */ /* 0x000fe40000000f00 */
[----:B------:R-:W-:-:S02]  /*04e0*/  @P0 LEA.HI.X R11, R12, c[0x0][0x174], R11, 0x1, P2 ;  /* 0x00005d000c0b0a11 */ /* 0x000fc400010f0c0b */
[----:B------:R-:W-:Y:S02]  /*04f0*/  @!P1 LEA.HI.X R9, R6, c[0x0][0x174], R9, 0x1, P3 ;  /* 0x00005d0006099a11 */ /* 0x000fe400018f0c09 */
[----:B------:R-:W-:Y:S01]  /*0500*/  MOV R6, RZ ;  /* 0x000000ff00067202 */ /* 0x000fe20000000f00 */
[----:B------:R-:W2:Y:S05]  /*0510*/  @P0 LDG.E R7, [R10.64] ;  /* 0x000000060a070981 */ /* 0x000eaa000c1e1900 */
[----:B------:R-:W3:Y:S01]  /*0520*/  @!P1 LDG.E R6, [R8.64] ;  /* 0x0000000608069981 */ /* 0x000ee2000c1e1900 */
[C---:B0-----:R-:W-:Y:S01]  /*0530*/  ISETP.GT.AND P1, PT, R3.reuse, 0x1e, PT ;  /* 0x0000001e0300780c */ /* 0x041fe20003f24270 */
[----:B------:R-:W-:Y:S01]  /*0540*/  BSSY B0, `(.L_x_2440) ;  /* 0x0000050000007945 */ /* 0x000fe20003800000 */
[----:B------:R-:W-:-:S02]  /*0550*/  ISETP.NE.AND P3, PT, R3, RZ, PT ;  /* 0x000000ff0300720c */ /* 0x000fc40003f65270 */
[----:B------:R-:W-:Y:S01]  /*0560*/  ISETP.NE.AND P2, PT, R5, RZ, PT ;  /* 0x000000ff0500720c */ /* 0x000fe20003f45270 */
[--C-:B--2---:R-:W-:Y:S02]  /*0570*/  HADD2.F32 R13, -RZ, R7.reuse.H1_H1 ;  /* 0x30000007ff0d7230 */ /* 0x104fe40000004100 */
[----:B------:R-:W-:Y:S02]  /*0580*/  HADD2.F32 R12, -RZ, R7.H0_H0 ;  /* 0x20000007ff0c7230 */ /* 0x000fe40000004100 */
[--C-:B---3--:R-:W-:Y:S01]  /*0590*/  HADD2.F32 R23, -RZ, R6.reuse.H1_H1 ;  /* 0x30000006ff177230 */ /* 0x108fe20000004100 */
[----:B------:R-:W-:Y:S01]  /*05a0*/  FMUL.FTZ R15, R13, R13 ;  /* 0x0000000d0d0f7220 */ /* 0x000fe20000410000 */
[----:B------:R-:W-:Y:S01]  /*05b0*/  HADD2.F32 R14, -RZ, R6.H0_H0 ;  /* 0x20000006ff0e7230 */ /* 0x000fe20000004100 */
[----:B------:R-:W-:Y:S02]  /*05c0*/  FADD.FTZ R13, R12, R13 ;  /* 0x0000000d0c0d7221 */ /* 0x000fe40000010000 */
[----:B------:R-:W-:-:S02]  /*05d0*/  FMUL.FTZ R29, R23, R23 ;  /* 0x00000017171d7220 */ /* 0x000fc40000410000 */
[----:B------:R-:W-:Y:S02]  /*05e0*/  FFMA.FTZ R15, R12, R12, R15 ;  /* 0x0000000c0c0f7223 */ /* 0x000fe4000001000f */
[C---:B------:R-:W-:Y:S02]  /*05f0*/  FADD.FTZ R12, R14.reuse, R23 ;  /* 0x000000170e0c7221 */ /* 0x040fe40000010000 */
[----:B------:R-:W-:Y:S02]  /*0600*/  FADD.FTZ R13, RZ, R13 ;  /* 0x0000000dff0d7221 */ /* 0x000fe40000010000 */
[----:B------:R-:W-:Y:S02]  /*0610*/  FFMA.FTZ R14, R14, R14, R29 ;  /* 0x0000000e0e0e7223 */ /* 0x000fe4000001001d */
[----:B------:R-:W-:Y:S02]  /*0620*/  FADD.FTZ R15, RZ, R15 ;  /* 0x0000000fff0f7221 */ /* 0x000fe40000010000 */
[----:B------:R-:W-:-:S02]  /*0630*/  FADD.FTZ R12, R13, R12 ;  /* 0x0000000c0d0c7221 */ /* 0x000fc40000010000 */
        /* <DEDUP_REMOVED lines=64> */
.L_x_2441:
[----:B------:R-:W-:Y:S05]  /*0a40*/  BSYNC B0 ;  /* 0x0000000000007941 */ /* 0x000fea0003800000 */
.L_x_2440:
        /* <DEDUP_REMOVED lines=27> */
.L_x_2444:
[----:B------:R-:W2:Y:S01]  /*0c00*/  LDG.E.STRONG.GPU R10, [R8.64] ;  /* 0x00000006080a7981 */ /* 0x000ea2000c1ef900 */
[----:B------:R-:W-:Y:S01]  /*0c10*/  YIELD ;  /* 0x0000000000007946 */ /* 0x000fe20003800000 */
[----:B--2---:R-:W-:Y:S01]  /*0c20*/  ISETP.NE.AND P1, PT, R10, R11, PT ;  /* 0x0000000b0a00720c */ /* 0x004fe20003f25270 */
[----:B------:R-:W-:-:S12]  /*0c30*/  CCTL.IVALL ;  /* 0x00000000ff00798f */ /* 0x000fd80002000000 */
[----:B------:R-:W-:Y:S05]  /*0c40*/  @P1 BRA `(.L_x_2444) ;  /* 0xffffffb000001947 */ /* 0x000fea000383ffff */
.L_x_2443:
        /* <DEDUP_REMOVED lines=11> */
.L_x_2446:
        /* <DEDUP_REMOVED lines=59> */
.L_x_2445:
        /* <DEDUP_REMOVED lines=19> */
.L_x_2448:
[----:B------:R-:W-:Y:S05]  /*11e0*/  BSYNC B0 ;  /* 0x0000000000007941 */ /* 0x000fea0003800000 */
.L_x_2447:
        /* <DEDUP_REMOVED lines=30> */
.L_x_2442:
        /* <DEDUP_REMOVED lines=16> */
[--C-:B01----:R-:W-:Y:S01]  /*14d0*/  HADD2.F32 R13, -RZ, R7.reuse.H0_H0 ;  /* 0x20000007ff0d7230 */ /* 0x103fe20000004100 */
[----:B------:R-:W-:Y:S01]  /*14e0*/  ISETP.NE.AND P2, PT, RZ, UR5, PT ;  /* 0x00000005ff007c0c */ /* 0x000fe2000bf45270 */
[----:B--2---:R-:W-:Y:S01]  /*14f0*/  HADD2.F32 R29, -RZ, R6.H1_H1 ;  /* 0x30000006ff1d7230 */ /* 0x004fe20000004100 */
[----:B------:R-:W0:Y:S01]  /*1500*/  LDS.64 R14, [0x90] ;  /* 0x00009000ff0e7984 */ /* 0x000e220000000a00 */
[----:B------:R-:W-:-:S02]  /*1510*/  HADD2.F32 R7, -RZ, R7.H1_H1 ;  /* 0x30000007ff077230 */ /* 0x000fc40000004100 */
[----:B------:R-:W-:Y:S01]  /*1520*/  HADD2.F32 R23, -RZ, R6.H0_H0 ;  /* 0x20000006ff177230 */ /* 0x000fe20000004100 */
        /* <DEDUP_REMOVED lines=33> */
.L_x_2449:
[----:B------:R-:W-:Y:S01]  /*1740*/  BSSY B0, `(.L_x_2450) ;  /* 0x000000c000007945 */ /* 0x000fe20003800000 */
[----:B------:R-:W-:Y:S05]  /*1750*/  @!P0 BRA `(.L_x_2451) ;  /* 0x000000a000008947 */ /* 0x000fea0003800000 */
[----:B------:R-:W-:Y:S01]  /*1760*/  MOV R6, R24 ;  /* 0x0000001800067202 */ /* 0x000fe20000000f00 */
[----:B------:R-:W-:Y:S01]  /*1770*/  IMAD R8, R2, c[0x0][0x1c0], RZ ;  /* 0x0000700002087a24 */ /* 0x000fe200078e02ff */
[----:B------:R-:W-:Y:S02]  /*1780*/  MOV R7, R27 ;  /* 0x0000001b00077202 */ /* 0x000fe40000000f00 */
[----:B------:R-:W-:Y:S01]  /*1790*/  F2FP.PACK_AB R11, R11, R12 ;  /* 0x0000000c0b0b723e */ /* 0x000fe200000000ff */
[C---:B------:R-:W-:Y:S02]  /*17a0*/  IMAD R9, R19.reuse, c[0x0][0x1c4], R8 ;  /* 0x0000710013097a24 */ /* 0x040fe400078e0208 */
[----:B------:R-:W-:-:S05]  /*17b0*/  IMAD.WIDE.U32 R6, R19, c[0x0][0x1c0], R6 ;  /* 0x0000700013067a25 */ /* 0x000fca00078e0006 */
[----:B------:R-:W-:Y:S02]  /*17c0*/  IADD3 R9, R7, R9, RZ ;  /* 0x0000000907097210 */ /* 0x000fe40007ffe0ff */
[----:B------:R-:W-:-:S04]  /*17d0*/  LEA R8, P3, R6, c[0x0][0x160], 0x1 ;  /* 0x0000580006087a11 */ /* 0x000fc800078608ff */
[----:B------:R-:W-:-:S05]  /*17e0*/  LEA.HI.X R9, R6, c[0x0][0x164], R9, 0x1, P3 ;  /* 0x0000590006097a11 */ /* 0x000fca00018f0c09 */
[----:B------:R0:W-:Y:S04]  /*17f0*/  STG.E [R8.64], R11 ;  /* 0x0000000b08007986 */ /* 0x0001e8000c101906 */
.L_x_2451:
[----:B------:R-:W-:Y:S05]  /*1800*/  BSYNC B0 ;  /* 0x0000000000007941 */ /* 0x000fea0003800000 */
.L_x_2450:
        /* <DEDUP_REMOVED lines=11> */
.L_x_2452:
[----:B------:R-:W-:Y:S01]  /*18c0*/  BSSY B0, `(.L_x_2453) ;  /* 0x000000c000007945 */ /* 0x000fe20003800000 */
[----:B------:R-:W-:Y:S05]  /*18d0*/  @P1 BRA `(.L_x_2454) ;  /* 0x000000a000001947 */ /* 0x000fea0003800000 */
[----:B0-----:R-:W-:Y:S01]  /*18e0*/  MOV R8, R24 ;  /* 0x0000001800087202 */ /* 0x001fe20000000f00 */
        /* <DEDUP_REMOVED lines=9> */
.L_x_2454:
[----:B------:R-:W-:Y:S05]  /*1980*/  BSYNC B0 ;  /* 0x0000000000007941 */ /* 0x000fea0003800000 */
.L_x_2453:
[----:B------:R-:W-:Y:S02]  /*1990*/  IADD3 R20, R20, c[0x0][0x10], RZ ;  /* 0x0000040014147a10 */ /* 0x000fe40007ffe0ff */
[----:B------:R-:W-:Y:S02]  /*19a0*/  IADD3 R16, R16, 0x1, RZ ;  /* 0x0000000110107810 */ /* 0x000fe40007ffe0ff */
[----:B------:R-:W-:-:S13]  /*19b0*/  ISETP.GE.AND P1, PT, R20, UR4, PT ;  /* 0x0000000414007c0c */ /* 0x000fda000bf26270 */
[----:B------:R-:W-:Y:S01]  /*19c0*/  @P1 CALL.REL.NOINC `(.L_x_2455) ;  /* 0x0000001000001944 */ /* 0x000fe20003c00000 */
[----:B------:R-:W-:Y:S05]  /*19d0*/  BRA `(.L_x_2456) ;  /* 0xffffe7c000007947 */ /* 0x000fea000383ffff */
.L_x_2455:
[----:B------:R-:W-:Y:S05]  /*19e0*/  EXIT ;  /* 0x000000000000794d */ /* 0x000fea0003800000 */
.L_x_2457:
        /* <DEDUP_REMOVED lines=9> */
.L_x_3335:


//--------------------- .text._Z35group_norm_nhwc_fwd_one_pass_kernelI11Fp16IOFp32WLi128ELi30ELi480EEv26Group_norm_nhwc_fwd_params --------------------------
	.section	.text._Z35group_norm_nhwc_fwd_one_pass_kernelI11Fp16IOFp32WLi128ELi30ELi480EEv26Group_norm_nhwc_fwd_params,"ax",@progbits
	.sectioninfo	@"SHI_REGISTERS=40"
	.align	128
        .global         _Z35group_norm_nhwc_fwd_one_pass_kernelI11Fp16IOFp32WLi128ELi30ELi480EEv26Group_norm_nhwc_fwd_params
        .type           _Z35group_norm_nhwc_fwd_one_pass_kernelI11Fp16IOFp32WLi128ELi30ELi480EEv26Group_norm_nhwc_fwd_params,@function
        .size           _Z35group_norm_nhwc_fwd_one_pass_kernelI11Fp16IOFp32WLi128ELi30ELi480EEv26Group_norm_nhwc_fwd_params,(.L_x_3336 - _Z35group_norm_nhwc_fwd_one_pass_kernelI11Fp16IOFp32WLi128ELi30ELi480EEv26Group_norm_nhwc_fwd_params)
        .other          _Z35group_norm_nhwc_fwd_one_pass_kernelI11Fp16IOFp32WLi128ELi30ELi480EEv26Group_norm_nhwc_fwd_params,@"STO_CUDA_ENTRY STV_DEFAULT"
_Z35group_norm_nhwc_fwd_one_pass_kernelI11Fp16IOFp32WLi128ELi30ELi480EEv26Group_norm_nhwc_fwd_params:
.text._Z35group_norm_nhwc_fwd_one_pass_kernelI11Fp16IOFp32WLi128ELi30ELi480EEv26Group_norm_nhwc_fwd_params:
        /* <DEDUP_REMOVED lines=28> */
.L_x_2480:
        /* <DEDUP_REMOVED lines=30> */
[----:B------:R-:W-:Y:S01]  /*03a0*/  ISETP.GE.U32.AND P2, PT, R27, c[0x0][0x1c8], PT ;  /* 0x000072001b007a0c */ /* 0x000fe20003f46070 */
[----:B------:R-:W-:Y:S01]  /*03b0*/  IMAD R32, R5, c[0x0][0x1d8], R30 ;  /* 0x0000760005207a24 */ /* 0x000fe200078e021e */
[----:B------:R-:W-:Y:S01]  /*03c0*/  SHF.R.S32.HI R5, RZ, 0x1f, R31 ;  /* 0x0000001fff057819 */ /* 0x000fe2000001141f */
[----:B------:R-:W-:Y:S01]  /*03d0*/  IMAD R0, R0, c[0x0][0x1d0], RZ ;  /* 0x0000740000007a24 */ /* 0x000fe200078e02ff */
[----:B------:R-:W-:Y:S01]  /*03e0*/  ISETP.GT.U32.OR P1, PT, R24, 0x1df, P1 ;  /* 0x000001df1800780c */ /* 0x000fe20000f24470 */
[----:B------:R-:W-:Y:S01]  /*03f0*/  IMAD R32, R32, 0x1e, RZ ;  /* 0x0000001e20207824 */ /* 0x000fe200078e02ff */
[----:B------:R-:W-:Y:S01]  /*0400*/  ISETP.GE.AND.EX P2, PT, R6, c[0x0][0x1cc], PT, P2 ;  /* 0x0000730006007a0c */ /* 0x000fe20003f46320 */
[----:B------:R-:W-:-:S02]  /*0410*/  IMAD R35, R3, c[0x0][0x1d4], R0 ;  /* 0x0000750003237a24 */ /* 0x000fc400078e0200 */
[----:B------:R-:W-:Y:S01]  /*0420*/  @P0 IMAD R0, R21, c[0x0][0x1c0], RZ ;  /* 0x0000700015000a24 */ /* 0x000fe200078e02ff */
[----:B------:R-:W-:Y:S02]  /*0430*/  IADD3 R36, P3, R31, R32, RZ ;  /* 0x000000201f247210 */ /* 0x000fe40007f7e0ff */
[----:B------:R-:W-:Y:S01]  /*0440*/  ISETP.GT.U32.OR P2, PT, R24, 0x1df, P2 ;  /* 0x000001df1800780c */ /* 0x000fe20001744470 */
[----:B------:R-:W-:Y:S01]  /*0450*/  @P0 IMAD R11, R29, c[0x0][0x1c4], R0 ;  /* 0x000071001d0b0a24 */ /* 0x000fe200078e0200 */
[----:B------:R-:W-:Y:S02]  /*0460*/  LEA.HI.X.SX32 R37, R32, R5, 0x1, P3 ;  /* 0x0000000520257211 */ /* 0x000fe400018f0eff */
[----:B------:R-:W-:Y:S02]  /*0470*/  ISETP.GE.U32.AND P3, PT, R26, c[0x0][0x1c8], PT ;  /* 0x000072001a007a0c */ /* 0x000fe40003f66070 */
[----:B------:R-:W-:Y:S01]  /*0480*/  SHF.R.S32.HI R5, RZ, 0x1f, R26 ;  /* 0x0000001fff057819 */ /* 0x000fe2000001141a */
[----:B------:R-:W-:-:S03]  /*0490*/  IMAD.WIDE.U32 R36, R3, c[0x0][0x1d0], R36 ;  /* 0x0000740003247a25 */ /* 0x000fc600078e0024 */
[----:B------:R-:W-:Y:S01]  /*04a0*/  ISETP.GE.AND.EX P3, PT, R5, c[0x0][0x1cc], PT, P3 ;  /* 0x0000730005007a0c */ /* 0x000fe20003f66330 */
[----:B------:R-:W-:Y:S01]  /*04b0*/  @!P1 IMAD R3, R7, c[0x0][0x1c0], RZ ;  /* 0x0000700007039a24 */ /* 0x000fe200078e02ff */
[----:B------:R-:W-:Y:S01]  /*04c0*/  IADD3 R35, R37, R35, RZ ;  /* 0x0000002325237210 */ /* 0x000fe20007ffe0ff */
[----:B------:R-:W-:Y:S01]  /*04d0*/  @!P2 IMAD R0, R6, c[0x0][0x1c0], RZ ;  /* 0x000070000600aa24 */ /* 0x000fe200078e02ff */
[-C--:B------:R-:W-:Y:S01]  /*04e0*/  @P0 MOV R8, R36.reuse ;  /* 0x0000002400080202 */ /* 0x080fe20000000f00 */
[----:B------:R-:W-:Y:S01]  /*04f0*/  @!P1 IMAD R13, R28, c[0x0][0x1c4], R3 ;  /* 0x000071001c0d9a24 */ /* 0x000fe200078e0203 */
[----:B------:R-:W-:Y:S02]  /*0500*/  @P0 MOV R9, R35 ;  /* 0x0000002300090202 */ /* 0x000fe40000000f00 */
[----:B------:R-:W-:Y:S02]  /*0510*/  ISETP.GT.U32.OR P3, PT, R24, 0x1df, P3 ;  /* 0x000001df1800780c */ /* 0x000fe40001f64470 */
[----:B------:R-:W-:Y:S01]  /*0520*/  @!P1 MOV R34, R36 ;  /* 0x0000002400229202 */ /* 0x000fe20000000f00 */
[----:B------:R-:W-:-:S04]  /*0530*/  @P0 IMAD.WIDE.U32 R8, R29, c[0x0][0x1c0], R8 ;  /* 0x000070001d080a25 */ /* 0x000fc800078e0008 */
[----:B------:R-:W-:Y:S01]  /*0540*/  @!P1 IMAD.WIDE.U32 R2, R28, c[0x0][0x1c0], R34 ;  /* 0x000070001c029a25 */ /* 0x000fe200078e0022 */
[----:B------:R-:W-:Y:S02]  /*0550*/  @P0 IADD3 R9, R9, R11, RZ ;  /* 0x0000000b09090210 */ /* 0x000fe40007ffe0ff */
[C---:B------:R-:W-:Y:S02]  /*0560*/  @P0 LEA R16, P4, R8.reuse, c[0x0][0x170], 0x1 ;  /* 0x00005c0008100a11 */ /* 0x040fe400078808ff */
[----:B------:R-:W-:Y:S01]  /*0570*/  @!P1 IADD3 R3, R3, R13, RZ ;  /* 0x0000000d03039210 */ /* 0x000fe20007ffe0ff */
[----:B------:R-:W-:Y:S01]  /*0580*/  @!P3 IMAD R11, R5, c[0x0][0x1c0], RZ ;  /* 0x00007000050bba24 */ /* 0x000fe200078e02ff */
[----:B------:R-:W-:Y:S01]  /*0590*/  @P0 LEA.HI.X R17, R8, c[0x0][0x174], R9, 0x1, P4 ;  /* 0x00005d0008110a11 */ /* 0x000fe200020f0c09 */
[C---:B------:R-:W-:Y:S01]  /*05a0*/  @!P2 IMAD R13, R27.reuse, c[0x0][0x1c4], R0 ;  /* 0x000071001b0daa24 */ /* 0x040fe200078e0200 */
[-C--:B------:R-:W-:Y:S02]  /*05b0*/  @!P2 MOV R8, R36.reuse ;  /* 0x000000240008a202 */ /* 0x080fe40000000f00 */
[-C--:B------:R-:W-:Y:S01]  /*05c0*/  @!P2 MOV R9, R35.reuse ;  /* 0x000000230009a202 */ /* 0x080fe20000000f00 */
[----:B------:R-:W-:Y:S01]  /*05d0*/  @!P3 IMAD R19, R26, c[0x0][0x1c4], R11 ;  /* 0x000071001a13ba24 */ /* 0x000fe200078e020b */
[----:B------:R-:W-:Y:S01]  /*05e0*/  @!P1 LEA R14, P5, R2, c[0x0][0x170], 0x1 ;  /* 0x00005c00020e9a11 */ /* 0x000fe200078a08ff */
[----:B------:R-:W2:Y:S01]  /*05f0*/  @P0 LDG.E R4, [R16.64] ;  /* 0x0000000610040981 */ /* 0x000ea2000c1e1900 */
[----:B------:R-:W-:Y:S01]  /*0600*/  @!P3 MOV R10, R36 ;  /* 0x00000024000ab202 */ /* 0x000fe20000000f00 */
[----:B------:R-:W-:Y:S01]  /*0610*/  @!P2 IMAD.WIDE.U32 R8, R27, c[0x0][0x1c0], R8 ;  /* 0x000070001b08aa25 */ /* 0x000fe200078e0008 */
[----:B------:R-:W-:-:S02]  /*0620*/  @!P3 MOV R11, R35 ;  /* 0x00000023000bb202 */ /* 0x000fc40000000f00 */
[----:B------:R-:W-:Y:S02]  /*0630*/  @!P1 LEA.HI.X R15, R2, c[0x0][0x174], R3, 0x1, P5 ;  /* 0x00005d00020f9a11 */ /* 0x000fe400028f0c03 */
[----:B------:R-:W-:Y:S01]  /*0640*/  MOV R3, RZ ;  /* 0x000000ff00037202 */ /* 0x000fe20000000f00 */
[----:B------:R-:W-:Y:S01]  /*0650*/  @!P3 IMAD.WIDE.U32 R10, R26, c[0x0][0x1c0], R10 ;  /* 0x000070001a0aba25 */ /* 0x000fe200078e000a */
[----:B------:R-:W-:Y:S02]  /*0660*/  @!P2 IADD3 R9, R9, R13, RZ ;  /* 0x0000000d0909a210 */ /* 0x000fe40007ffe0ff */
[C---:B------:R-:W-:Y:S02]  /*0670*/  @!P2 LEA R12, P4, R8.reuse, c[0x0][0x170], 0x1 ;  /* 0x00005c00080caa11 */ /* 0x040fe400078808ff */
[----:B------:R-:W-:Y:S01]  /*0680*/  MOV R2, RZ ;  /* 0x000000ff00027202 */ /* 0x000fe20000000f00 */
[----:B------:R0:W3:Y:S01]  /*0690*/  @!P1 LDG.E R3, [R14.64] ;  /* 0x000000060e039981 */ /* 0x0000e2000c1e1900 */
[----:B------:R-:W-:-:S02]  /*06a0*/  @!P2 LEA.HI.X R13, R8, c[0x0][0x174], R9, 0x1, P4 ;  /* 0x00005d00080daa11 */ /* 0x000fc400020f0c09 */
[----:B------:R-:W-:Y:S02]  /*06b0*/  @!P3 IADD3 R9, R11, R19, RZ ;  /* 0x000000130b09b210 */ /* 0x000fe40007ffe0ff */
[C---:B------:R-:W-:Y:S01]  /*06c0*/  @!P3 LEA R8, P1, R10.reuse, c[0x0][0x170], 0x1 ;  /* 0x00005c000a08ba11 */ /* 0x040fe200078208ff */
[----:B------:R1:W4:Y:S01]  /*06d0*/  @!P2 LDG.E R2, [R12.64] ;  /* 0x000000060c02a981 */ /* 0x000322000c1e1900 */
[----:B------:R-:W-:Y:S02]  /*06e0*/  MOV R0, RZ ;  /* 0x000000ff00007202 */ /* 0x000fe40000000f00 */
[----:B------:R-:W-:-:S05]  /*06f0*/  @!P3 LEA.HI.X R9, R10, c[0x0][0x174], R9, 0x1, P1 ;  /* 0x00005d000a09ba11 */ /* 0x000fca00008f0c09 */
[----:B------:R5:W5:Y:S01]  /*0700*/  @!P3 LDG.E R0, [R8.64] ;  /* 0x000000060800b981 */ /* 0x000b62000c1e1900 */
[C---:B------:R-:W-:Y:S02]  /*0710*/  ISETP.GT.AND P1, PT, R22.reuse, 0x1e, PT ;  /* 0x0000001e1600780c */ /* 0x040fe40003f24270 */
[----:B------:R-:W-:Y:S02]  /*0720*/  ISETP.NE.AND P3, PT, R22, RZ, PT ;  /* 0x000000ff1600720c */ /* 0x000fe40003f65270 */
[----:B------:R-:W-:Y:S01]  /*0730*/  ISETP.NE.AND P2, PT, R24, RZ, PT ;  /* 0x000000ff1800720c */ /* 0x000fe20003f45270 */
[----:B------:R-:W-:Y:S01]  /*0740*/  BSSY B0, `(.L_x_2458) ;  /* 0x000005c000007945 */ /* 0x000fe20003800000 */
[--C-:B--2---:R-:W-:Y:S02]  /*0750*/  HADD2.F32 R11, -RZ, R4.reuse.H1_H1 ;  /* 0x30000004ff0b7230 */ /* 0x104fe40000004100 */
[----:B------:R-:W-:-:S03]  /*0760*/  HADD2.F32 R10, -RZ, R4.H0_H0 ;  /* 0x20000004ff0a7230 */ /* 0x000fc60000004100 */
[----:B0-----:R-:W-:Y:S02]  /*0770*/  FMUL.FTZ R15, R11, R11 ;  /* 0x0000000b0b0f7220 */ /* 0x001fe40000410000 */
[C---:B------:R-:W-:Y:S02]  /*0780*/  FADD.FTZ R11, R10.reuse, R11 ;  /* 0x0000000b0a0b7221 */ /* 0x040fe40000010000 */
[----:B------:R-:W-:Y:S01]  /*0790*/  FFMA.FTZ R15, R10, R10, R15 ;  /* 0x0000000a0a0f7223 */ /* 0x000fe2000001000f */
[--C-:B---3--:R-:W-:Y:S02]  /*07a0*/  HADD2.F32 R17, -RZ, R3.reuse.H1_H1 ;  /* 0x30000003ff117230 */ /* 0x108fe40000004100 */
[----:B------:R-:W-:-:S03]  /*07b0*/  HADD2.F32 R14, -RZ, R3.H0_H0 ;  /* 0x20000003ff0e7230 */ /* 0x000fc60000004100 */
[----:B-1----:R-:W-:Y:S01]  /*07c0*/  FMUL.FTZ R13, R17, R17 ;  /* 0x00000011110d7220 */ /* 0x002fe20000410000 */
[--C-:B----4-:R-:W-:Y:S01]  /*07d0*/  HADD2.F32 R10, -RZ, R2.reuse.H1_H1 ;  /* 0x30000002ff0a7230 */ /* 0x110fe20000004100 */
[C---:B------:R-:W-:Y:S01]  /*07e0*/  FADD.FTZ R12, R14.reuse, R17 ;  /* 0x000000110e0c7221 */ /* 0x040fe20000010000 */
[----:B-----5:R-:W-:Y:S01]  /*07f0*/  HADD2.F32 R9, -RZ, R2.H0_H0 ;  /* 0x20000002ff097230 */ /* 0x020fe20000004100 */
[----:B------:R-:W-:Y:S02]  /*0800*/  FFMA.FTZ R14, R14, R14, R13 ;  /* 0x0000000e0e0e7223 */ /* 0x000fe4000001000d */
[----:B------:R-:W-:Y:S02]  /*0810*/  FMUL.FTZ R8, R10, R10 ;  /* 0x0000000a0a087220 */ /* 0x000fe40000410000 */
[----:B------:R-:W-:Y:S01]  /*0820*/  FADD.FTZ R15, RZ, R15 ;  /* 0x0000000fff0f7221 */ /* 0x000fe20000010000 */
[----:B------:R-:W-:Y:S01]  /*0830*/  HADD2.F32 R13, -RZ, R0.H1_H1 ;  /* 0x30000000ff0d7230 */ /* 0x000fe20000004100 */
[----:B------:R-:W-:-:S02]  /*0840*/  FADD.FTZ R11, RZ, R11 ;  /* 0x0000000bff0b7221 */ /* 0x000fc40000010000 */
[C---:B------:R-:W-:Y:S02]  /*0850*/  FADD.FTZ R10, R9.reuse, R10 ;  /* 0x0000000a090a7221 */ /* 0x040fe40000010000 */
[----:B------:R-:W-:Y:S01]  /*0860*/  FFMA.FTZ R9, R9, R9, R8 ;  /* 0x0000000909097223 */ /* 0x000fe20000010008 */
[----:B------:R-:W-:Y:S01]  /*0870*/  HADD2.F32 R8, -RZ, R0.H0_H0 ;  /* 0x20000000ff087230 */ /* 0x000fe20000004100 */
[----:B------:R-:W-:Y:S02]  /*0880*/  FADD.FTZ R14, R15, R14 ;  /* 0x0000000e0f0e7221 */ /* 0x000fe40000010000 */
[----:B------:R-:W-:Y:S02]  /*0890*/  FADD.FTZ R11, R11, R12 ;  /* 0x0000000c0b0b7221 */ /* 0x000fe40000010000 */
[----:B------:R-:W-:Y:S02]  /*08a0*/  FMUL.FTZ R15, R13, R13 ;  /* 0x0000000d0d0f7220 */ /* 0x000fe40000410000 */
[----:B------:R-:W-:-:S02]  /*08b0*/  FADD.FTZ R10, R11, R10 ;  /* 0x0000000a0b0a7221 */ /* 0x000fc40000010000 */
[----:B------:R-:W-:Y:S02]  /*08c0*/  FADD.FTZ R9, R14, R9 ;  /* 0x000000090e097221 */ /* 0x000fe40000010000 */
        /* <DEDUP_REMOVED lines=67> */
.L_x_2459:
[----:B------:R-:W-:Y:S05]  /*0d00*/  BSYNC B0 ;  /* 0x0000000000007941 */ /* 0x000fea0003800000 */
.L_x_2458:
        /* <DEDUP_REMOVED lines=25> */
.L_x_2462:
[----:B------:R-:W2:Y:S01]  /*0ea0*/  LDG.E.STRONG.GPU R12, [R10.64] ;  /* 0x000000060a0c7981 */ /* 0x000ea2000c1ef900 */
[----:B------:R-:W-:Y:S01]  /*0eb0*/  YIELD ;  /* 0x0000000000007946 */ /* 0x000fe20003800000 */
[----:B--2---:R-:W-:Y:S01]  /*0ec0*/  ISETP.NE.AND P1, PT, R12, R13, PT ;  /* 0x0000000d0c00720c */ /* 0x004fe20003f25270 */
[----:B------:R-:W-:-:S12]  /*0ed0*/  CCTL.IVALL ;  /* 0x00000000ff00798f */ /* 0x000fd80002000000 */
[----:B------:R-:W-:Y:S05]  /*0ee0*/  @P1 BRA `(.L_x_2462) ;  /* 0xffffffb000001947 */ /* 0x000fea000383ffff */
.L_x_2461:
        /* <DEDUP_REMOVED lines=11> */
.L_x_2464:
        /* <DEDUP_REMOVED lines=59> */
.L_x_2463:
        /* <DEDUP_REMOVED lines=19> */
.L_x_2466:
[----:B------:R-:W-:Y:S05]  /*1480*/  BSYNC B0 ;  /* 0x0000000000007941 */ /* 0x000fea0003800000 */
.L_x_2465:
        /* <DEDUP_REMOVED lines=30> */
.L_x_2460:
        /* <DEDUP_REMOVED lines=16> */
[--C-:B------:R-:W-:Y:S01]  /*1770*/  HADD2.F32 R33, -RZ, R3.reuse.H0_H0 ;  /* 0x20000003ff217230 */ /* 0x100fe20000004100 */
[----:B------:R-:W-:Y:S01]  /*1780*/  ISETP.NE.AND P4, PT, RZ, UR5, PT ;  /* 0x00000005ff007c0c */ /* 0x000fe2000bf85270 */
[----:B-1----:R-:W-:Y:S01]  /*1790*/  HADD2.F32 R16, -RZ, R3.H1_H1 ;  /* 0x30000003ff107230 */ /* 0x002fe20000004100 */
[----:B------:R-:W1:Y:S01]  /*17a0*/  LDS.64 R14, [0x90] ;  /* 0x00009000ff0e7984 */ /* 0x000e620000000a00 */
[--C-:B------:R-:W-:Y:S01]  /*17b0*/  HADD2.F32 R17, -RZ, R2.reuse.H0_H0 ;  /* 0x20000002ff117230 */ /* 0x100fe20000004100 */
[----:B------:R-:W-:Y:S01]  /*17c0*/  ISETP.GE.U32.AND P2, PT, R28, c[0x0][0x1c8], PT ;  /* 0x000072001c007a0c */ /* 0x000fe20003f46070 */
[----:B------:R-:W-:Y:S01]  /*17d0*/  HADD2.F32 R19, -RZ, R2.H1_H1 ;  /* 0x30000002ff137230 */ /* 0x000fe20000004100 */
[----:B------:R-:W-:Y:S01]  /*17e0*/  ISETP.GE.U32.AND P3, PT, R27, c[0x0][0x1c8], PT ;  /* 0x000072001b007a0c */ /* 0x000fe20003f66070 */
[--C-:B------:R-:W-:Y:S01]  /*17f0*/  HADD2.F32 R3, -RZ, R0.reuse.H0_H0 ;  /* 0x20000000ff037230 */ /* 0x100fe20000004100 */
[----:B------:R-:W-:Y:S01]  /*1800*/  ISETP.GE.AND.EX P2, PT, R7, c[0x0][0x1cc], PT, P2 ;  /* 0x0000730007007a0c */ /* 0x000fe20003f46320 */
[----:B0-----:R-:W-:Y:S01]  /*1810*/  HADD2.F32 R9, -RZ, R0.H1_H1 ;  /* 0x30000000ff097230 */ /* 0x001fe20000004100 */
[----:B------:R-:W-:-:S02]  /*1820*/  ISETP.GE.AND.EX P3, PT, R6, c[0x0][0x1cc], PT, P3 ;  /* 0x0000730006007a0c */ /* 0x000fc40003f66330 */
        /* <DEDUP_REMOVED lines=11> */
[--C-:B------:R-:W-:Y:S02]  /*18e0*/  HADD2.F32 R32, -RZ, R4.reuse.H0_H0 ;  /* 0x20000004ff207230 */ /* 0x100fe40000004100 */
[----:B------:R-:W-:Y:S01]  /*18f0*/  HADD2.F32 R4, -RZ, R4.H1_H1 ;  /* 0x30000004ff047230 */ /* 0x000fe20000004100 */
[----:B------:R0:W1:Y:S01]  /*1900*/  @P1 MUFU.RSQ R15, R8 ;  /* 0x00000008000f1308 */ /* 0x0000620000001400 */
[----:B------:R-:W-:Y:S01]  /*1910*/  ISETP.GE.U32.AND P1, PT, R26, c[0x0][0x1c8], PT ;  /* 0x000072001a007a0c */ /* 0x000fe20003f26070 */
[--C-:B------:R-:W-:Y:S02]  /*1920*/  FADD.FTZ R32, R32, -R14.reuse ;  /* 0x8000000e20207221 */ /* 0x100fe40000010000 */
[--C-:B------:R-:W-:Y:S01]  /*1930*/  FADD.FTZ R2, R4, -R14.reuse ;  /* 0x8000000e04027221 */ /* 0x100fe20000010000 */
[----:B------:R-:W-:Y:S01]  /*1940*/  ISETP.GE.AND.EX P1, PT, R5, c[0x0][0x1cc], PT, P1 ;  /* 0x0000730005007a0c */ /* 0x000fe20003f26310 */
[----:B------:R-:W-:-:S02]  /*1950*/  FADD.FTZ R4, R17, -R14 ;  /* 0x8000000e11047221 */ /* 0x000fc40000010000 */
[--C-:B0-----:R-:W-:Y:S01]  /*1960*/  FADD.FTZ R8, R3, -R14.reuse ;  /* 0x8000000e03087221 */ /* 0x101fe20000010000 */
[----:B------:R-:W-:Y:S01]  /*1970*/  ISETP.GT.U32.OR P1, PT, R24, 0x1df, P1 ;  /* 0x000001df1800780c */ /* 0x000fe20000f24470 */
[----:B------:R-:W-:Y:S02]  /*1980*/  FADD.FTZ R14, R9, -R14 ;  /* 0x8000000e090e7221 */ /* 0x000fe40000010000 */
[-C--:B-1----:R-:W-:Y:S02]  /*1990*/  FMUL.FTZ R3, R32, R15.reuse ;  /* 0x0000000f20037220 */ /* 0x082fe40000410000 */
[-C--:B------:R-:W-:Y:S02]  /*19a0*/  FMUL.FTZ R9, R18, R15.reuse ;  /* 0x0000000f12097220 */ /* 0x080fe40000410000 */
[-C--:B------:R-:W-:Y:S02]  /*19b0*/  FMUL.FTZ R17, R4, R15.reuse ;  /* 0x0000000f04117220 */ /* 0x080fe40000410000 */
[----:B------:R-:W-:-:S02]  /*19c0*/  FMUL.FTZ R19, R8, R15 ;  /* 0x0000000f08137220 */ /* 0x000fc40000410000 */
[-C--:B------:R-:W-:Y:S02]  /*19d0*/  FMUL.FTZ R16, R16, R15.reuse ;  /* 0x0000000f10107220 */ /* 0x080fe40000410000 */
[-C--:B------:R-:W-:Y:S02]  /*19e0*/  FMUL.FTZ R18, R0, R15.reuse ;  /* 0x0000000f00127220 */ /* 0x080fe40000410000 */
[-C--:B------:R-:W-:Y:S02]  /*19f0*/  FMUL.FTZ R8, R14, R15.reuse ;  /* 0x0000000f0e087220 */ /* 0x080fe40000410000 */
[----:B------:R-:W-:Y:S02]  /*1a00*/  FMUL.FTZ R2, R2, R15 ;  /* 0x0000000f02027220 */ /* 0x000fe40000410000 */
[C-C-:B--2---:R-:W-:Y:S02]  /*1a10*/  FFMA.FTZ R14, R10.reuse, R3, R12.reuse ;  /* 0x000000030a0e7223 */ /* 0x144fe4000001000c */
[----:B------:R-:W-:-:S02]  /*1a20*/  FFMA.FTZ R4, R10, R9, R12 ;  /* 0x000000090a047223 */ /* 0x000fc4000001000c */
[C-C-:B------:R-:W-:Y:S02]  /*1a30*/  FFMA.FTZ R0, R10.reuse, R17, R12.reuse ;  /* 0x000000110a007223 */ /* 0x140fe4000001000c */
[----:B------:R-:W-:Y:S02]  /*1a40*/  FFMA.FTZ R10, R10, R19, R12 ;  /* 0x000000130a0a7223 */ /* 0x000fe4000001000c */
        /* <DEDUP_REMOVED lines=15> */
.L_x_2467:
        /* <DEDUP_REMOVED lines=12> */
.L_x_2469:
[----:B------:R-:W-:Y:S05]  /*1c00*/  BSYNC B0 ;  /* 0x0000000000007941 */ /* 0x000fea0003800000 */
.L_x_2468:
        /* <DEDUP_REMOVED lines=11> */
.L_x_2470:
[----:B------:R-:W-:Y:S01]  /*1cc0*/  BSSY B0, `(.L_x_2471) ;  /* 0x000000c000007945 */ /* 0x000fe20003800000 */
[----:B------:R-:W-:Y:S05]  /*1cd0*/  @P2 BRA `(.L_x_2472) ;  /* 0x000000a000002947 */ /* 0x000fea0003800000 */
[----:B------:R-:W-:Y:S01]  /*1ce0*/  MOV R2, R36 ;  /* 0x0000002400027202 */ /* 0x000fe20000000f00 */
[----:B------:R-:W-:Y:S01]  /*1cf0*/  IMAD R7, R7, c[0x0][0x1c0], RZ ;  /* 0x0000700007077a24 */ /* 0x000fe200078e02ff */
[----:B------:R-:W-:Y:S02]  /*1d00*/  MOV R3, R35 ;  /* 0x0000002300037202 */ /* 0x000fe40000000f00 */
[----:B------:R-:W-:Y:S01]  /*1d10*/  F2FP.PACK_AB R19, R19, R4 ;  /* 0x000000041313723e */ /* 0x000fe200000000ff */
[C---:B------:R-:W-:Y:S02]  /*1d20*/  IMAD R7, R28.reuse, c[0x0][0x1c4], R7 ;  /* 0x000071001c077a24 */ /* 0x040fe400078e0207 */
[----:B------:R-:W-:-:S05]  /*1d30*/  IMAD.WIDE.U32 R2, R28, c[0x0][0x1c0], R2 ;  /* 0x000070001c027a25 */ /* 0x000fca00078e0002 */
[----:B------:R-:W-:Y:S02]  /*1d40*/  IADD3 R7, R3, R7, RZ ;  /* 0x0000000703077210 */ /* 0x000fe40007ffe0ff */
[----:B0-----:R-:W-:-:S04]  /*1d50*/  LEA R8, P2, R2, c[0x0][0x160], 0x1 ;  /* 0x0000580002087a11 */ /* 0x001fc800078408ff */
[----:B------:R-:W-:-:S05]  /*1d60*/  LEA.HI.X R9, R2, c[0x0][0x164], R7, 0x1, P2 ;  /* 0x0000590002097a11 */ /* 0x000fca00010f0c07 */
[----:B------:R0:W-:Y:S04]  /*1d70*/  STG.E [R8.64], R19 ;  /* 0x0000001308007986 */ /* 0x0001e8000c101906 */
.L_x_2472:
[----:B------:R-:W-:Y:S05]  /*1d80*/  BSYNC B0 ;  /* 0x0000000000007941 */ /* 0x000fea0003800000 */
.L_x_2471:
        /* <DEDUP_REMOVED lines=11> */
.L_x_2473:
        /* <DEDUP_REMOVED lines=12> */
.L_x_2475:
[----:B------:R-:W-:Y:S05]  /*1f00*/  BSYNC B0 ;  /* 0x0000000000007941 */ /* 0x000fea0003800000 */
.L_x_2474:
        /* <DEDUP_REMOVED lines=11> */
.L_x_2476:
        /* <DEDUP_REMOVED lines=12> */
.L_x_2478:
[----:B------:R-:W-:Y:S05]  /*2080*/  BSYNC B0 ;  /* 0x0000000000007941 */ /* 0x000fea0003800000 */
.L_x_2477:
[----:B------:R-:W-:Y:S02]  /*2090*/  IADD3 R30, R30, c[0x0][0x10], RZ ;  /* 0x000004001e1e7a10 */ /* 0x000fe40007ffe0ff */
[----:B------:R-:W-:Y:S02]  /*20a0*/  IADD3 R20, R20, 0x1, RZ ;  /* 0x0000000114147810 */ /* 0x000fe40007ffe0ff */
[----:B------:R-:W-:-:S13]  /*20b0*/  ISETP.GE.AND P1, PT, R30, UR4, PT ;  /* 0x000000041e007c0c */ /* 0x000fda000bf26270 */
[----:B------:R-:W-:Y:S01]  /*20c0*/  @P1 CALL.REL.NOINC `(.L_x_2479) ;  /* 0x0000001000001944 */ /* 0x000fe20003c00000 */
[----:B------:R-:W-:Y:S05]  /*20d0*/  BRA `(.L_x_2480) ;  /* 0xffffe0e000007947 */ /* 0x000fea000383ffff */
.L_x_2479:
[----:B------:R-:W-:Y:S05]  /*20e0*/  EXIT ;  /* 0x000000000000794d */ /* 0x000fea0003800000 */
.L_x_2481:
        /* <DEDUP_REMOVED lines=9> */
.L_x_3336:


//--------------------- .text._Z35group_norm_nhwc_fwd_one_pass_kernelI11Fp16IOFp32WLi256ELi30ELi480EEv26Group_norm_nhwc_fwd_params --------------------------
	.section	.text._Z35group_norm_nhwc_fwd_one_pass_kernelI11Fp16IOFp32WLi256ELi30ELi480EEv26Group_norm_nhwc_fwd_params,"ax",@progbits
	.sectioninfo	@"SHI_REGISTERS=49"
	.align	128
        .global         _Z35group_norm_nhwc_fwd_one_pass_kernelI11Fp16IOFp32WLi256ELi30ELi480EEv26Group_norm_nhwc_fwd_params
        .type           _Z35group_norm_nhwc_fwd_one_pass_kernelI11Fp16IOFp32WLi256ELi30ELi480EEv26Group_norm_nhwc_fwd_params,@function
        .size           _Z35group_norm_nhwc_fwd_one_pass_kernelI11Fp16IOFp32WLi256ELi30ELi480EEv26Group_norm_nhwc_fwd_params,(.L_x_3337 - _Z35group_norm_nhwc_fwd_one_pass_kernelI11Fp16IOFp32WLi256ELi30ELi480EEv26Group_norm_nhwc_fwd_params)
        .other          _Z35group_norm_nhwc_fwd_one_pass_kernelI11Fp16IOFp32WLi256ELi30ELi480EEv26Group_norm_nhwc_fwd_params,@"STO_CUDA_ENTRY STV_DEFAULT"
_Z35group_norm_nhwc_fwd_one_pass_kernelI11Fp16IOFp32WLi256ELi30ELi480EEv26Group_norm_nhwc_fwd_params:
.text._Z35group_norm_nhwc_fwd_one_pass_kernelI11Fp16IOFp32WLi256ELi30ELi480EEv26Group_norm_nhwc_fwd_params:
        /* <DEDUP_REMOVED lines=38> */
.L_x_2519:
        /* <DEDUP_REMOVED lines=12> */
[----:B------:R-:W-:Y:S02]  /*0320*/  IMAD R12, R17, R12, R16 ;  /* 0x0000000c110c7224 */ /* 0x000fe400078e0210 */
[----:B------:R-:W-:-:S03]  /*0330*/  @P3 IMAD R16, R9, c[0x0][0x1c0], RZ ;  /* 0x0000700009103a24 */ /* 0x000fc600078e02ff */
[----:B------:R-:W-:-:S13]  /*0340*/  ISETP.GT.U32.AND P6, PT, R17, R12, PT ;  /* 0x0000000c1100720c */ /* 0x000fda0003fc4070 */
[-C--:B------:R-:W-:Y:S02]  /*0350*/  @!P6 IADD3 R12, R12, -R17.reuse, RZ ;  /* 0x800000110c0ce210 */ /* 0x080fe40007ffe0ff */
[----:B------:R-:W-:Y:S02]  /*0360*/  @!P6 IADD3 R15, R15, 0x1, RZ ;  /* 0x000000010f0fe810 */ /* 0x000fe40007ffe0ff */
[----:B------:R-:W-:Y:S02]  /*0370*/  ISETP.GE.U32.AND P0, PT, R12, R17, PT ;  /* 0x000000110c00720c */ /* 0x000fe40003f06070 */
[----:B------:R-:W-:Y:S02]  /*0380*/  LOP3.LUT R12, R11, c[0x0][0x1d8], RZ, 0x3c, !PT ;  /* 0x000076000b0c7a12 */ /* 0x000fe400078e3cff */
[----:B------:R-:W-:Y:S02]  /*0390*/  ISETP.NE.AND P6, PT, RZ, c[0x0][0x1d8], PT ;  /* 0x00007600ff007a0c */ /* 0x000fe40003fc5270 */
[----:B------:R-:W-:-:S07]  /*03a0*/  ISETP.GE.AND P5, PT, R12, RZ, PT ;  /* 0x000000ff0c00720c */ /* 0x000fce0003fa6270 */
[----:B------:R-:W-:-:S04]  /*03b0*/  @P0 IADD3 R15, R15, 0x1, RZ ;  /* 0x000000010f0f0810 */ /* 0x000fc80007ffe0ff */
[----:B------:R-:W-:Y:S01]  /*03c0*/  MOV R17, R15 ;  /* 0x0000000f00117202 */ /* 0x000fe20000000f00 */
[----:B------:R-:W-:Y:S01]  /*03d0*/  IMAD.WIDE.U32 R14, R0, -0x77777777, RZ ;  /* 0x88888889000e7825 */ /* 0x000fe200078e00ff */
[----:B------:R-:W-:Y:S02]  /*03e0*/  SHF.R.S32.HI R14, RZ, 0x1f, R26 ;  /* 0x0000001fff0e7819 */ /* 0x000fe4000001141a */
[----:B------:R-:W-:Y:S02]  /*03f0*/  @!P5 IADD3 R17, -R17, RZ, RZ ;  /* 0x000000ff1111d210 */ /* 0x000fe40007ffe1ff */
[----:B------:R-:W-:Y:S02]  /*0400*/  @!P6 LOP3.LUT R17, RZ, c[0x0][0x1d8], RZ, 0x33, !PT ;  /* 0x00007600ff11ea12 */ /* 0x000fe400078e33ff */
[----:B------:R-:W-:Y:S01]  /*0410*/  SHF.R.U32.HI R28, RZ, 0x3, R15 ;  /* 0x00000003ff1c7819 */ /* 0x000fe2000001160f */
[----:B------:R-:W-:Y:S01]  /*0420*/  @P2 IMAD R15, R8, c[0x0][0x1c0], RZ ;  /* 0x00007000080f2a24 */ /* 0x000fe200078e02ff */
[----:B------:R-:W-:-:S03]  /*0430*/  IADD3 R12, -R17, RZ, RZ ;  /* 0x000000ff110c7210 */ /* 0x000fc60007ffe1ff */
[----:B------:R-:W-:Y:S02]  /*0440*/  IMAD R28, R3, c[0x0][0x1e4], R28 ;  /* 0x00007900031c7a24 */ /* 0x000fe400078e021c */
[----:B------:R-:W-:Y:S01]  /*0450*/  IMAD R29, R12, c[0x0][0x1d8], R11 ;  /* 0x000076000c1d7a24 */ /* 0x000fe200078e020b */
[----:B------:R-:W-:Y:S02]  /*0460*/  SHF.R.S32.HI R12, RZ, 0x1f, R17 ;  /* 0x0000001fff0c7819 */ /* 0x000fe40000011411 */
[C---:B------:R-:W-:Y:S01]  /*0470*/  IADD3 R22, R28.reuse, 0x80, RZ ;  /* 0x000000801c167810 */ /* 0x040fe20007ffe0ff */
[----:B------:R-:W-:Y:S01]  /*0480*/  IMAD R29, R29, 0x1e, RZ ;  /* 0x0000001e1d1d7824 */ /* 0x000fe200078e02ff */
[----:B------:R-:W-:Y:S01]  /*0490*/  IADD3 R32, R28, 0xa0, RZ ;  /* 0x000000a01c207810 */ /* 0x000fe20007ffe0ff */
[----:B------:R-:W-:Y:S01]  /*04a0*/  IMAD R12, R12, c[0x0][0x1d0], RZ ;  /* 0x000074000c0c7a24 */ /* 0x000fe200078e02ff */
[----:B------:R-:W-:Y:S02]  /*04b0*/  ISETP.GE.U32.AND P5, PT, R22, c[0x0][0x1c8], PT ;  /* 0x0000720016007a0c */ /* 0x000fe40003fa6070 */
[----:B------:R-:W-:Y:S01]  /*04c0*/  IADD3 R42, P0, R26, R29, RZ ;  /* 0x0000001d1a2a7210 */ /* 0x000fe20007f1e0ff */
[----:B------:R-:W-:Y:S01]  /*04d0*/  IMAD R41, R17, c[0x0][0x1d4], R12 ;  /* 0x0000750011297a24 */ /* 0x000fe200078e020c */
[----:B------:R-:W-:-:S02]  /*04e0*/  SHF.R.S32.HI R12, RZ, 0x1f, R22 ;  /* 0x0000001fff0c7819 */ /* 0x000fc40000011416 */
[----:B------:R-:W-:Y:S02]  /*04f0*/  LEA.HI.X.SX32 R43, R29, R14, 0x1, P0 ;  /* 0x0000000e1d2b7211 */ /* 0x000fe400000f0eff */
[----:B------:R-:W-:Y:S02]  /*0500*/  ISETP.GE.AND.EX P5, PT, R12, c[0x0][0x1cc], PT, P5 ;  /* 0x000073000c007a0c */ /* 0x000fe40003fa6350 */
[----:B------:R-:W-:Y:S01]  /*0510*/  SHF.R.S32.HI R33, RZ, 0x1f, R32 ;  /* 0x0000001fff217819 */ /* 0x000fe20000011420 */
[----:B------:R-:W-:Y:S01]  /*0520*/  IMAD.WIDE.U32 R42, R17, c[0x0][0x1d0], R42 ;  /* 0x00007400112a7a25 */ /* 0x000fe200078e002a */
[----:B------:R-:W-:-:S03]  /*0530*/  ISETP.LT.U32.AND P5, PT, R0, 0x1e0, !P5 ;  /* 0x000001e00000780c */ /* 0x000fc60006fa1070 */
[C---:B------:R-:W-:Y:S01]  /*0540*/  @P2 IMAD R17, R4.reuse, c[0x0][0x1c4], R15 ;  /* 0x0000710004112a24 */ /* 0x040fe200078e020f */
[----:B------:R-:W-:Y:S02]  /*0550*/  IADD3 R41, R43, R41, RZ ;  /* 0x000000292b297210 */ /* 0x000fe40007ffe0ff */
[-C--:B------:R-:W-:Y:S02]  /*0560*/  @P2 MOV R40, R42.reuse ;  /* 0x0000002a00282202 */ /* 0x080fe40000000f00 */
[-C--:B------:R-:W-:Y:S02]  /*0570*/  @P4 MOV R20, R42.reuse ;  /* 0x0000002a00144202 */ /* 0x080fe40000000f00 */
[----:B------:R-:W-:Y:S01]  /*0580*/  @P4 MOV R21, R41 ;  /* 0x0000002900154202 */ /* 0x000fe20000000f00 */
[----:B------:R-:W-:Y:S02]  /*0590*/  @P2 IMAD.WIDE.U32 R14, R4, c[0x0][0x1c0], R40 ;  /* 0x00007000040e2a25 */ /* 0x000fe400078e0028 */
[----:B------:R-:W-:-:S02]  /*05a0*/  @P5 MOV R30, R42 ;  /* 0x0000002a001e5202 */ /* 0x000fc40000000f00 */
[----:B------:R-:W-:Y:S01]  /*05b0*/  @P5 IMAD R31, R12, c[0x0][0x1c0], RZ ;  /* 0x000070000c1f5a24 */ /* 0x000fe200078e02ff */
[----:B------:R-:W-:Y:S01]  /*05c0*/  @P2 IADD3 R15, R15, R17, RZ ;  /* 0x000000110f0f2210 */ /* 0x000fe20007ffe0ff */
[----:B------:R-:W-:Y:S01]  /*05d0*/  @P4 IMAD R17, R10, c[0x0][0x1c0], RZ ;  /* 0x000070000a114a24 */ /* 0x000fe200078e02ff */
[----:B------:R-:W-:Y:S01]  /*05e0*/  @P2 LEA R18, P0, R14, c[0x0][0x170], 0x1 ;  /* 0x00005c000e122a11 */ /* 0x000fe200078008ff */
[----:B------:R-:W-:-:S03]  /*05f0*/  @P4 IMAD.WIDE.U32 R20, R6, c[0x0][0x1c0], R20 ;  /* 0x0000700006144a25 */ /* 0x000fc600078e0014 */
[----:B------:R-:W-:Y:S01]  /*0600*/  @P2 LEA.HI.X R19, R14, c[0x0][0x174], R15, 0x1, P0 ;  /* 0x00005d000e132a11 */ /* 0x000fe200000f0c0f */
[----:B------:R-:W-:Y:S01]  /*0610*/  @P3 IMAD R15, R5, c[0x0][0x1c4], R16 ;  /* 0x00007100050f3a24 */ /* 0x000fe200078e0210 */
[----:B------:R-:W-:Y:S01]  /*0620*/  @P3 MOV R16, R42 ;  /* 0x0000002a00103202 */ /* 0x000fe20000000f00 */
[----:B------:R-:W-:Y:S01]  /*0630*/  @P4 IMAD R23, R6, c[0x0][0x1c4], R17 ;  /* 0x0000710006174a24 */ /* 0x000fe200078e0211 */
[-C--:B------:R-:W-:Y:S01]  /*0640*/  @P3 MOV R17, R41.reuse ;  /* 0x0000002900113202 */ /* 0x080fe20000000f00 */
[----:B------:R-:W-:Y:S01]  /*0650*/  @P1 IMAD R14, R7, c[0x0][0x1c0], RZ ;  /* 0x00007000070e1a24 */ /* 0x000fe200078e02ff */
[----:B------:R-:W-:Y:S01]  /*0660*/  ISETP.GE.U32.AND P0, PT, R32, c[0x0][0x1c8], PT ;  /* 0x0000720020007a0c */ /* 0x000fe20003f06070 */
[----:B------:R-:W-:Y:S01]  /*0670*/  @P5 IMAD R37, R22, c[0x0][0x1c4], R31 ;  /* 0x0000710016255a24 */ /* 0x000fe200078e021f */
[----:B------:R-:W-:Y:S01]  /*0680*/  @P5 MOV R31, R41 ;  /* 0x00000029001f5202 */ /* 0x000fe20000000f00 */
[----:B------:R-:W-:Y:S01]  /*0690*/  @P3 IMAD.WIDE.U32 R16, R5, c[0x0][0x1c0], R16 ;  /* 0x0000700005103a25 */ /* 0x000fe200078e0010 */
[----:B------:R-:W-:-:S03]  /*06a0*/  ISETP.GE.AND.EX P0, PT, R33, c[0x0][0x1cc], PT, P0 ;  /* 0x0000730021007a0c */ /* 0x000fc60003f06300 */
[----:B------:R-:W-:Y:S01]  /*06b0*/  @P1 IMAD R35, R13, c[0x0][0x1c4], R14 ;  /* 0x000071000d231a24 */ /* 0x000fe200078e020e */
[----:B------:R-:W-:Y:S02]  /*06c0*/  @P3 IADD3 R17, R17, R15, RZ ;  /* 0x0000000f11113210 */ /* 0x000fe40007ffe0ff */
[----:B------:R-:W-:Y:S02]  /*06d0*/  @P1 MOV R14, R42 ;  /* 0x0000002a000e1202 */ /* 0x000fe40000000f00 */
[----:B------:R-:W-:Y:S02]  /*06e0*/  @P1 MOV R15, R41 ;  /* 0x00000029000f1202 */ /* 0x000fe40000000f00 */
[----:B------:R-:W-:Y:S02]  /*06f0*/  ISETP.LT.U32.AND P0, PT, R0, 0x1e0, !P0 ;  /* 0x000001e00000780c */ /* 0x000fe40004701070 */
[----:B------:R-:W-:Y:S01]  /*0700*/  @P3 LEA R12, P6, R16, c[0x0][0x170], 0x1 ;  /* 0x00005c00100c3a11 */ /* 0x000fe200078c08ff */
[----:B------:R-:W-:-:S03]  /*0710*/  @P1 IMAD.WIDE.U32 R14, R13, c[0x0][0x1c0], R14 ;  /* 0x000070000d0e1a25 */ /* 0x000fc600078e000e */
[----:B------:R-:W-:Y:S02]  /*0720*/  @P3 LEA.HI.X R13, R16, c[0x0][0x174], R17, 0x1, P6 ;  /* 0x00005d00100d3a11 */ /* 0x000fe400030f0c11 */
[----:B------:R-:W-:Y:S01]  /*0730*/  @P4 IADD3 R17, R21, R23, RZ ;  /* 0x0000001715114210 */ /* 0x000fe20007ffe0ff */
[----:B------:R-:W-:Y:S01]  /*0740*/  @P5 IMAD.WIDE.U32 R22, R22, c[0x0][0x1c0], R30 ;  /* 0x0000700016165a25 */ /* 0x000fe200078e001e */
[C---:B------:R-:W-:Y:S02]  /*0750*/  @P4 LEA R16, P6, R20.reuse, c[0x0][0x170], 0x1 ;  /* 0x00005c0014104a11 */ /* 0x040fe400078c08ff */
[----:B------:R-:W-:Y:S01]  /*0760*/  @P1 IADD3 R15, R15, R35, RZ ;  /* 0x000000230f0f1210 */ /* 0x000fe20007ffe0ff */
[----:B------:R-:W-:Y:S01]  /*0770*/  @P0 IMAD R33, R33, c[0x0][0x1c0], RZ ;  /* 0x0000700021210a24 */ /* 0x000fe200078e02ff */
[----:B------:R-:W-:Y:S02]  /*0780*/  @P4 LEA.HI.X R17, R20, c[0x0][0x174], R17, 0x1, P6 ;  /* 0x00005d0014114a11 */ /* 0x000fe400030f0c11 */
[----:B------:R-:W-:Y:S01]  /*0790*/  @P1 LEA R20, P6, R14, c[0x0][0x170], 0x1 ;  /* 0x00005c000e141a11 */ /* 0x000fe200078c08ff */
[----:B------:R-:W-:Y:S01]  /*07a0*/  @P0 IMAD R35, R32, c[0x0][0x1c4], R33 ;  /* 0x0000710020230a24 */ /* 0x000fe200078e0221 */
[----:B------:R-:W-:-:S02]  /*07b0*/  @P0 MOV R30, R42 ;  /* 0x0000002a001e0202 */ /* 0x000fc40000000f00 */
[----:B------:R-:W-:Y:S02]  /*07c0*/  @P0 MOV R31, R41 ;  /* 0x00000029001f0202 */ /* 0x000fe40000000f00 */
[----:B------:R-:W-:Y:S02]  /*07d0*/  @P1 LEA.HI.X R21, R14, c[0x0][0x174], R15, 0x1, P6 ;  /* 0x00005d000e151a11 */ /* 0x000fe400030f0c0f */
[----:B------:R-:W-:Y:S01]  /*07e0*/  @P5 IADD3 R15, R23, R37, RZ ;  /* 0x00000025170f5210 */ /* 0x000fe20007ffe0ff */
[----:B------:R-:W-:Y:S01]  /*07f0*/  @P0 IMAD.WIDE.U32 R32, R32, c[0x0][0x1c0], R30 ;  /* 0x0000700020200a25 */ /* 0x000fe200078e001e */
[----:B------:R-:W-:Y:S01]  /*0800*/  @P5 LEA R36, P6, R22, c[0x0][0x170], 0x1 ;  /* 0x00005c0016245a11 */ /* 0x000fe200078c08ff */
[----:B------:R-:W-:Y:S01]  /*0810*/  CS2R R30, SRZ ;  /* 0x00000000001e7805 */ /* 0x000fe2000001ff00 */
[----:B------:R-:W-:Y:S02]  /*0820*/  IADD3 R23, R28, 0xc0, RZ ;  /* 0x000000c01c177810 */ /* 0x000fe40007ffe0ff */
[----:B------:R-:W-:-:S02]  /*0830*/  @P5 LEA.HI.X R37, R22, c[0x0][0x174], R15, 0x1, P6 ;  /* 0x00005d0016255a11 */ /* 0x000fc400030f0c0f */
[----:B------:R-:W-:Y:S01]  /*0840*/  @P0 IADD3 R15, R33, R35, RZ ;  /* 0x00000023210f0210 */ /* 0x000fe20007ffe0ff */
[----:B------:R0:W2:Y:S01]  /*0850*/  @P2 LDG.E R31, [R18.64] ;  /* 0x00000008121f2981 */ /* 0x0000a2000c1e1900 */
[C---:B------:R-:W-:Y:S02]  /*0860*/  @P0 LEA R14, P6, R32.reuse, c[0x0][0x170], 0x1 ;  /* 0x00005c00200e0a11 */ /* 0x040fe400078c08ff */
[----:B------:R-:W-:Y:S01]  /*0870*/  SHF.R.S32.HI R22, RZ, 0x1f, R23 ;  /* 0x0000001fff167819 */ /* 0x000fe20000011417 */
[----:B------:R1:W3:Y:S01]  /*0880*/  @P5 LDG.E R30, [R36.64] ;  /* 0x00000008241e5981 */ /* 0x0002e2000c1e1900 */
[----:B------:R-:W-:Y:S02]  /*0890*/  ISETP.GE.U32.AND P5, PT, R23, c[0x0][0x1c8], PT ;  /* 0x0000720017007a0c */ /* 0x000fe40003fa6070 */
[----:B------:R-:W-:Y:S02]  /*08a0*/  @P0 LEA.HI.X R15, R32, c[0x0][0x174], R15, 0x1, P6 ;  /* 0x00005d00200f0a11 */ /* 0x000fe400030f0c0f */
[----:B------:R-:W-:Y:S01]  /*08b0*/  CS2R R32, SRZ ;  /* 0x0000000000207805 */ /* 0x000fe2000001ff00 */
[----:B------:R-:W-:-:S02]  /*08c0*/  ISETP.GE.AND.EX P5, PT, R22, c[0x0][0x1cc], PT, P5 ;  /* 0x0000730016007a0c */ /* 0x000fc40003fa6350 */
[----:B------:R-:W-:Y:S02]  /*08d0*/  ISETP.GE.U32.AND P6, PT, R27, c[0x0][0x1c8], PT ;  /* 0x000072001b007a0c */ /* 0x000fe40003fc6070 */
[----:B------:R-:W-:Y:S01]  /*08e0*/  SHF.R.S32.HI R34, RZ, 0x1f, R27 ;  /* 0x0000001fff227819 */ /* 0x000fe2000001141b */
[----:B------:R4:W5:Y:S01]  /*08f0*/  @P1 LDG.E R32, [R20.64] ;  /* 0x0000000814201981 */ /* 0x000962000c1e1900 */
[----:B------:R-:W-:Y:S02]  /*0900*/  ISETP.LT.U32.AND P5, PT, R0, 0x1e0, !P5 ;  /* 0x000001e00000780c */ /* 0x000fe40006fa1070 */
[----:B------:R-:W-:Y:S01]  /*0910*/  ISETP.GE.AND.EX P6, PT, R34, c[0x0][0x1cc], PT, P6 ;  /* 0x0000730022007a0c */ /* 0x000fe20003fc6360 */
[----:B------:R0:W3:Y:S01]  /*0920*/  @P3 LDG.E R33, [R12.64] ;  /* 0x000000080c213981 */ /* 0x0000e2000c1e1900 */
[----:B------:R-:W-:Y:S02]  /*0930*/  MOV R35, RZ ;  /* 0x000000ff00237202 */ /* 0x000fe40000000f00 */
[----:B------:R-:W-:Y:S01]  /*0940*/  ISETP.GT.U32.OR P6, PT, R0, 0x1df, P6 ;  /* 0x000001df0000780c */ /* 0x000fe200037c4470 */
[----:B-1----:R-:W-:-:S03]  /*0950*/  CS2R R36, SRZ ;  /* 0x0000000000247805 */ /* 0x002fc6000001ff00 */
[----:B------:R1:W3:Y:S03]  /*0960*/  @P4 LDG.E R35, [R16.64] ;  /* 0x0000000810234981 */ /* 0x0002e6000c1e1900 */
[-C--:B----4-:R-:W-:Y:S01]  /*0970*/  @P5 MOV R20, R42.reuse ;  /* 0x0000002a00145202 */ /* 0x090fe20000000f00 */
[----:B------:R-:W-:Y:S01]  /*0980*/  @P5 IMAD R22, R22, c[0x0][0x1c0], RZ ;  /* 0x0000700016165a24 */ /* 0x000fe200078e02ff */
[----:B------:R-:W-:Y:S01]  /*0990*/  @P5 MOV R21, R41 ;  /* 0x0000002900155202 */ /* 0x000fe20000000f00 */
[----:B------:R5:W4:Y:S02]  /*09a0*/  @P0 LDG.E R36, [R14.64] ;  /* 0x000000080e240981 */ /* 0x000b24000c1e1900 */
[C---:B0-----:R-:W-:Y:S02]  /*09b0*/  @P5 IMAD R19, R23.reuse, c[0x0][0x1c4], R22 ;  /* 0x0000710017135a24 */ /* 0x041fe400078e0216 */
[----:B------:R-:W-:Y:S01]  /*09c0*/  @P5 IMAD.WIDE.U32 R20, R23, c[0x0][0x1c0], R20 ;  /* 0x0000700017145a25 */ /* 0x000fe200078e0014 */
[----:B-1----:R-:W-:-:S02]  /*09d0*/  @!P6 MOV R16, R42 ;  /* 0x0000002a0010e202 */ /* 0x002fc40000000f00 */
[----:B------:R-:W-:Y:S01]  /*09e0*/  @!P6 MOV R17, R41 ;  /* 0x000000290011e202 */ /* 0x000fe20000000f00 */
[----:B------:R-:W-:Y:S01]  /*09f0*/  @!P6 IMAD R18, R34, c[0x0][0x1c0], RZ ;  /* 0x000070002212ea24 */ /* 0x000fe200078e02ff */
[----:B------:R-:W-:-:S03]  /*0a00*/  @P5 IADD3 R13, R21, R19, RZ ;  /* 0x00000013150d5210 */ /* 0x000fc60007ffe0ff */
[C---:B------:R-:W-:Y:S01]  /*0a10*/  @!P6 IMAD R23, R27.reuse, c[0x0][0x1c4], R18 ;  /* 0x000071001b17ea24 */ /* 0x040fe200078e0212 */
[----:B------:R-:W-:Y:S01]  /*0a20*/  @P5 LEA R18, P0, R20, c[0x0][0x170], 0x1 ;  /* 0x00005c0014125a11 */ /* 0x000fe200078008ff */
[----:B------:R-:W-:-:S03]  /*0a30*/  @!P6 IMAD.WIDE.U32 R16, R27, c[0x0][0x1c0], R16 ;  /* 0x000070001b10ea25 */ /* 0x000fc600078e0010 */
[----:B------:R-:W-:Y:S02]  /*0a40*/  @P5 LEA.HI.X R19, R20, c[0x0][0x174], R13, 0x1, P0 ;  /* 0x00005d0014135a11 */ /* 0x000fe400000f0c0d */
[----:B------:R-:W-:Y:S02]  /*0a50*/  @!P6 IADD3 R13, R17, R23, RZ ;  /* 0x00000017110de210 */ /* 0x000fe40007ffe0ff */
        /* <DEDUP_REMOVED lines=10> */
[--C-:B--2---:R-:W-:Y:S02]  /*0b00*/  HADD2.F32 R17, -RZ, R31.reuse.H1_H1 ;  /* 0x3000001fff117230 */ /* 0x104fe40000004100 */
[----:B------:R-:W-:-:S03]  /*0b10*/  HADD2.F32 R16, -RZ, R31.H0_H0 ;  /* 0x2000001fff107230 */ /* 0x000fc60000004100 */
[----:B------:R-:W-:Y:S02]  /*0b20*/  FMUL.FTZ R21, R17, R17 ;  /* 0x0000001111157220 */ /* 0x000fe40000410000 */
[----:B------:R-:W-:Y:S01]  /*0b30*/  FADD.FTZ R20, R16, R17 ;  /* 0x0000001110147221 */ /* 0x000fe20000010000 */
[--C-:B-----5:R-:W-:Y:S02]  /*0b40*/  HADD2.F32 R15, -RZ, R32.reuse.H1_H1 ;  /* 0x30000020ff0f7230 */ /* 0x120fe40000004100 */
[----:B------:R-:W-:-:S03]  /*0b50*/  HADD2.F32 R14, -RZ, R32.H0_H0 ;  /* 0x20000020ff0e7230 */ /* 0x000fc60000004100 */
[----:B------:R-:W-:Y:S01]  /*0b60*/  FMUL.FTZ R17, R15, R15 ;  /* 0x0000000f0f117220 */ /* 0x000fe20000410000 */
[--C-:B---3--:R-:W-:Y:S01]  /*0b70*/  HADD2.F32 R19, -RZ, R33.reuse.H1_H1 ;  /* 0x30000021ff137230 */ /* 0x108fe20000004100 */
[C---:B------:R-:W-:Y:S02]  /*0b80*/  FADD.FTZ R15, R14.reuse, R15 ;  /* 0x0000000f0e0f7221 */ /* 0x040fe40000010000 */
[----:B------:R-:W-:Y:S01]  /*0b90*/  FFMA.FTZ R17, R14, R14, R17 ;  /* 0x0000000e0e117223 */ /* 0x000fe20000010011 */
[----:B------:R-:W-:Y:S01]  /*0ba0*/  HADD2.F32 R18, -RZ, R33.H0_H0 ;  /* 0x20000021ff127230 */ /* 0x000fe20000004100 */
[----:B------:R-:W-:Y:S01]  /*0bb0*/  FFMA.FTZ R16, R16, R16, R21 ;  /* 0x0000001010107223 */ /* 0x000fe20000010015 */
[----:B------:R-:W-:Y:S01]  /*0bc0*/  HADD2.F32 R21, -RZ, R35.H1_H1 ;  /* 0x30000023ff157230 */ /* 0x000fe20000004100 */
[----:B0-----:R-:W-:Y:S02]  /*0bd0*/  FMUL.FTZ R13, R19, R19 ;  /* 0x00000013130d7220 */ /* 0x001fe40000410000 */
[----:B------:R-:W-:-:S02]  /*0be0*/  FADD.FTZ R15, RZ, R15 ;  /* 0x0000000fff0f7221 */ /* 0x000fc40000010000 */
[----:B------:R-:W-:Y:S01]  /*0bf0*/  FADD.FTZ R17, RZ, R17 ;  /* 0x00000011ff117221 */ /* 0x000fe20000010000 */
[----:B------:R-:W-:Y:S01]  /*0c00*/  HADD2.F32 R14, -RZ, R35.H0_H0 ;  /* 0x20000023ff0e7230 */ /* 0x000fe20000004100 */
[C---:B------:R-:W-:Y:S02]  /*0c10*/  FADD.FTZ R12, R18.reuse, R19 ;  /* 0x00000013120c7221 */ /* 0x040fe40000010000 */
[----:B------:R-:W-:Y:S02]  /*0c20*/  FFMA.FTZ R13, R18, R18, R13 ;  /* 0x00000012120d7223 */ /* 0x000fe4000001000d */
[----:B------:R-:W-:Y:S02]  /*0c30*/  FMUL.FTZ R19, R21, R21 ;  /* 0x0000001515137220 */ /* 0x000fe40000410000 */
[----:B------:R-:W-:Y:S02]  /*0c40*/  FADD.FTZ R15, R15, R20 ;  /* 0x000000140f0f7221 */ /* 0x000fe40000010000 */
[----:B------:R-:W-:Y:S01]  /*0c50*/  FADD.FTZ R16, R17, R16 ;  /* 0x0000001011107221 */ /* 0x000fe20000010000 */
[----:B------:R-:W-:Y:S01]  /*0c60*/  HADD2.F32 R18, -RZ, R30.H1_H1 ;  /* 0x3000001eff127230 */ /* 0x000fe20000004100 */
[----:B------:R-:W-:-:S02]  /*0c70*/  FADD.FTZ R21, R14, R21 ;  /* 0x000000150e157221 */ /* 0x000fc40000010000 */
[----:B------:R-:W-:Y:S02]  /*0c80*/  FFMA.FTZ R14, R14, R14, R19 ;  /* 0x0000000e0e0e7223 */ /* 0x000fe40000010013 */
[----:B------:R-:W-:Y:S01]  /*0c90*/  FADD.FTZ R12, R15, R12 ;  /* 0x0000000c0f0c7221 */ /* 0x000fe20000010000 */
[----:B------:R-:W-:Y:S01]  /*0ca0*/  HADD2.F32 R15, -RZ, R30.H0_H0 ;  /* 0x2000001eff0f7230 */ /* 0x000fe20000004100 */
[----:B------:R-:W-:Y:S01]  /*0cb0*/  FADD.FTZ R13, R16, R13 ;  /* 0x0000000d100d7221 */ /* 0x000fe20000010000 */
[--C-:B----4-:R-:W-:Y:S01]  /*0cc0*/  HADD2.F32 R19, -RZ, R36.reuse.H1_H1 ;  /* 0x30000024ff137230 */ /* 0x110fe20000004100 */
[----:B------:R-:W-:Y:S02]  /*0cd0*/  FMUL.FTZ R16, R18, R18 ;  /* 0x0000001212107220 */ /* 0x000fe40000410000 */
[----:B------:R-:W-:Y:S01]  /*0ce0*/  FADD.FTZ R13, R13, R14 ;  /* 0x0000000e0d0d7221 */ /* 0x000fe20000010000 */
[----:B------:R-:W-:Y:S01]  /*0cf0*/  HADD2.F32 R14, -RZ, R36.H0_H0 ;  /* 0x20000024ff0e7230 */ /* 0x000fe20000004100 */
[----:B------:R-:W-:-:S02]  /*0d00*/  FADD.FTZ R12, R12, R21 ;  /* 0x000000150c0c7221 */ /* 0x000fc40000010000 */
[C---:B------:R-:W-:Y:S02]  /*0d10*/  FADD.FTZ R17, R15.reuse, R18 ;  /* 0x000000120f117221 */ /* 0x040fe40000010000 */
[----:B------:R-:W-:Y:S01]  /*0d20*/  FFMA.FTZ R16, R15, R15, R16 ;  /* 0x0000000f0f107223 */ /* 0x000fe20000010010 */
[----:B------:R-:W-:Y:S01]  /*0d30*/  HADD2.F32 R18, -RZ, R37.H1_H1 ;  /* 0x30000025ff127230 */ /* 0x000fe20000004100 */
[----:B------:R-:W-:Y:S02]  /*0d40*/  FMUL.FTZ R15, R19, R19 ;  /* 0x00000013130f7220 */ /* 0x000fe40000410000 */
[----:B------:R-:W-:Y:S02]  /*0d50*/  FADD.FTZ R12, R12, R17 ;  /* 0x000000110c0c7221 */ /* 0x000fe40000010000 */
[----:B------:R-:W-:Y:S02]  /*0d60*/  FADD.FTZ R19, R14, R19 ;  /* 0x000000130e137221 */ /* 0x000fe40000010000 */
[----:B------:R-:W-:-:S02]  /*0d70*/  FADD.FTZ R13, R13, R16 ;  /* 0x000000100d0d7221 */ /* 0x000fc40000010000 */
[----:B------:R-:W-:Y:S01]  /*0d80*/  FFMA.FTZ R14, R14, R14, R15 ;  /* 0x0000000e0e0e7223 */ /* 0x000fe2000001000f */
[----:B------:R-:W-:Y:S01]  /*0d90*/  HADD2.F32 R15, -RZ, R37.H0_H0 ;  /* 0x20000025ff0f7230 */ /* 0x000fe20000004100 */
[----:B------:R-:W-:Y:S01]  /*0da0*/  FADD.FTZ R12, R12, R19 ;  /* 0x000000130c0c7221 */ /* 0x000fe20000010000 */
[--C-:B------:R-:W-:Y:S01]  /*0db0*/  HADD2.F32 R19, -RZ, R38.reuse.H1_H1 ;  /* 0x30000026ff137230 */ /* 0x100fe20000004100 */
[----:B------:R-:W-:Y:S02]  /*0dc0*/  FMUL.FTZ R16, R18, R18 ;  /* 0x0000001212107220 */ /* 0x000fe40000410000 */
[----:B------:R-:W-:Y:S01]  /*0dd0*/  FADD.FTZ R13, R13, R14 ;  /* 0x0000000e0d0d7221 */ /* 0x000fe20000010000 */
[----:B------:R-:W-:Y:S01]  /*0de0*/  HADD2.F32 R14, -RZ, R38.H0_H0 ;  /* 0x20000026ff0e7230 */ /* 0x000fe20000004100 */
[C---:B------:R-:W-:Y:S02]  /*0df0*/  FADD.FTZ R17, R15.reuse, R18 ;  /* 0x000000120f117221 */ /* 0x040fe40000010000 */
[----:B------:R-:W-:-:S02]  /*0e00*/  FFMA.FTZ R16, R15, R15, R16 ;  /* 0x0000000f0f107223 */ /* 0x000fc40000010010 */
[----:B------:R-:W-:Y:S02]  /*0e10*/  FMUL.FTZ R15, R19, R19 ;  /* 0x00000013130f7220 */ /* 0x000fe40000410000 */
[----:B------:R-:W-:Y:S02]  /*0e20*/  FADD.FTZ R19, R14, R19 ;  /* 0x000000130e137221 */ /* 0x000fe40000010000 */
[----:B------:R-:W-:Y:S02]  /*0e30*/  FADD.FTZ R12, R12, R17 ;  /* 0x000000110c0c7221 */ /* 0x000fe40000010000 */
[----:B------:R-:W-:Y:S02]  /*0e40*/  FADD.FTZ R13, R13, R16 ;  /* 0x000000100d0d7221 */ /* 0x000fe40000010000 */
[----:B------:R-:W-:Y:S02]  /*0e50*/  FFMA.FTZ R14, R14, R14, R15 ;  /* 0x0000000e0e0e7223 */ /* 0x000fe4000001000f */
[----:B------:R-:W-:-:S02]  /*0e60*/  FADD.FTZ R12, R12, R19 ;  /* 0x000000130c0c7221 */ /* 0x000fc40000010000 */
        /* <DEDUP_REMOVED lines=64> */
.L_x_2483:
[----:B------:R-:W-:Y:S05]  /*1270*/  BSYNC B0 ;  /* 0x0000000000007941 */ /* 0x000fea0003800000 */
.L_x_2482:
        /* <DEDUP_REMOVED lines=25> */
.L_x_2486:
[----:B------:R-:W2:Y:S01]  /*1410*/  LDG.E.STRONG.GPU R15, [R16.64] ;  /* 0x00000008100f7981 */ /* 0x000ea2000c1ef900 */
[----:B------:R-:W-:Y:S01]  /*1420*/  YIELD ;  /* 0x0000000000007946 */ /* 0x000fe20003800000 */
[----:B--2---:R-:W-:Y:S01]  /*1430*/  ISETP.NE.AND P0, PT, R15, R18, PT ;  /* 0x000000120f00720c */ /* 0x004fe20003f05270 */
[----:B------:R-:W-:-:S12]  /*1440*/  CCTL.IVALL ;  /* 0x00000000ff00798f */ /* 0x000fd80002000000 */
[----:B------:R-:W-:Y:S05]  /*1450*/  @P0 BRA `(.L_x_2486) ;  /* 0xffffffb000000947 */ /* 0x000fea000383ffff */
.L_x_2485:
        /* <DEDUP_REMOVED lines=20> */
.L_x_2490:
        /* <DEDUP_REMOVED lines=116> */
.L_x_2489:
        /* <DEDUP_REMOVED lines=62> */
.L_x_2491:
[----:B------:R-:W-:-:S13]  /*20c0*/  ISETP.NE.OR P0, PT, RZ, UR5, P0 ;  /* 0x00000005ff007c0c */ /* 0x000fda0008705670 */
[----:B------:R-:W-:Y:S05]  /*20d0*/  @!P0 BRA `(.L_x_2487) ;  /* 0x000001f000008947 */ /* 0x000fea0003800000 */
.L_x_2488:
        /* <DEDUP_REMOVED lines=31> */
.L_x_2487:
        /* <DEDUP_REMOVED lines=12> */
.L_x_2493:
[----:B------:R-:W-:Y:S05]  /*2390*/  BSYNC B0 ;  /* 0x0000000000007941 */ /* 0x000fea0003800000 */
.L_x_2492:
        /* <DEDUP_REMOVED lines=16> */
.L_x_2484:
        /* <DEDUP_REMOVED lines=16> */
[----:B------:R-:W-:Y:S01]  /*25a0*/  ISETP.NE.AND P6, PT, RZ, UR7, PT ;  /* 0x00000007ff007c0c */ /* 0x000fe2000bfc5270 */
[--C-:B-1----:R-:W-:Y:S01]  /*25b0*/  HADD2.F32 R15, -RZ, R32.reuse.H0_H0 ;  /* 0x20000020ff0f7230 */ /* 0x102fe20000004100 */
[----:B0-----:R-:W-:Y:S01]  /*25c0*/  IMAD.WIDE.U32 R12, R0, -0x77777777, RZ ;  /* 0x88888889000c7825 */ /* 0x001fe200078e00ff */
[----:B------:R-:W0:Y:S01]  /*25d0*/  LDS.64 R22, [0x90] ;  /* 0x00009000ff167984 */ /* 0x000e220000000a00 */
[----:B------:R-:W-:-:S02]  /*25e0*/  HADD2.F32 R21, -RZ, R32.H1_H1 ;  /* 0x30000020ff157230 */ /* 0x000fc40000004100 */
[--C-:B------:R-:W-:Y:S01]  /*25f0*/  HADD2.F32 R29, -RZ, R31.reuse.H0_H0 ;  /* 0x2000001fff1d7230 */ /* 0x100fe20000004100 */
[----:B------:R-:W-:Y:S01]  /*2600*/  SHF.R.U32.HI R20, RZ, 0x3, R13 ;  /* 0x00000003ff147819 */ /* 0x000fe2000001160d */
[----:B------:R-:W-:Y:S01]  /*2610*/  HADD2.F32 R31, -RZ, R31.H1_H1 ;  /* 0x3000001fff1f7230 */ /* 0x000fe20000004100 */
        /* <DEDUP_REMOVED lines=13> */
[----:B--2---:R-:W-:Y:S02]  /*26f0*/  FFMA.FTZ R21, R18, R13, R16 ;  /* 0x0000000d12157223 */ /* 0x004fe40000010010 */
        /* <DEDUP_REMOVED lines=12> */
.L_x_2494:
[----:B------:R-:W-:Y:S01]  /*27c0*/  BSSY B0, `(.L_x_2495) ;  /* 0x000000c000007945 */ /* 0x000fe20003800000 */
[----:B------:R-:W-:Y:S05]  /*27d0*/  @!P1 BRA `(.L_x_2496) ;  /* 0x000000a000009947 */ /* 0x000fea0003800000 */
[----:B------:R-:W-:Y:S01]  /*27e0*/  IMAD R13, R7, c[0x0][0x1c0], RZ ;  /* 0x00007000070d7a24 */ /* 0x000fe200078e02ff */
[----:B------:R-:W-:Y:S02]  /*27f0*/  MOV R12, R42 ;  /* 0x0000002a000c7202 */ /* 0x000fe40000000f00 */
[----:B------:R-:W-:Y:S01]  /*2800*/  F2FP.PACK_AB R21, R32, R21 ;  /* 0x000000152015723e */ /* 0x000fe200000000ff */
[----:B------:R-:W-:Y:S01]  /*2810*/  IMAD R15, R28, c[0x0][0x1c4], R13 ;  /* 0x000071001c0f7a24 */ /* 0x000fe200078e020d */
[----:B------:R-:W-:-:S05]  /*2820*/  MOV R13, R41 ;  /* 0x00000029000d7202 */ /* 0x000fca0000000f00 */
[----:B------:R-:W-:-:S05]  /*2830*/  IMAD.WIDE.U32 R12, R28, c[0x0][0x1c0], R12 ;  /* 0x000070001c0c7a25 */ /* 0x000fca00078e000c */
[----:B------:R-:W-:Y:S02]  /*2840*/  IADD3 R15, R13, R15, RZ ;  /* 0x0000000f0d0f7210 */ /* 0x000fe40007ffe0ff */
[----:B------:R-:W-:-:S04]  /*2850*/  LEA R14, P0, R12, c[0x0][0x160], 0x1 ;  /* 0x000058000c0e7a11 */ /* 0x000fc800078008ff */
[----:B------:R-:W-:-:S05]  /*2860*/  LEA.HI.X R15, R12, c[0x0][0x164], R15, 0x1, P0 ;  /* 0x000059000c0f7a11 */ /* 0x000fca00000f0c0f */
[----:B------:R0:W-:Y:S04]  /*2870*/  STG.E [R14.64], R21 ;  /* 0x000000150e007986 */ /* 0x0001e8000c101908 */
.L_x_2496:
[----:B------:R-:W-:Y:S05]  /*2880*/  BSYNC B0 ;  /* 0x0000000000007941 */ /* 0x000fea0003800000 */
.L_x_2495:
[-C--:B------:R-:W-:Y:S01]  /*2890*/  FMUL.FTZ R13, R44, R23.reuse ;  /* 0x000000172c0d7220 */ /* 0x080fe20000410000 */
[--C-:B------:R-:W-:Y:S01]  /*28a0*/  HADD2.F32 R31, -RZ, R33.reuse.H0_H0 ;  /* 0x20000021ff1f7230 */ /* 0x100fe20000004100 */
[----:B------:R-:W-:Y:S01]  /*28b0*/  FMUL.FTZ R46, R46, R23 ;  /* 0x000000172e2e7220 */ /* 0x000fe20000410000 */
[----:B------:R-:W-:Y:S01]  /*28c0*/  HADD2.F32 R33, -RZ, R33.H1_H1 ;  /* 0x30000021ff217230 */ /* 0x000fe20000004100 */
[----:B0-----:R-:W-:Y:S02]  /*28d0*/  FFMA.FTZ R21, R18, R13, R16 ;  /* 0x0000000d12157223 */ /* 0x001fe40000010010 */
        /* <DEDUP_REMOVED lines=12> */
.L_x_2497:
        /* <DEDUP_REMOVED lines=12> */
.L_x_2499:
[----:B------:R-:W-:Y:S05]  /*2a60*/  BSYNC B0 ;  /* 0x0000000000007941 */ /* 0x000fea0003800000 */
.L_x_2498:
[--C-:B------:R-:W-:Y:S01]  /*2a70*/  FADD.FTZ R12, R31, -R22.reuse ;  /* 0x800000161f0c7221 */ /* 0x100fe20000010000 */
[--C-:B0-----:R-:W-:Y:S01]  /*2a80*/  HADD2.F32 R21, -RZ, R35.reuse.H0_H0 ;  /* 0x20000023ff157230 */ /* 0x101fe20000004100 */
[----:B------:R-:W-:Y:S01]  /*2a90*/  FADD.FTZ R14, R33, -R22 ;  /* 0x80000016210e7221 */ /* 0x000fe20000010000 */
[----:B------:R-:W-:Y:S01]  /*2aa0*/  HADD2.F32 R35, -RZ, R35.H1_H1 ;  /* 0x30000023ff237230 */ /* 0x000fe20000004100 */
[-C--:B------:R-:W-:Y:S02]  /*2ab0*/  FMUL.FTZ R15, R12, R23.reuse ;  /* 0x000000170c0f7220 */ /* 0x080fe40000410000 */
[----:B------:R-:W-:Y:S02]  /*2ac0*/  FMUL.FTZ R14, R14, R23 ;  /* 0x000000170e0e7220 */ /* 0x000fe40000410000 */
[----:B------:R-:W-:Y:S02]  /*2ad0*/  IMAD R13, R3, c[0x0][0x1e4], R20 ;  /* 0x00007900030d7a24 */ /* 0x000fe400078e0214 */
[----:B------:R-:W-:-:S02]  /*2ae0*/  FADD.FTZ R32, R21, -R22 ;  /* 0x8000001615207221 */ /* 0x000fc40000010000 */
[----:B------:R-:W-:Y:S02]  /*2af0*/  FADD.FTZ R44, R35, -R22 ;  /* 0x80000016232c7221 */ /* 0x000fe40000010000 */
        /* <DEDUP_REMOVED lines=13> */
.L_x_2500:
        /* <DEDUP_REMOVED lines=12> */
.L_x_2502:
[----:B------:R-:W-:Y:S05]  /*2c90*/  BSYNC B0 ;  /* 0x0000000000007941 */ /* 0x000fea0003800000 */
.L_x_2501:
[-C--:B------:R-:W-:Y:S01]  /*2ca0*/  FMUL.FTZ R15, R32, R23.reuse ;  /* 0x00000017200f7220 */ /* 0x080fe20000410000 */
[----:B------:R-:W-:Y:S01]  /*2cb0*/  HADD2.F32 R33, -RZ, R30.H0_H0 ;  /* 0x2000001eff217230 */ /* 0x000fe20000004100 */
        /* <DEDUP_REMOVED lines=15> */
.L_x_2503:
        /* <DEDUP_REMOVED lines=12> */
.L_x_2505:
[----:B------:R-:W-:Y:S05]  /*2e70*/  BSYNC B0 ;  /* 0x0000000000007941 */ /* 0x000fea0003800000 */
.L_x_2504:
[----:B------:R-:W-:Y:S01]  /*2e80*/  HADD2.F32 R15, -RZ, R30.H1_H1 ;  /* 0x3000001eff0f7230 */ /* 0x000fe20000004100 */
[----:B------:R-:W-:Y:S01]  /*2e90*/  IADD3 R12, R13, 0xa0, RZ ;  /* 0x000000a00d0c7810 */ /* 0x000fe20007ffe0ff */
[--C-:B------:R-:W-:Y:S01]  /*2ea0*/  FADD.FTZ R14, R33, -R22.reuse ;  /* 0x80000016210e7221 */ /* 0x100fe20000010000 */
[----:B------:R-:W-:Y:S01]  /*2eb0*/  ISETP.GE.U32.AND P5, PT, R29, c[0x0][0x1c8], PT ;  /* 0x000072001d007a0c */ /* 0x000fe20003fa6070 */
[--C-:B0-----:R-:W-:Y:S01]  /*2ec0*/  HADD2.F32 R31, -RZ, R36.reuse.H1_H1 ;  /* 0x30000024ff1f7230 */ /* 0x101fe20000004100 */
[----:B------:R-:W-:Y:S01]  /*2ed0*/  SHF.R.S32.HI R35, RZ, 0x1f, R29 ;  /* 0x0000001fff237819 */ /* 0x000fe2000001141d */
[----:B------:R-:W-:Y:S01]  /*2ee0*/  FADD.FTZ R20, R15, -R22 ;  /* 0x800000160f147221 */ /* 0x000fe20000010000 */
[----:B------:R-:W-:Y:S01]  /*2ef0*/  ISETP.GE.U32.AND P0, PT, R12, c[0x0][0x1c8], PT ;  /* 0x000072000c007a0c */ /* 0x000fe20003f06070 */
[----:B------:R-:W-:Y:S01]  /*2f00*/  HADD2.F32 R21, -RZ, R36.H0_H0 ;  /* 0x20000024ff157230 */ /* 0x000fe20000004100 */
[----:B------:R-:W-:Y:S01]  /*2f10*/  SHF.R.S32.HI R28, RZ, 0x1f, R12 ;  /* 0x0000001fff1c7819 */ /* 0x000fe2000001140c */
[-C--:B------:R-:W-:Y:S01]  /*2f20*/  FMUL.FTZ R15, R14, R23.reuse ;  /* 0x000000170e0f7220 */ /* 0x080fe20000410000 */
[----:B------:R-:W-:Y:S01]  /*2f30*/  ISETP.GE.AND.EX P5, PT, R35, c[0x0][0x1cc], PT, P5 ;  /* 0x0000730023007a0c */ /* 0x000fe20003fa6350 */
[----:B------:R-:W-:Y:S01]  /*2f40*/  FMUL.FTZ R20, R20, R23 ;  /* 0x0000001714147220 */ /* 0x000fe20000410000 */
[----:B------:R-:W-:Y:S01]  /*2f50*/  ISETP.GE.AND.EX P0, PT, R28, c[0x0][0x1cc], PT, P0 ;  /* 0x000073001c007a0c */ /* 0x000fe20003f06300 */
[--C-:B------:R-:W-:Y:S01]  /*2f60*/  FADD.FTZ R44, R31, -R22.reuse ;  /* 0x800000161f2c7221 */ /* 0x100fe20000010000 */
[C---:B------:R-:W-:Y:S01]  /*2f70*/  ISETP.LT.U32.AND P5, PT, R0.reuse, 0x1e0, !P5 ;  /* 0x000001e00000780c */ /* 0x040fe20006fa1070 */
[----:B------:R-:W-:Y:S01]  /*2f80*/  FADD.FTZ R36, R21, -R22 ;  /* 0x8000001615247221 */ /* 0x000fe20000010000 */
[----:B------:R-:W-:Y:S01]  /*2f90*/  ISETP.LT.U32.AND P0, PT, R0, 0x1e0, !P0 ;  /* 0x000001e00000780c */ /* 0x000fe20004701070 */
[----:B------:R-:W-:-:S02]  /*2fa0*/  FFMA.FTZ R30, R18, R15, R16 ;  /* 0x0000000f121e7223 */ /* 0x000fc40000010010 */
[----:B------:R-:W-:Y:S01]  /*2fb0*/  FFMA.FTZ R31, R19, R20, R17 ;  /* 0x00000014131f7223 */ /* 0x000fe20000010011 */
        /* <DEDUP_REMOVED lines=11> */
.L_x_2506:
        /* <DEDUP_REMOVED lines=12> */
.L_x_2508:
[----:B------:R-:W-:Y:S05]  /*3130*/  BSYNC B0 ;  /* 0x0000000000007941 */ /* 0x000fea0003800000 */
.L_x_2507:
[-C--:B------:R-:W-:Y:S01]  /*3140*/  FMUL.FTZ R15, R36, R23.reuse ;  /* 0x00000017240f7220 */ /* 0x080fe20000410000 */
[----:B------:R-:W-:Y:S01]  /*3150*/  HADD2.F32 R33, -RZ, R37.H0_H0 ;  /* 0x20000025ff217230 */ /* 0x000fe20000004100 */
        /* <DEDUP_REMOVED lines=15> */
.L_x_2509:
[----:B------:R-:W-:Y:S01]  /*3250*/  BSSY B0, `(.L_x_2510) ;  /* 0x000000c000007945 */ /* 0x000fe20003800000 */
[----:B------:R-:W-:Y:S05]  /*3260*/  @!P0 BRA `(.L_x_2511) ;  /* 0x000000a000008947 */ /* 0x000fea0003800000 */
[----:B------:R-:W-:Y:S01]  /*3270*/  IMAD R29, R28, c[0x0][0x1c0], RZ ;  /* 0x000070001c1d7a24 */ /* 0x000fe200078e02ff */
[----:B0-----:R-:W-:Y:S02]  /*3280*/  MOV R20, R42 ;  /* 0x0000002a00147202 */ /* 0x001fe40000000f00 */
[----:B------:R-:W-:Y:S01]  /*3290*/  MOV R21, R41 ;  /* 0x0000002900157202 */ /* 0x000fe20000000f00 */
[----:B------:R-:W-:Y:S01]  /*32a0*/  IMAD R31, R12, c[0x0][0x1c4], R29 ;  /* 0x000071000c1f7a24 */ /* 0x000fe200078e021d */
[----:B------:R-:W-:-:S03]  /*32b0*/  F2FP.PACK_AB R15, R44, R15 ;  /* 0x0000000f2c0f723e */ /* 0x000fc600000000ff */
[----:B------:R-:W-:-:S05]  /*32c0*/  IMAD.WIDE.U32 R28, R12, c[0x0][0x1c0], R20 ;  /* 0x000070000c1c7a25 */ /* 0x000fca00078e0014 */
[----:B------:R-:W-:Y:S02]  /*32d0*/  IADD3 R31, R29, R31, RZ ;  /* 0x0000001f1d1f7210 */ /* 0x000fe40007ffe0ff */
[----:B------:R-:W-:-:S04]  /*32e0*/  LEA R20, P0, R28, c[0x0][0x160], 0x1 ;  /* 0x000058001c147a11 */ /* 0x000fc800078008ff */
[----:B------:R-:W-:-:S05]  /*32f0*/  LEA.HI.X R21, R28, c[0x0][0x164], R31, 0x1, P0 ;  /* 0x000059001c157a11 */ /* 0x000fca00000f0c1f */
[----:B------:R0:W-:Y:S04]  /*3300*/  STG.E [R20.64], R15 ;  /* 0x0000000f14007986 */ /* 0x0001e8000c101908 */
.L_x_2511:
[----:B------:R-:W-:Y:S05]  /*3310*/  BSYNC B0 ;  /* 0x0000000000007941 */ /* 0x000fea0003800000 */
.L_x_2510:
[----:B------:R-:W-:Y:S01]  /*3320*/  HADD2.F32 R37, -RZ, R37.H1_H1 ;  /* 0x30000025ff257230 */ /* 0x000fe20000004100 */
[--C-:B------:R-:W-:Y:S01]  /*3330*/  FADD.FTZ R12, R33, -R22.reuse ;  /* 0x80000016210c7221 */ /* 0x100fe20000010000 */
[--C-:B0-----:R-:W-:Y:S01]  /*3340*/  HADD2.F32 R15, -RZ, R38.reuse.H0_H0 ;  /* 0x20000026ff0f7230 */ /* 0x101fe20000004100 */
[----:B------:R-:W-:Y:S01]  /*3350*/  ISETP.GE.U32.AND P5, PT, R27, c[0x0][0x1c8], PT ;  /* 0x000072001b007a0c */ /* 0x000fe20003fa6070 */
[----:B------:R-:W-:Y:S01]  /*3360*/  HADD2.F32 R21, -RZ, R38.H1_H1 ;  /* 0x30000026ff157230 */ /* 0x000fe20000004100 */
[--C-:B------:R-:W-:Y:S01]  /*3370*/  FADD.FTZ R20, R37, -R22.reuse ;  /* 0x8000001625147221 */ /* 0x100fe20000010000 */
[----:B------:R-:W-:Y:S01]  /*3380*/  ISETP.GE.U32.AND P0, PT, R14, c[0x0][0x1c8], PT ;  /* 0x000072000e007a0c */ /* 0x000fe20003f06070 */
[----:B------:R-:W-:Y:S01]  /*3390*/  FADD.FTZ R28, R15, -R22 ;  /* 0x800000160f1c7221 */ /* 0x000fe20000010000 */
[----:B------:R-:W-:Y:S01]  /*33a0*/  SHF.R.S32.HI R29, RZ, 0x1f, R14 ;  /* 0x0000001fff1d7819 */ /* 0x000fe2000001140e */
[----:B------:R-:W-:Y:S01]  /*33b0*/  FADD.FTZ R22, R21, -R22 ;  /* 0x8000001615167221 */ /* 0x000fe20000010000 */
[----:B------:R-:W-:Y:S01]  /*33c0*/  ISETP.GE.AND.EX P5, PT, R34, c[0x0][0x1cc], PT, P5 ;  /* 0x0000730022007a0c */ /* 0x000fe20003fa6350 */
[-C--:B------:R-:W-:Y:S01]  /*33d0*/  FMUL.FTZ R15, R12, R23.reuse ;  /* 0x000000170c0f7220 */ /* 0x080fe20000410000 */
[----:B------:R-:W-:Y:S01]  /*33e0*/  ISETP.GE.AND.EX P0, PT, R29, c[0x0][0x1cc], PT, P0 ;  /* 0x000073001d007a0c */ /* 0x000fe20003f06300 */
[-C--:B------:R-:W-:Y:S01]  /*33f0*/  FMUL.FTZ R22, R22, R23.reuse ;  /* 0x0000001716167220 */ /* 0x080fe20000410000 */
[----:B------:R-:W-:Y:S01]  /*3400*/  ISETP.GT.U32.OR P5, PT, R0, 0x1df, P5 ;  /* 0x000001df0000780c */ /* 0x000fe20002fa4470 */
[-C--:B------:R-:W-:Y:S01]  /*3410*/  FMUL.FTZ R21, R28, R23.reuse ;  /* 0x000000171c157220 */ /* 0x080fe20000410000 */
[----:B------:R-:W-:Y:S01]  /*3420*/  ISETP.LT.U32.AND P0, PT, R0, 0x1e0, !P0 ;  /* 0x000001e00000780c */ /* 0x000fe20004701070 */
[----:B------:R-:W-:-:S02]  /*3430*/  FMUL.FTZ R20, R20, R23 ;  /* 0x0000001714147220 */ /* 0x000fc40000410000 */
[C-C-:B------:R-:W-:Y:S02]  /*3440*/  FFMA.FTZ R12, R18.reuse, R15, R16.reuse ;  /* 0x0000000f120c7223 */ /* 0x140fe40000010010 */
        /* <DEDUP_REMOVED lines=14> */
.L_x_2512:
        /* <DEDUP_REMOVED lines=12> */
.L_x_2514:
[----:B------:R-:W-:Y:S05]  /*35f0*/  BSYNC B0 ;  /* 0x0000000000007941 */ /* 0x000fea0003800000 */
.L_x_2513:
        /* <DEDUP_REMOVED lines=11> */
.L_x_2515:
[----:B------:R-:W-:Y:S01]  /*36b0*/  BSSY B0, `(.L_x_2516) ;  /* 0x000000b000007945 */ /* 0x000fe20003800000 */
[----:B------:R-:W-:Y:S05]  /*36c0*/  @P5 BRA `(.L_x_2517) ;  /* 0x0000009000005947 */ /* 0x000fea0003800000 */
[----:B------:R-:W-:Y:S01]  /*36d0*/  MOV R40, R42 ;  /* 0x0000002a00287202 */ /* 0x000fe20000000f00 */
[----:B------:R-:W-:Y:S01]  /*36e0*/  IMAD R34, R34, c[0x0][0x1c0], RZ ;  /* 0x0000700022227a24 */ /* 0x000fe200078e02ff */
[----:B------:R-:W-:-:S03]  /*36f0*/  F2FP.PACK_AB R15, R15, R16 ;  /* 0x000000100f0f723e */ /* 0x000fc600000000ff */
[----:B------:R-:W-:-:S04]  /*3700*/  IMAD.WIDE.U32 R40, R27, c[0x0][0x1c0], R40 ;  /* 0x000070001b287a25 */ /* 0x000fc800078e0028 */
[----:B0-----:R-:W-:Y:S01]  /*3710*/  IMAD R17, R27, c[0x0][0x1c4], R34 ;  /* 0x000071001b117a24 */ /* 0x001fe200078e0222 */
[----:B------:R-:W-:-:S04]  /*3720*/  LEA R18, P0, R40, c[0x0][0x160], 0x1 ;  /* 0x0000580028127a11 */ /* 0x000fc800078008ff */
[----:B------:R-:W-:-:S04]  /*3730*/  IADD3 R17, R41, R17, RZ ;  /* 0x0000001129117210 */ /* 0x000fc80007ffe0ff */
[----:B------:R-:W-:-:S05]  /*3740*/  LEA.HI.X R19, R40, c[0x0][0x164], R17, 0x1, P0 ;  /* 0x0000590028137a11 */ /* 0x000fca00000f0c11 */
[----:B------:R0:W-:Y:S02]  /*3750*/  STG.E [R18.64], R15 ;  /* 0x0000000f12007986 */ /* 0x0001e4000c101908 */
.L_x_2517:
[----:B------:R-:W-:Y:S05]  /*3760*/  BSYNC B0 ;  /* 0x0000000000007941 */ /* 0x000fea0003800000 */
.L_x_2516:
[----:B------:R-:W-:Y:S02]  /*3770*/  IADD3 R11, R11, c[0x0][0x10], RZ ;  /* 0x000004000b0b7a10 */ /* 0x000fe40007ffe0ff */
[----:B------:R-:W-:Y:S02]  /*3780*/  IADD3 R24, R24, 0x1, RZ ;  /* 0x0000000118187810 */ /* 0x000fe40007ffe0ff */
[----:B------:R-:W-:-:S13]  /*3790*/  ISETP.GE.AND P0, PT, R11, UR4, PT ;  /* 0x000000040b007c0c */ /* 0x000fda000bf06270 */
[----:B------:R-:W-:Y:S01]  /*37a0*/  @P0 CALL.REL.NOINC `(.L_x_2518) ;  /* 0x0000001000000944 */ /* 0x000fe20003c00000 */
[----:B------:R-:W-:Y:S05]  /*37b0*/  BRA `(.L_x_2519) ;  /* 0xffffcaa000007947 */ /* 0x000fea000383ffff */
.L_x_2518:
[----:B------:R-:W-:Y:S05]  /*37c0*/  EXIT ;  /* 0x000000000000794d */ /* 0x000fea0003800000 */
.L_x_2520:
        /* <DEDUP_REMOVED lines=11> */
.L_x_3337:


//--------------------- .text._Z35group_norm_nhwc_fwd_one_pass_kernelI11Fp16IOFp32WLi512ELi30ELi480EEv26Group_norm_nhwc_fwd_params --------------------------
	.section	.text._Z35group_norm_nhwc_fwd_one_pass_kernelI11Fp16IOFp32WLi512ELi30ELi480EEv26Group_norm_nhwc_fwd_params,"ax",@progbits
	.sectioninfo	@"SHI_REGISTERS=86"
	.align	128
        .global         _Z35group_norm_nhwc_fwd_one_pass_kernelI11Fp16IOFp32WLi512ELi30ELi480EEv26Group_norm_nhwc_fwd_params
        .type           _Z35group_norm_nhwc_fwd_one_pass_kernelI11Fp16IOFp32WLi512ELi30ELi480EEv26Group_norm_nhwc_fwd_params,@function
        .size           _Z35group_norm_nhwc_fwd_one_pass_kernelI11Fp16IOFp32WLi512ELi30ELi480EEv26Group_norm_nhwc_fwd_params,(.L_x_3338 - _Z35group_norm_nhwc_fwd_one_pass_kernelI11Fp16IOFp32WLi512ELi30ELi480EEv26Group_norm_nhwc_fwd_params)
        .other          _Z35group_norm_nhwc_fwd_one_pass_kernelI11Fp16IOFp32WLi512ELi30ELi480EEv26Group_norm_nhwc_fwd_params,@"STO_CUDA_ENTRY STV_DEFAULT"
_Z35group_norm_nhwc_fwd_one_pass_kernelI11Fp16IOFp32WLi512ELi30ELi480EEv26Group_norm_nhwc_fwd_params:
.text._Z35group_norm_nhwc_fwd_one_pass_kernelI11Fp16IOFp32WLi512ELi30ELi480EEv26Group_norm_nhwc_fwd_params:
        /* <DEDUP_REMOVED lines=22> */
[C---:B------:R-:W-:Y:S02]  /*0160*/  IADD3 R17, R15.reuse, 0x20, RZ ;  /* 0x000000200f117810 */ /* 0x040fe40007ffe0ff */
        /* <DEDUP_REMOVED lines=18> */
.L_x_2579:
[----:B0-----:R-:W-:Y:S01]  /*0290*/  IABS R5, c[0x0][0x1d8] ;  /* 0x0000760000057a13 */ /* 0x001fe20000000000 */
[----:B------:R-:W-:Y:S01]  /*02a0*/  CS2R R60, SRZ ;  /* 0x00000000003c7805 */ /* 0x000fe2000001ff00 */
[----:B------:R-:W-:Y:S02]  /*02b0*/  ISETP.GE.U32.AND P5, PT, R18, c[0x0][0x1c8], PT ;  /* 0x0000720012007a0c */ /* 0x000fe40003fa6070 */
[----:B------:R-:W0:Y:S01]  /*02c0*/  I2F.RP R4, R5 ;  /* 0x0000000500047306 */ /* 0x000e220000209400 */
[----:B------:R-:W-:Y:S02]  /*02d0*/  SHF.R.S32.HI R41, RZ, 0x1f, R18 ;  /* 0x0000001fff297819 */ /* 0x000fe40000011412 */
[----:B------:R-:W-:-:S02]  /*02e0*/  ISETP.GE.U32.AND P4, PT, R20, c[0x0][0x1c8], PT ;  /* 0x0000720014007a0c */ /* 0x000fc40003f86070 */
[----:B------:R-:W-:Y:S02]  /*02f0*/  ISETP.GE.AND.EX P5, PT, R41, c[0x0][0x1cc], PT, P5 ;  /* 0x0000730029007a0c */ /* 0x000fe40003fa6350 */
[----:B------:R-:W-:Y:S02]  /*0300*/  SHF.R.S32.HI R42, RZ, 0x1f, R19 ;  /* 0x0000001fff2a7819 */ /* 0x000fe40000011413 */
[----:B------:R-:W-:Y:S02]  /*0310*/  SHF.R.S32.HI R43, RZ, 0x1f, R20 ;  /* 0x0000001fff2b7819 */ /* 0x000fe40000011414 */
[C---:B------:R-:W-:Y:S02]  /*0320*/  ISETP.GT.U32.OR P5, PT, R0.reuse, 0x1df, P5 ;  /* 0x000001df0000780c */ /* 0x040fe40002fa4470 */
[----:B------:R-:W-:Y:S02]  /*0330*/  ISETP.GE.AND.EX P4, PT, R43, c[0x0][0x1cc], PT, P4 ;  /* 0x000073002b007a0c */ /* 0x000fe40003f86340 */
[----:B------:R-:W-:Y:S01]  /*0340*/  SHF.R.S32.HI R44, RZ, 0x1f, R21 ;  /* 0x0000001fff2c7819 */ /* 0x000fe20000011415 */
[----:B0-----:R-:W0:Y:S01]  /*0350*/  MUFU.RCP R4, R4 ;  /* 0x0000000400047308 */ /* 0x001e220000001000 */
[----:B------:R-:W-:-:S02]  /*0360*/  ISETP.GT.U32.OR P4, PT, R0, 0x1df, P4 ;  /* 0x000001df0000780c */ /* 0x000fc40002784470 */
[----:B0-----:R-:W-:-:S05]  /*0370*/  IADD3 R2, R4, 0xffffffe, RZ ;  /* 0x0ffffffe04027810 */ /* 0x001fca0007ffe0ff */
        /* <DEDUP_REMOVED lines=10> */
[----:B------:R-:W-:-:S05]  /*0420*/  IMAD R4, R5, R4, R6 ;  /* 0x0000000405047224 */ /* 0x000fca00078e0206 */
[----:B------:R-:W-:-:S13]  /*0430*/  ISETP.GT.U32.AND P2, PT, R5, R4, PT ;  /* 0x000000040500720c */ /* 0x000fda0003f44070 */
        /* <DEDUP_REMOVED lines=11> */
[----:B------:R-:W-:Y:S02]  /*04f0*/  SHF.R.S32.HI R2, RZ, 0x1f, R3 ;  /* 0x0000001fff027819 */ /* 0x000fe40000011403 */
[----:B------:R-:W-:Y:S01]  /*0500*/  ISETP.LT.U32.AND P1, PT, R0, 0x1e0, !P1 ;  /* 0x000001e00000780c */ /* 0x000fe20004f21070 */
[----:B------:R-:W-:Y:S02]  /*0510*/  IMAD R63, R63, c[0x0][0x1d8], R12 ;  /* 0x000076003f3f7a24 */ /* 0x000fe400078e020c */
[----:B------:R-:W-:Y:S02]  /*0520*/  IMAD R2, R2, c[0x0][0x1d0], RZ ;  /* 0x0000740002027a24 */ /* 0x000fe400078e02ff */
[----:B------:R-:W-:Y:S02]  /*0530*/  IMAD R63, R63, 0x1e, RZ ;  /* 0x0000001e3f3f7824 */ /* 0x000fe400078e02ff */
[----:B------:R-:W-:Y:S02]  /*0540*/  IMAD R5, R3, c[0x0][0x1d4], R2 ;  /* 0x0000750003057a24 */ /* 0x000fe400078e0202 */
[----:B------:R-:W-:Y:S01]  /*0550*/  @P0 IMAD R2, R70, c[0x0][0x1c0], RZ ;  /* 0x0000700046020a24 */ /* 0x000fe200078e02ff */
[----:B------:R-:W-:-:S03]  /*0560*/  IADD3 R8, P2, R16, R63, RZ ;  /* 0x0000003f10087210 */ /* 0x000fc60007f5e0ff */
[----:B------:R-:W-:Y:S01]  /*0570*/  @P0 IMAD R7, R15, c[0x0][0x1c4], R2 ;  /* 0x000071000f070a24 */ /* 0x000fe200078e0202 */
[----:B------:R-:W-:Y:S01]  /*0580*/  LEA.HI.X.SX32 R9, R63, R4, 0x1, P2 ;  /* 0x000000043f097211 */ /* 0x000fe200010f0eff */
[----:B------:R-:W-:Y:S01]  /*0590*/  @P1 IMAD R2, R71, c[0x0][0x1c0], RZ ;  /* 0x0000700047021a24 */ /* 0x000fe200078e02ff */
[----:B------:R-:W-:-:S03]  /*05a0*/  ISETP.GE.U32.AND P2, PT, R19, c[0x0][0x1c8], PT ;  /* 0x0000720013007a0c */ /* 0x000fc60003f46070 */
[----:B------:R-:W-:Y:S01]  /*05b0*/  IMAD.WIDE.U32 R8, R3, c[0x0][0x1d0], R8 ;  /* 0x0000740003087a25 */ /* 0x000fe200078e0008 */
[----:B------:R-:W-:-:S03]  /*05c0*/  ISETP.GE.AND.EX P2, PT, R42, c[0x0][0x1cc], PT, P2 ;  /* 0x000073002a007a0c */ /* 0x000fc60003f46320 */
[----:B------:R-:W-:Y:S01]  /*05d0*/  @P1 IMAD R33, R17, c[0x0][0x1c4], R2 ;  /* 0x0000710011211a24 */ /* 0x000fe200078e0202 */
[----:B------:R-:W-:Y:S02]  /*05e0*/  IADD3 R3, R9, R5, RZ ;  /* 0x0000000509037210 */ /* 0x000fe40007ffe0ff */
[-C--:B------:R-:W-:Y:S02]  /*05f0*/  @P0 MOV R2, R8.reuse ;  /* 0x0000000800020202 */ /* 0x080fe40000000f00 */
[----:B------:R-:W-:Y:S02]  /*0600*/  @P1 MOV R10, R8 ;  /* 0x00000008000a1202 */ /* 0x000fe40000000f00 */
[----:B------:R-:W-:Y:S01]  /*0610*/  @P1 MOV R11, R3 ;  /* 0x00000003000b1202 */ /* 0x000fe20000000f00 */
[----:B------:R-:W-:Y:S01]  /*0620*/  @P0 IMAD.WIDE.U32 R4, R15, c[0x0][0x1c0], R2 ;  /* 0x000070000f040a25 */ /* 0x000fe200078e0002 */
[----:B------:R-:W-:-:S03]  /*0630*/  ISETP.GT.U32.OR P2, PT, R0, 0x1df, P2 ;  /* 0x000001df0000780c */ /* 0x000fc60001744470 */
[----:B------:R-:W-:Y:S01]  /*0640*/  @P1 IMAD.WIDE.U32 R10, R17, c[0x0][0x1c0], R10 ;  /* 0x00007000110a1a25 */ /* 0x000fe200078e000a */
[----:B------:R-:W-:Y:S02]  /*0650*/  @P0 IADD3 R7, R5, R7, RZ ;  /* 0x0000000705070210 */ /* 0x000fe40007ffe0ff */
[----:B------:R-:W-:Y:S02]  /*0660*/  @P0 LEA R6, P3, R4, c[0x0][0x170], 0x1 ;  /* 0x00005c0004060a11 */ /* 0x000fe400078608ff */
[----:B------:R-:W-:Y:S02]  /*0670*/  @P1 IADD3 R5, R11, R33, RZ ;  /* 0x000000210b051210 */ /* 0x000fe40007ffe0ff */
[----:B------:R-:W-:Y:S02]  /*0680*/  @P1 LEA R32, P6, R10, c[0x0][0x170], 0x1 ;  /* 0x00005c000a201a11 */ /* 0x000fe400078c08ff */
[----:B------:R-:W-:Y:S02]  /*0690*/  @P0 LEA.HI.X R7, R4, c[0x0][0x174], R7, 0x1, P3 ;  /* 0x00005d0004070a11 */ /* 0x000fe400018f0c07 */
[----:B------:R-:W-:Y:S01]  /*06a0*/  @P1 LEA.HI.X R33, R10, c[0x0][0x174], R5, 0x1, P6 ;  /* 0x00005d000a211a11 */ /* 0x000fe200030f0c05 */
[----:B------:R-:W-:Y:S01]  /*06b0*/  @!P5 IMAD R5, R41, c[0x0][0x1c0], RZ ;  /* 0x000070002905da24 */ /* 0x000fe200078e02ff */
[----:B------:R-:W-:Y:S01]  /*06c0*/  ISETP.GE.U32.AND P3, PT, R21, c[0x0][0x1c8], PT ;  /* 0x0000720015007a0c */ /* 0x000fe20003f66070 */
[----:B------:R-:W-:Y:S01]  /*06d0*/  @!P2 IMAD R10, R42, c[0x0][0x1c0], RZ ;  /* 0x000070002a0aaa24 */ /* 0x000fe200078e02ff */
[-C--:B------:R-:W-:Y:S01]  /*06e0*/  @!P5 MOV R4, R8.reuse ;  /* 0x000000080004d202 */ /* 0x080fe20000000f00 */
[----:B------:R-:W-:Y:S01]  /*06f0*/  @!P5 IMAD R35, R18, c[0x0][0x1c4], R5 ;  /* 0x000071001223da24 */ /* 0x000fe200078e0205 */
[-C--:B------:R-:W-:Y:S01]  /*0700*/  @!P5 MOV R5, R3.reuse ;  /* 0x000000030005d202 */ /* 0x080fe20000000f00 */
[----:B------:R-:W-:Y:S01]  /*0710*/  @!P4 IMAD R11, R43, c[0x0][0x1c0], RZ ;  /* 0x000070002b0bca24 */ /* 0x000fe200078e02ff */
[----:B------:R-:W-:Y:S01]  /*0720*/  ISETP.GE.AND.EX P3, PT, R44, c[0x0][0x1cc], PT, P3 ;  /* 0x000073002c007a0c */ /* 0x000fe20003f66330 */
[----:B------:R-:W-:Y:S01]  /*0730*/  @!P2 IMAD R37, R19, c[0x0][0x1c4], R10 ;  /* 0x000071001325aa24 */ /* 0x000fe200078e020a */
[----:B------:R-:W-:Y:S01]  /*0740*/  @!P2 MOV R10, R8 ;  /* 0x00000008000aa202 */ /* 0x000fe20000000f00 */
[----:B------:R-:W-:Y:S01]  /*0750*/  @!P5 IMAD.WIDE.U32 R4, R18, c[0x0][0x1c0], R4 ;  /* 0x000070001204da25 */ /* 0x000fe200078e0004 */
[----:B------:R-:W-:Y:S01]  /*0760*/  ISETP.GT.U32.OR P3, PT, R0, 0x1df, P3 ;  /* 0x000001df0000780c */ /* 0x000fe20001f64470 */
[----:B------:R0:W2:Y:S01]  /*0770*/  @P0 LDG.E R61, [R6.64] ;  /* 0x00000006063d0981 */ /* 0x0000a2000c1e1900 */
[----:B------:R-:W-:Y:S01]  /*0780*/  MOV R45, RZ ;  /* 0x000000ff002d7202 */ /* 0x000fe20000000f00 */
[----:B------:R-:W-:Y:S01]  /*0790*/  @!P4 IMAD R39, R20, c[0x0][0x1c4], R11 ;  /* 0x000071001427ca24 */ /* 0x000fe200078e020b */
[----:B------:R-:W-:-:S02]  /*07a0*/  @!P2 MOV R11, R3 ;  /* 0x00000003000ba202 */ /* 0x000fc40000000f00 */
[----:B------:R-:W-:Y:S02]  /*07b0*/  @!P5 IADD3 R5, R5, R35, RZ ;  /* 0x000000230505d210 */ /* 0x000fe40007ffe0ff */
[----:B------:R-:W-:Y:S01]  /*07c0*/  @!P4 MOV R34, R8 ;  /* 0x000000080022c202 */ /* 0x000fe20000000f00 */
[----:B------:R-:W-:Y:S01]  /*07d0*/  @!P2 IMAD.WIDE.U32 R10, R19, c[0x0][0x1c0], R10 ;  /* 0x00007000130aaa25 */ /* 0x000fe200078e000a */
[----:B------:R-:W-:Y:S01]  /*07e0*/  @!P4 MOV R35, R3 ;  /* 0x000000030023c202 */ /* 0x000fe20000000f00 */
[----:B------:R1:W3:Y:S01]  /*07f0*/  @P1 LDG.E R45, [R32.64] ;  /* 0x00000006202d1981 */ /* 0x0002e2000c1e1900 */
[----:B0-----:R-:W-:-:S03]  /*0800*/  @!P5 LEA R6, P6, R4, c[0x0][0x170], 0x1 ;  /* 0x00005c000406da11 */ /* 0x001fc600078c08ff */
[----:B------:R-:W-:Y:S01]  /*0810*/  @!P4 IMAD.WIDE.U32 R34, R20, c[0x0][0x1c0], R34 ;  /* 0x000070001422ca25 */ /* 0x000fe200078e0022 */
[----:B------:R-:W-:Y:S02]  /*0820*/  @!P5 LEA.HI.X R7, R4, c[0x0][0x174], R5, 0x1, P6 ;  /* 0x00005d000407da11 */ /* 0x000fe400030f0c05 */
[----:B------:R-:W-:Y:S02]  /*0830*/  @!P2 IADD3 R5, R11, R37, RZ ;  /* 0x000000250b05a210 */ /* 0x000fe40007ffe0ff */
[C---:B------:R-:W-:Y:S02]  /*0840*/  @!P2 LEA R4, P1, R10.reuse, c[0x0][0x170], 0x1 ;  /* 0x00005c000a04aa11 */ /* 0x040fe400078208ff */
[----:B------:R-:W-:Y:S02]  /*0850*/  @!P4 IADD3 R11, R35, R39, RZ ;  /* 0x00000027230bc210 */ /* 0x000fe40007ffe0ff */
[----:B------:R-:W-:Y:S01]  /*0860*/  @!P2 LEA.HI.X R5, R10, c[0x0][0x174], R5, 0x1, P1 ;  /* 0x00005d000a05aa11 */ /* 0x000fe200008f0c05 */
[----:B------:R-:W-:Y:S01]  /*0870*/  @!P3 IMAD R10, R44, c[0x0][0x1c0], RZ ;  /* 0x000070002c0aba24 */ /* 0x000fe200078e02ff */
[----:B------:R-:W-:-:S02]  /*0880*/  @!P4 LEA R36, P6, R34, c[0x0][0x170], 0x1 ;  /* 0x00005c002224ca11 */ /* 0x000fc400078c08ff */
[----:B------:R-:W-:Y:S01]  /*0890*/  MOV R46, RZ ;  /* 0x000000ff002e7202 */ /* 0x000fe20000000f00 */
[C---:B-1----:R-:W-:Y:S01]  /*08a0*/  @!P3 IMAD R33, R21.reuse, c[0x0][0x1c4], R10 ;  /* 0x000071001521ba24 */ /* 0x042fe200078e020a */
[----:B------:R-:W-:Y:S02]  /*08b0*/  @!P4 LEA.HI.X R37, R34, c[0x0][0x174], R11, 0x1, P6 ;  /* 0x00005d002225ca11 */ /* 0x000fe400030f0c0b */
[----:B------:R-:W-:Y:S02]  /*08c0*/  @!P3 MOV R10, R8 ;  /* 0x00000008000ab202 */ /* 0x000fe40000000f00 */
[----:B------:R-:W-:Y:S01]  /*08d0*/  @!P3 MOV R11, R3 ;  /* 0x00000003000bb202 */ /* 0x000fe20000000f00 */
[----:B------:R0:W4:Y:S01]  /*08e0*/  @!P5 LDG.E R46, [R6.64] ;  /* 0x00000006062ed981 */ /* 0x000122000c1e1900 */
[----:B------:R-:W-:Y:S02]  /*08f0*/  ISETP.GE.U32.AND P1, PT, R22, c[0x0][0x1c8], PT ;  /* 0x0000720016007a0c */ /* 0x000fe40003f26070 */
[----:B------:R-:W-:Y:S01]  /*0900*/  SHF.R.S32.HI R47, RZ, 0x1f, R22 ;  /* 0x0000001fff2f7819 */ /* 0x000fe20000011416 */
[----:B------:R-:W-:Y:S01]  /*0910*/  @!P3 IMAD.WIDE.U32 R10, R21, c[0x0][0x1c0], R10 ;  /* 0x00007000150aba25 */ /* 0x000fe200078e000a */
[----:B------:R-:W-:-:S02]  /*0920*/  ISETP.GE.U32.AND P5, PT, R23, c[0x0][0x1c8], PT ;  /* 0x0000720017007a0c */ /* 0x000fc40003fa6070 */
[----:B------:R-:W-:Y:S02]  /*0930*/  SHF.R.S32.HI R32, RZ, 0x1f, R23 ;  /* 0x0000001fff207819 */ /* 0x000fe40000011417 */
[----:B------:R-:W-:Y:S02]  /*0940*/  ISETP.GE.AND.EX P1, PT, R47, c[0x0][0x1cc], PT, P1 ;  /* 0x000073002f007a0c */ /* 0x000fe40003f26310 */
[----:B------:R-:W-:Y:S02]  /*0950*/  ISETP.GE.AND.EX P5, PT, R32, c[0x0][0x1cc], PT, P5 ;  /* 0x0000730020007a0c */ /* 0x000fe40003fa6350 */
[----:B------:R-:W-:Y:S02]  /*0960*/  @!P3 IADD3 R11, R11, R33, RZ ;  /* 0x000000210b0bb210 */ /* 0x000fe40007ffe0ff */
[----:B------:R-:W-:Y:S01]  /*0970*/  @!P3 LEA R34, P6, R10, c[0x0][0x170], 0x1 ;  /* 0x00005c000a22ba11 */ /* 0x000fe200078c08ff */
[----:B------:R-:W-:Y:S01]  /*0980*/  CS2R R50, SRZ ;  /* 0x0000000000327805 */ /* 0x000fe2000001ff00 */
[----:B------:R-:W-:-:S02]  /*0990*/  ISETP.GT.U32.OR P1, PT, R0, 0x1df, P1 ;  /* 0x000001df0000780c */ /* 0x000fc40000f24470 */
[----:B------:R-:W-:Y:S02]  /*09a0*/  ISETP.GT.U32.OR P5, PT, R0, 0x1df, P5 ;  /* 0x000001df0000780c */ /* 0x000fe40002fa4470 */
[----:B------:R-:W-:Y:S01]  /*09b0*/  @!P3 LEA.HI.X R35, R10, c[0x0][0x174], R11, 0x1, P6 ;  /* 0x00005d000a23ba11 */ /* 0x000fe200030f0c0b */
[----:B------:R-:W-:Y:S01]  /*09c0*/  CS2R R48, SRZ ;  /* 0x0000000000307805 */ /* 0x000fe2000001ff00 */
[----:B------:R-:W-:-:S03]  /*09d0*/  SHF.R.S32.HI R33, RZ, 0x1f, R24 ;  /* 0x0000001fff217819 */ /* 0x000fc60000011418 */
[----:B------:R1:W5:Y:S01]  /*09e0*/  @!P3 LDG.E R50, [R34.64] ;  /* 0x000000062232b981 */ /* 0x000362000c1e1900 */
[----:B------:R-:W-:-:S03]  /*09f0*/  ISETP.GE.U32.AND P3, PT, R24, c[0x0][0x1c8], PT ;  /* 0x0000720018007a0c */ /* 0x000fc60003f66070 */
[----:B------:R1:W5:Y:S01]  /*0a00*/  @!P2 LDG.E R48, [R4.64] ;  /* 0x000000060430a981 */ /* 0x000362000c1e1900 */
[----:B------:R-:W-:Y:S01]  /*0a10*/  ISETP.GE.AND.EX P3, PT, R33, c[0x0][0x1cc], PT, P3 ;  /* 0x0000730021007a0c */ /* 0x000fe20003f66330 */
[----:B0-----:R-:W-:Y:S01]  /*0a20*/  @!P1 IMAD R7, R47, c[0x0][0x1c0], RZ ;  /* 0x000070002f079a24 */ /* 0x001fe200078e02ff */
[----:B------:R-:W-:Y:S01]  /*0a30*/  ISETP.GE.U32.AND P2, PT, R25, c[0x0][0x1c8], PT ;  /* 0x0000720019007a0c */ /* 0x000fe20003f46070 */
[----:B------:R-:W-:Y:S01]  /*0a40*/  @!P5 IMAD R6, R32, c[0x0][0x1c0], RZ ;  /* 0x000070002006da24 */ /* 0x000fe200078e02ff */
[-C--:B------:R-:W-:Y:S01]  /*0a50*/  @!P5 MOV R10, R8.reuse ;  /* 0x00000008000ad202 */ /* 0x080fe20000000f00 */
[----:B------:R0:W5:Y:S01]  /*0a60*/  @!P4 LDG.E R49, [R36.64] ;  /* 0x000000062431c981 */ /* 0x000162000c1e1900 */
[----:B-1----:R-:W-:Y:S02]  /*0a70*/  SHF.R.S32.HI R34, RZ, 0x1f, R25 ;  /* 0x0000001fff227819 */ /* 0x002fe40000011419 */
[----:B------:R-:W-:Y:S02]  /*0a80*/  @!P5 MOV R11, R3 ;  /* 0x00000003000bd202 */ /* 0x000fe40000000f00 */
[----:B------:R-:W-:-:S02]  /*0a90*/  @!P1 MOV R4, R8 ;  /* 0x0000000800049202 */ /* 0x000fc40000000f00 */
[----:B------:R-:W-:Y:S02]  /*0aa0*/  @!P1 MOV R5, R3 ;  /* 0x0000000300059202 */ /* 0x000fe40000000f00 */
[----:B------:R-:W-:Y:S01]  /*0ab0*/  ISETP.GT.U32.OR P3, PT, R0, 0x1df, P3 ;  /* 0x000001df0000780c */ /* 0x000fe20001f64470 */
[----:B------:R-:W-:Y:S01]  /*0ac0*/  @!P1 IMAD R7, R22, c[0x0][0x1c4], R7 ;  /* 0x0000710016079a24 */ /* 0x000fe200078e0207 */
[----:B------:R-:W-:Y:S01]  /*0ad0*/  ISETP.GE.AND.EX P2, PT, R34, c[0x0][0x1cc], PT, P2 ;  /* 0x0000730022007a0c */ /* 0x000fe20003f46320 */
[----:B------:R-:W-:-:S04]  /*0ae0*/  @!P1 IMAD.WIDE.U32 R4, R22, c[0x0][0x1c0], R4 ;  /* 0x0000700016049a25 */ /* 0x000fc800078e0004 */
[C---:B------:R-:W-:Y:S02]  /*0af0*/  @!P5 IMAD R39, R23.reuse, c[0x0][0x1c4], R6 ;  /* 0x000071001727da24 */ /* 0x040fe400078e0206 */
[----:B------:R-:W-:Y:S01]  /*0b00*/  @!P5 IMAD.WIDE.U32 R10, R23, c[0x0][0x1c0], R10 ;  /* 0x00007000170ada25 */ /* 0x000fe200078e000a */
[----:B------:R-:W-:Y:S02]  /*0b10*/  ISETP.GT.U32.OR P2, PT, R0, 0x1df, P2 ;  /* 0x000001df0000780c */ /* 0x000fe40001744470 */
[----:B------:R-:W-:Y:S02]  /*0b20*/  @!P1 IADD3 R7, R5, R7, RZ ;  /* 0x0000000705079210 */ /* 0x000fe40007ffe0ff */
[----:B------:R-:W-:Y:S02]  /*0b30*/  @!P1 LEA R6, P6, R4, c[0x0][0x170], 0x1 ;  /* 0x00005c0004069a11 */ /* 0x000fe400078c08ff */
[----:B------:R-:W-:Y:S02]  /*0b40*/  @!P5 IADD3 R5, R11, R39, RZ ;  /* 0x000000270b05d210 */ /* 0x000fe40007ffe0ff */
[----:B------:R-:W-:-:S02]  /*0b50*/  @!P5 LEA R38, P4, R10, c[0x0][0x170], 0x1 ;  /* 0x00005c000a26da11 */ /* 0x000fc400078808ff */
[----:B------:R-:W-:Y:S02]  /*0b60*/  @!P1 LEA.HI.X R7, R4, c[0x0][0x174], R7, 0x1, P6 ;  /* 0x00005d0004079a11 */ /* 0x000fe400030f0c07 */
[----:B------:R-:W-:Y:S01]  /*0b70*/  @!P5 LEA.HI.X R39, R10, c[0x0][0x174], R5, 0x1, P4 ;  /* 0x00005d000a27da11 */ /* 0x000fe200020f0c05 */
[----:B------:R-:W-:Y:S01]  /*0b80*/  @!P3 IMAD R5, R33, c[0x0][0x1c0], RZ ;  /* 0x000070002105ba24 */ /* 0x000fe200078e02ff */
[----:B------:R-:W-:Y:S01]  /*0b90*/  CS2R R52, SRZ ;  /* 0x0000000000347805 */ /* 0x000fe2000001ff00 */
[----:B------:R1:W5:Y:S01]  /*0ba0*/  @!P1 LDG.E R51, [R6.64] ;  /* 0x0000000606339981 */ /* 0x000362000c1e1900 */
[----:B------:R-:W-:Y:S01]  /*0bb0*/  ISETP.GE.U32.AND P4, PT, R26, c[0x0][0x1c8], PT ;  /* 0x000072001a007a0c */ /* 0x000fe20003f86070 */
[----:B0-----:R-:W-:Y:S01]  /*0bc0*/  @!P3 IMAD R37, R24, c[0x0][0x1c4], R5 ;  /* 0x000071001825ba24 */ /* 0x001fe200078e0205 */
[----:B------:R-:W-:Y:S01]  /*0bd0*/  SHF.R.S32.HI R35, RZ, 0x1f, R26 ;  /* 0x0000001fff237819 */ /* 0x000fe2000001141a */
[----:B------:R-:W-:Y:S01]  /*0be0*/  @!P2 IMAD R10, R34, c[0x0][0x1c0], RZ ;  /* 0x00007000220aaa24 */ /* 0x000fe200078e02ff */
[----:B------:R-:W-:Y:S01]  /*0bf0*/  ISETP.GE.U32.AND P1, PT, R27, c[0x0][0x1c8], PT ;  /* 0x000072001b007a0c */ /* 0x000fe20003f26070 */
[----:B------:R0:W5:Y:S01]  /*0c00*/  @!P5 LDG.E R52, [R38.64] ;  /* 0x000000062634d981 */ /* 0x000162000c1e1900 */
[----:B------:R-:W-:-:S02]  /*0c10*/  SHF.R.S32.HI R36, RZ, 0x1f, R27 ;  /* 0x0000001fff247819 */ /* 0x000fc4000001141b */
[-C--:B------:R-:W-:Y:S02]  /*0c20*/  @!P3 MOV R4, R8.reuse ;  /* 0x000000080004b202 */ /* 0x080fe40000000f00 */
[-C--:B------:R-:W-:Y:S02]  /*0c30*/  @!P3 MOV R5, R3.reuse ;  /* 0x000000030005b202 */ /* 0x080fe40000000f00 */
[----:B------:R-:W-:Y:S02]  /*0c40*/  ISETP.GE.AND.EX P4, PT, R35, c[0x0][0x1cc], PT, P4 ;  /* 0x0000730023007a0c */ /* 0x000fe40003f86340 */
[----:B------:R-:W-:Y:S01]  /*0c50*/  ISETP.GE.AND.EX P1, PT, R36, c[0x0][0x1cc], PT, P1 ;  /* 0x0000730024007a0c */ /* 0x000fe20003f26310 */
[----:B0-----:R-:W-:Y:S01]  /*0c60*/  @!P2 IMAD R39, R25, c[0x0][0x1c4], R10 ;  /* 0x000071001927aa24 */ /* 0x001fe200078e020a */
[----:B------:R-:W-:Y:S01]  /*0c70*/  @!P2 MOV R10, R8 ;  /* 0x00000008000aa202 */ /* 0x000fe20000000f00 */
[----:B------:R-:W-:Y:S01]  /*0c80*/  @!P3 IMAD.WIDE.U32 R4, R24, c[0x0][0x1c0], R4 ;  /* 0x000070001804ba25 */ /* 0x000fe200078e0004 */
[----:B------:R-:W-:-:S02]  /*0c90*/  @!P2 MOV R11, R3 ;  /* 0x00000003000ba202 */ /* 0x000fc40000000f00 */
[C---:B------:R-:W-:Y:S02]  /*0ca0*/  ISETP.GT.U32.OR P4, PT, R0.reuse, 0x1df, P4 ;  /* 0x000001df0000780c */ /* 0x040fe40002784470 */
[----:B------:R-:W-:Y:S01]  /*0cb0*/  ISETP.GT.U32.OR P1, PT, R0, 0x1df, P1 ;  /* 0x000001df0000780c */ /* 0x000fe20000f24470 */
[----:B------:R-:W-:Y:S01]  /*0cc0*/  @!P2 IMAD.WIDE.U32 R10, R25, c[0x0][0x1c0], R10 ;  /* 0x00007000190aaa25 */ /* 0x000fe200078e000a */
[----:B------:R-:W-:Y:S02]  /*0cd0*/  @!P3 IADD3 R5, R5, R37, RZ ;  /* 0x000000250505b210 */ /* 0x000fe40007ffe0ff */
[C---:B-1----:R-:W-:Y:S02]  /*0ce0*/  @!P3 LEA R6, P5, R4.reuse, c[0x0][0x170], 0x1 ;  /* 0x00005c000406ba11 */ /* 0x042fe400078a08ff */
[----:B------:R-:W-:Y:S02]  /*0cf0*/  SHF.R.S32.HI R37, RZ, 0x1f, R28 ;  /* 0x0000001fff257819 */ /* 0x000fe4000001141c */
[----:B------:R-:W-:-:S02]  /*0d00*/  @!P3 LEA.HI.X R7, R4, c[0x0][0x174], R5, 0x1, P5 ;  /* 0x00005d000407ba11 */ /* 0x000fc400028f0c05 */
[----:B------:R-:W-:Y:S02]  /*0d10*/  @!P2 IADD3 R5, R11, R39, RZ ;  /* 0x000000270b05a210 */ /* 0x000fe40007ffe0ff */
[----:B------:R-:W-:Y:S01]  /*0d20*/  @!P2 LEA R4, P6, R10, c[0x0][0x170], 0x1 ;  /* 0x00005c000a04aa11 */ /* 0x000fe200078c08ff */
[----:B------:R0:W5:Y:S01]  /*0d30*/  @!P3 LDG.E R53, [R6.64] ;  /* 0x000000060635b981 */ /* 0x000162000c1e1900 */
[----:B------:R-:W-:Y:S01]  /*0d40*/  ISETP.GE.U32.AND P5, PT, R28, c[0x0][0x1c8], PT ;  /* 0x000072001c007a0c */ /* 0x000fe20003fa6070 */
[----:B------:R-:W-:Y:S01]  /*0d50*/  @!P4 IMAD R11, R35, c[0x0][0x1c0], RZ ;  /* 0x00007000230bca24 */ /* 0x000fe200078e02ff */
[----:B------:R-:W-:Y:S01]  /*0d60*/  @!P2 LEA.HI.X R5, R10, c[0x0][0x174], R5, 0x1, P6 ;  /* 0x00005d000a05aa11 */ /* 0x000fe200030f0c05 */
[----:B------:R-:W-:Y:S01]  /*0d70*/  @!P1 IMAD R10, R36, c[0x0][0x1c0], RZ ;  /* 0x00007000240a9a24 */ /* 0x000fe200078e02ff */
[----:B------:R-:W-:Y:S01]  /*0d80*/  ISETP.GE.AND.EX P3, PT, R37, c[0x0][0x1cc], PT, P5 ;  /* 0x0000730025007a0c */ /* 0x000fe20003f66350 */
[----:B------:R-:W-:Y:S01]  /*0d90*/  @!P4 IMAD R39, R26, c[0x0][0x1c4], R11 ;  /* 0x000071001a27ca24 */ /* 0x000fe200078e020b */
[----:B------:R-:W-:Y:S01]  /*0da0*/  @!P4 MOV R11, R3 ;  /* 0x00000003000bc202 */ /* 0x000fe20000000f00 */
[----:B------:R-:W-:Y:S01]  /*0db0*/  @!P1 IMAD R55, R27, c[0x0][0x1c4], R10 ;  /* 0x000071001b379a24 */ /* 0x000fe200078e020a */
[----:B------:R-:W-:-:S02]  /*0dc0*/  ISETP.GT.U32.OR P3, PT, R0, 0x1df, P3 ;  /* 0x000001df0000780c */ /* 0x000fc40001f64470 */
[-C--:B------:R-:W-:Y:S02]  /*0dd0*/  @!P4 MOV R10, R8.reuse ;  /* 0x00000008000ac202 */ /* 0x080fe40000000f00 */
[----:B------:R-:W-:Y:S02]  /*0de0*/  @!P1 MOV R56, R8 ;  /* 0x0000000800389202 */ /* 0x000fe40000000f00 */
[----:B------:R-:W-:Y:S01]  /*0df0*/  @!P1 MOV R57, R3 ;  /* 0x0000000300399202 */ /* 0x000fe20000000f00 */
[----:B------:R-:W-:Y:S01]  /*0e00*/  @!P4 IMAD.WIDE.U32 R10, R26, c[0x0][0x1c0], R10 ;  /* 0x000070001a0aca25 */ /* 0x000fe200078e000a */
[----:B------:R-:W-:-:S03]  /*0e10*/  MOV R54, RZ ;  /* 0x000000ff00367202 */ /* 0x000fc60000000f00 */
[----:B------:R-:W-:Y:S01]  /*0e20*/  @!P1 IMAD.WIDE.U32 R56, R27, c[0x0][0x1c0], R56 ;  /* 0x000070001b389a25 */ /* 0x000fe200078e0038 */
[----:B0-----:R-:W-:Y:S02]  /*0e30*/  @!P4 IADD3 R7, R11, R39, RZ ;  /* 0x000000270b07c210 */ /* 0x001fe40007ffe0ff */
[----:B------:R0:W5:Y:S01]  /*0e40*/  @!P2 LDG.E R54, [R4.64] ;  /* 0x000000060436a981 */ /* 0x000162000c1e1900 */
[----:B------:R-:W-:Y:S02]  /*0e50*/  ISETP.GE.U32.AND P2, PT, R29, c[0x0][0x1c8], PT ;  /* 0x000072001d007a0c */ /* 0x000fe40003f46070 */
[----:B------:R-:W-:Y:S02]  /*0e60*/  @!P1 IADD3 R11, R57, R55, RZ ;  /* 0x00000037390b9210 */ /* 0x000fe40007ffe0ff */
[C---:B------:R-:W-:Y:S02]  /*0e70*/  @!P1 LEA R58, P6, R56.reuse, c[0x0][0x170], 0x1 ;  /* 0x00005c00383a9a11 */ /* 0x040fe400078c08ff */
[----:B------:R-:W-:Y:S01]  /*0e80*/  SHF.R.S32.HI R38, RZ, 0x1f, R29 ;  /* 0x0000001fff267819 */ /* 0x000fe2000001141d */
[----:B0-----:R-:W-:Y:S01]  /*0e90*/  @!P3 IMAD R5, R37, c[0x0][0x1c0], RZ ;  /* 0x000070002505ba24 */ /* 0x001fe200078e02ff */
[----:B------:R-:W-:-:S02]  /*0ea0*/  @!P1 LEA.HI.X R59, R56, c[0x0][0x174], R11, 0x1, P6 ;  /* 0x00005d00383b9a11 */ /* 0x000fc400030f0c0b */
[----:B------:R-:W-:Y:S01]  /*0eb0*/  ISETP.GE.AND.EX P2, PT, R38, c[0x0][0x1cc], PT, P2 ;  /* 0x0000730026007a0c */ /* 0x000fe20003f46320 */
[----:B------:R-:W-:Y:S01]  /*0ec0*/  @!P3 IMAD R11, R28, c[0x0][0x1c4], R5 ;  /* 0x000071001c0bba24 */ /* 0x000fe200078e0205 */
[----:B------:R-:W-:Y:S02]  /*0ed0*/  @!P4 LEA R6, P5, R10, c[0x0][0x170], 0x1 ;  /* 0x00005c000a06ca11 */ /* 0x000fe400078a08ff */
[----:B------:R-:W-:Y:S02]  /*0ee0*/  @!P3 MOV R4, R8 ;  /* 0x000000080004b202 */ /* 0x000fe40000000f00 */
[----:B------:R-:W-:Y:S01]  /*0ef0*/  @!P3 MOV R5, R3 ;  /* 0x000000030005b202 */ /* 0x000fe20000000f00 */
[----:B------:R-:W-:Y:S01]  /*0f00*/  CS2R R56, SRZ ;  /* 0x0000000000387805 */ /* 0x000fe2000001ff00 */
[----:B------:R-:W-:Y:S02]  /*0f10*/  ISETP.GT.U32.OR P2, PT, R0, 0x1df, P2 ;  /* 0x000001df0000780c */ /* 0x000fe40001744470 */
[----:B------:R-:W-:Y:S01]  /*0f20*/  MOV R55, RZ ;  /* 0x000000ff00377202 */ /* 0x000fe20000000f00 */
[----:B------:R-:W-:Y:S01]  /*0f30*/  @!P3 IMAD.WIDE.U32 R4, R28, c[0x0][0x1c0], R4 ;  /* 0x000070001c04ba25 */ /* 0x000fe200078e0004 */
[----:B------:R-:W-:Y:S01]  /*0f40*/  @!P4 LEA.HI.X R7, R10, c[0x0][0x174], R7, 0x1, P5 ;  /* 0x00005d000a07ca11 */ /* 0x000fe200028f0c07 */
[----:B------:R0:W5:Y:S01]  /*0f50*/  @!P1 LDG.E R56, [R58.64] ;  /* 0x000000063a389981 */ /* 0x000162000c1e1900 */
[----:B------:R-:W-:-:S02]  /*0f60*/  ISETP.GE.U32.AND P1, PT, R30, c[0x0][0x1c8], PT ;  /* 0x000072001e007a0c */ /* 0x000fc40003f26070 */
[----:B------:R-:W-:Y:S01]  /*0f70*/  SHF.R.S32.HI R39, RZ, 0x1f, R30 ;  /* 0x0000001fff277819 */ /* 0x000fe2000001141e */
[----:B------:R1:W5:Y:S01]  /*0f80*/  @!P4 LDG.E R55, [R6.64] ;  /* 0x000000060637c981 */ /* 0x000362000c1e1900 */
[----:B------:R-:W-:Y:S02]  /*0f90*/  @!P3 IADD3 R5, R5, R11, RZ ;  /* 0x0000000b0505b210 */ /* 0x000fe40007ffe0ff */
[C---:B------:R-:W-:Y:S02]  /*0fa0*/  @!P3 LEA R10, P4, R4.reuse, c[0x0][0x170], 0x1 ;  /* 0x00005c00040aba11 */ /* 0x040fe400078808ff */
[----:B------:R-:W-:Y:S02]  /*0fb0*/  ISETP.GE.AND.EX P1, PT, R39, c[0x0][0x1cc], PT, P1 ;  /* 0x0000730027007a0c */ /* 0x000fe40003f26310 */
[----:B------:R-:W-:Y:S02]  /*0fc0*/  @!P3 LEA.HI.X R11, R4, c[0x0][0x174], R5, 0x1, P4 ;  /* 0x00005d00040bba11 */ /* 0x000fe400020f0c05 */
[----:B------:R-:W-:Y:S01]  /*0fd0*/  @!P2 MOV R4, R8 ;  /* 0x000000080004a202 */ /* 0x000fe20000000f00 */
[----:B-1----:R-:W-:Y:S01]  /*0fe0*/  @!P2 IMAD R6, R38, c[0x0][0x1c0], RZ ;  /* 0x000070002606aa24 */ /* 0x002fe200078e02ff */
[----:B------:R-:W-:Y:S01]  /*0ff0*/  @!P2 MOV R5, R3 ;  /* 0x000000030005a202 */ /* 0x000fe20000000f00 */
[----:B------:R1:W5:Y:S01]  /*1000*/  @!P3 LDG.E R57, [R10.64] ;  /* 0x000000060a39b981 */ /* 0x000362000c1e1900 */
[----:B------:R-:W-:Y:S01]  /*1010*/  ISETP.GT.U32.OR P1, PT, R0, 0x1df, P1 ;  /* 0x000001df0000780c */ /* 0x000fe20000f24470 */
[----:B------:R-:W-:-:S02]  /*1020*/  @!P2 IMAD R7, R29, c[0x0][0x1c4], R6 ;  /* 0x000071001d07aa24 */ /* 0x000fc400078e0206 */
[----:B------:R-:W-:-:S05]  /*1030*/  @!P2 IMAD.WIDE.U32 R4, R29, c[0x0][0x1c0], R4 ;  /* 0x000070001d04aa25 */ /* 0x000fca00078e0004 */
[----:B------:R-:W-:Y:S02]  /*1040*/  @!P2 IADD3 R5, R5, R7, RZ ;  /* 0x000000070505a210 */ /* 0x000fe40007ffe0ff */
[----:B------:R-:W-:-:S04]  /*1050*/  @!P2 LEA R6, P3, R4, c[0x0][0x170], 0x1 ;  /* 0x00005c000406aa11 */ /* 0x000fc800078608ff */
[----:B------:R-:W-:Y:S01]  /*1060*/  @!P2 LEA.HI.X R7, R4, c[0x0][0x174], R5, 0x1, P3 ;  /* 0x00005d000407aa11 */ /* 0x000fe200018f0c05 */
[----:B------:R-:W-:Y:S01]  /*1070*/  @!P1 IMAD R5, R39, c[0x0][0x1c0], RZ ;  /* 0x0000700027059a24 */ /* 0x000fe200078e02ff */
[----:B------:R-:W-:-:S03]  /*1080*/  @!P1 MOV R4, R8 ;  /* 0x0000000800049202 */ /* 0x000fc60000000f00 */
[----:B0-----:R-:W-:Y:S01]  /*1090*/  @!P1 IMAD R59, R30, c[0x0][0x1c4], R5 ;  /* 0x000071001e3b9a24 */ /* 0x001fe200078e0205 */
[----:B------:R-:W-:Y:S02]  /*10a0*/  @!P1 MOV R5, R3 ;  /* 0x0000000300059202 */ /* 0x000fe40000000f00 */
[----:B------:R-:W-:-:S03]  /*10b0*/  MOV R58, RZ ;  /* 0x000000ff003a7202 */ /* 0x000fc60000000f00 */
[----:B------:R-:W-:-:S03]  /*10c0*/  @!P1 IMAD.WIDE.U32 R4, R30, c[0x0][0x1c0], R4 ;  /* 0x000070001e049a25 */ /* 0x000fc600078e0004 */
[----:B------:R0:W5:Y:S02]  /*10d0*/  @!P2 LDG.E R58, [R6.64] ;  /* 0x00000006063aa981 */ /* 0x000164000c1e1900 */
[----:B------:R-:W-:Y:S02]  /*10e0*/  @!P1 IADD3 R5, R5, R59, RZ ;  /* 0x0000003b05059210 */ /* 0x000fe40007ffe0ff */
[C---:B-1----:R-:W-:Y:S02]  /*10f0*/  @!P1 LEA R10, P2, R4.reuse, c[0x0][0x170], 0x1 ;  /* 0x00005c00040a9a11 */ /* 0x042fe400078408ff */
[----:B------:R-:W-:Y:S02]  /*1100*/  MOV R59, RZ ;  /* 0x000000ff003b7202 */ /* 0x000fe40000000f00 */
[----:B------:R-:W-:-:S05]  /*1110*/  @!P1 LEA.HI.X R11, R4, c[0x0][0x174], R5, 0x1, P2 ;  /* 0x00005d00040b9a11 */ /* 0x000fca00010f0c05 */
[----:B------:R1:W5:Y:S01]  /*1120*/  @!P1 LDG.E R59, [R10.64] ;  /* 0x000000060a3b9981 */ /* 0x000362000c1e1900 */
[--C-:B--2---:R-:W-:Y:S02]  /*1130*/  HADD2.F32 R5, -RZ, R61.reuse.H1_H1 ;  /* 0x3000003dff057230 */ /* 0x104fe40000004100 */
[----:B------:R-:W-:-:S03]  /*1140*/  HADD2.F32 R4, -RZ, R61.H0_H0 ;  /* 0x2000003dff047230 */ /* 0x000fc60000004100 */
[----:B0-----:R-:W-:Y:S02]  /*1150*/  FMUL.FTZ R7, R5, R5 ;  /* 0x0000000505077220 */ /* 0x001fe40000410000 */
[C---:B------:R-:W-:Y:S01]  /*1160*/  FADD.FTZ R5, R4.reuse, R5 ;  /* 0x0000000504057221 */ /* 0x040fe20000010000 */
[--C-:B---3--:R-:W-:Y:S01]  /*1170*/  HADD2.F32 R65, -RZ, R45.reuse.H1_H1 ;  /* 0x3000002dff417230 */ /* 0x108fe20000004100 */
[----:B------:R-:W-:Y:S01]  /*1180*/  FFMA.FTZ R7, R4, R4, R7 ;  /* 0x0000000404077223 */ /* 0x000fe20000010007 */
[----:B------:R-:W-:-:S03]  /*1190*/  HADD2.F32 R4, -RZ, R45.H0_H0 ;  /* 0x2000002dff047230 */ /* 0x000fc60000004100 */
[----:B------:R-:W-:Y:S02]  /*11a0*/  FMUL.FTZ R67, R65, R65 ;  /* 0x0000004141437220 */ /* 0x000fe40000410000 */
[C---:B------:R-:W-:Y:S02]  /*11b0*/  FADD.FTZ R6, R4.reuse, R65 ;  /* 0x0000004104067221 */ /* 0x040fe40000010000 */
[----:B------:R-:W-:Y:S02]  /*11c0*/  FFMA.FTZ R4, R4, R4, R67 ;  /* 0x0000000404047223 */ /* 0x000fe40000010043 */
[----:B------:R-:W-:Y:S02]  /*11d0*/  FADD.FTZ R7, RZ, R7 ;  /* 0x00000007ff077221 */ /* 0x000fe40000010000 */
[----:B------:R-:W-:Y:S02]  /*11e0*/  FADD.FTZ R5, RZ, R5 ;  /* 0x00000005ff057221 */ /* 0x000fe40000010000 */
[----:B------:R-:W-:-:S02]  /*11f0*/  FADD.FTZ R4, R7, R4 ;  /* 0x0000000407047221 */ /* 0x000fc40000010000 */
[----:B------:R-:W-:Y:S01]  /*1200*/  FADD.FTZ R5, R5, R6 ;  /* 0x0000000605057221 */ /* 0x000fe20000010000 */
[--C-:B----4-:R-:W-:Y:S02]  /*1210*/  HADD2.F32 R7, -RZ, R46.reuse.H1_H1 ;  /* 0x3000002eff077230 */ /* 0x110fe40000004100 */
[----:B------:R-:W-:-:S03]  /*1220*/  HADD2.F32 R6, -RZ, R46.H0_H0 ;  /* 0x2000002eff067230 */ /* 0x000fc60000004100 */
[----:B-1----:R-:W-:Y:S02]  /*1230*/  FMUL.FTZ R11, R7, R7 ;  /* 0x00000007070b7220 */ /* 0x002fe40000410000 */
[C---:B------:R-:W-:Y:S02]  /*1240*/  FADD.FTZ R10, R6.reuse, R7 ;  /* 0x00000007060a7221 */ /* 0x040fe40000010000 */
[----:B------:R-:W-:-:S04]  /*1250*/  FFMA.FTZ R11, R6, R6, R11 ;  /* 0x00000006060b7223 */ /* 0x000fc8000001000b */
[----:B------:R-:W-:Y:S02]  /*1260*/  FADD.FTZ R4, R4, R11 ;  /* 0x0000000b04047221 */ /* 0x000fe40000010000 */
[----:B------:R-:W-:Y:S01]  /*1270*/  FADD.FTZ R5, R5, R10 ;  /* 0x0000000a05057221 */ /* 0x000fe20000010000 */
[--C-:B-----5:R-:W-:Y:S02]  /*1280*/  HADD2.F32 R7, -RZ, R48.reuse.H1_H1 ;  /* 0x30000030ff077230 */ /* 0x120fe40000004100 */
[----:B------:R-:W-:-:S03]  /*1290*/  HADD2.F32 R6, -RZ, R48.H0_H0 ;  /* 0x20000030ff067230 */ /* 0x000fc60000004100 */
[----:B------:R-:W-:Y:S02]  /*12a0*/  FMUL.FTZ R11, R7, R7 ;  /* 0x00000007070b7220 */ /* 0x000fe40000410000 */
[C---:B------:R-:W-:Y:S01]  /*12b0*/  FADD.FTZ R10, R6.reuse, R7 ;  /* 0x00000007060a7221 */ /* 0x040fe20000010000 */
[--C-:B------:R-:W-:Y:S01]  /*12c0*/  HADD2.F32 R7, -RZ, R49.reuse.H1_H1 ;  /* 0x30000031ff077230 */ /* 0x100fe20000004100 */
[----:B------:R-:W-:Y:S01]  /*12d0*/  FFMA.FTZ R11, R6, R6, R11 ;  /* 0x00000006060b7223 */ /* 0x000fe2000001000b */
[----:B------:R-:W-:-:S03]  /*12e0*/  HADD2.F32 R6, -RZ, R49.H0_H0 ;  /* 0x20000031ff067230 */ /* 0x000fc60000004100 */
[----:B------:R-:W-:Y:S02]  /*12f0*/  FADD.FTZ R4, R4, R11 ;  /* 0x0000000b04047221 */ /* 0x000fe40000010000 */
[----:B------:R-:W-:Y:S02]  /*1300*/  FMUL.FTZ R11, R7, R7 ;  /* 0x00000007070b7220 */ /* 0x000fe40000410000 */
[----:B------:R-:W-:Y:S02]  /*1310*/  FADD.FTZ R5, R5, R10 ;  /* 0x0000000a05057221 */ /* 0x000fe40000010000 */
[C---:B------:R-:W-:Y:S01]  /*1320*/  FADD.FTZ R10, R6.reuse, R7 ;  /* 0x00000007060a7221 */ /* 0x040fe20000010000 */
[--C-:B------:R-:W-:Y:S01]  /*1330*/  HADD2.F32 R7, -RZ, R50.reuse.H1_H1 ;  /* 0x30000032ff077230 */ /* 0x100fe20000004100 */
[----:B------:R-:W-:Y:S01]  /*1340*/  FFMA.FTZ R11, R6, R6, R11 ;  /* 0x00000006060b7223 */ /* 0x000fe2000001000b */
[----:B------:R-:W-:-:S03]  /*1350*/  HADD2.F32 R6, -RZ, R50.H0_H0 ;  /* 0x20000032ff067230 */ /* 0x000fc60000004100 */
[----:B------:R-:W-:Y:S02]  /*1360*/  FADD.FTZ R4, R4, R11 ;  /* 0x0000000b04047221 */ /* 0x000fe40000010000 */
[----:B------:R-:W-:Y:S02]  /*1370*/  FMUL.FTZ R11, R7, R7 ;  /* 0x00000007070b7220 */ /* 0x000fe40000410000 */
[----:B------:R-:W-:Y:S02]  /*1380*/  FADD.FTZ R5, R5, R10 ;  /* 0x0000000a05057221 */ /* 0x000fe40000010000 */
[C---:B------:R-:W-:Y:S02]  /*1390*/  FADD.FTZ R10, R6.reuse, R7 ;  /* 0x00000007060a7221 */ /* 0x040fe40000010000 */
[----:B------:R-:W-:Y:S01]  /*13a0*/  FFMA.FTZ R11, R6, R6, R11 ;  /* 0x00000006060b7223 */ /* 0x000fe2000001000b */
[----:B------:R-:W-:-:S03]  /*13b0*/  HADD2.F32 R7, -RZ, R51.H1_H1 ;  /* 0x30000033ff077230 */ /* 0x000fc60000004100 */
[----:B------:R-:W-:Y:S01]  /*13c0*/  FADD.FTZ R4, R4, R11 ;  /* 0x0000000b04047221 */ /* 0x000fe20000010000 */
[----:B------:R-:W-:Y:S01]  /*13d0*/  HADD2.F32 R6, -RZ, R51.H0_H0 ;  /* 0x20000033ff067230 */ /* 0x000fe20000004100 */
[----:B------:R-:W-:Y:S02]  /*13e0*/  FADD.FTZ R5, R5, R10 ;  /* 0x0000000a05057221 */ /* 0x000fe40000010000 */
        /* <DEDUP_REMOVED lines=9> */
[----:B------:R-:W-:-:S04]  /*1480*/  FFMA.FTZ R11, R6, R6, R11 ;  /* 0x00000006060b7223 */ /* 0x000fc8000001000b */
[----:B------:R-:W-:Y:S02]  /*1490*/  FADD.FTZ R4, R4, R11 ;  /* 0x0000000b04047221 */ /* 0x000fe40000010000 */
[----:B------:R-:W-:Y:S01]  /*14a0*/  FADD.FTZ R5, R5, R10 ;  /* 0x0000000a05057221 */ /* 0x000fe20000010000 */
[--C-:B------:R-:W-:Y:S02]  /*14b0*/  HADD2.F32 R7, -RZ, R53.reuse.H1_H1 ;  /* 0x30000035ff077230 */ /* 0x100fe40000004100 */
[----:B------:R-:W-:-:S03]  /*14c0*/  HADD2.F32 R6, -RZ, R53.H0_H0 ;  /* 0x20000035ff067230 */ /* 0x000fc60000004100 */
[----:B------:R-:W-:Y:S02]  /*14d0*/  FMUL.FTZ R11, R7, R7 ;  /* 0x00000007070b7220 */ /* 0x000fe40000410000 */
        /* <DEDUP_REMOVED lines=26> */
[----:B------:R-:W-:Y:S01]  /*1680*/  FMUL.FTZ R11, R7, R7 ;  /* 0x00000007070b7220 */ /* 0x000fe20000410000 */
[----:B------:R-:W-:Y:S01]  /*1690*/  ISETP.GE.U32.AND P1, PT, R31, c[0x0][0x1c8], PT ;  /* 0x000072001f007a0c */ /* 0x000fe20003f26070 */
[----:B------:R-:W-:Y:S01]  /*16a0*/  FADD.FTZ R5, R5, R10 ;  /* 0x0000000a05057221 */ /* 0x000fe20000010000 */
[----:B------:R-:W-:Y:S01]  /*16b0*/  SHF.R.S32.HI R40, RZ, 0x1f, R31 ;  /* 0x0000001fff287819 */ /* 0x000fe2000001141f */
[C---:B------:R-:W-:Y:S02]  /*16c0*/  FADD.FTZ R10, R6.reuse, R7 ;  /* 0x00000007060a7221 */ /* 0x040fe40000010000 */
[----:B------:R-:W-:Y:S01]  /*16d0*/  FFMA.FTZ R11, R6, R6, R11 ;  /* 0x00000006060b7223 */ /* 0x000fe2000001000b */
[----:B------:R-:W-:Y:S01]  /*16e0*/  ISETP.GE.AND.EX P1, PT, R40, c[0x0][0x1cc], PT, P1 ;  /* 0x0000730028007a0c */ /* 0x000fe20003f26310 */
[----:B------:R-:W-:-:S02]  /*16f0*/  FADD.FTZ R5, R5, R10 ;  /* 0x0000000a05057221 */ /* 0x000fc40000010000 */
[----:B------:R-:W-:Y:S01]  /*1700*/  FADD.FTZ R4, R4, R11 ;  /* 0x0000000b04047221 */ /* 0x000fe20000010000 */
[--C-:B------:R-:W-:Y:S02]  /*1710*/  HADD2.F32 R7, -RZ, R58.reuse.H1_H1 ;  /* 0x3000003aff077230 */ /* 0x100fe40000004100 */
[----:B------:R-:W-:Y:S01]  /*1720*/  HADD2.F32 R6, -RZ, R58.H0_H0 ;  /* 0x2000003aff067230 */ /* 0x000fe20000004100 */
[----:B------:R-:W-:Y:S02]  /*1730*/  ISETP.GT.U32.OR P1, PT, R0, 0x1df, P1 ;  /* 0x000001df0000780c */ /* 0x000fe40000f24470 */
[----:B------:R-:W-:Y:S02]  /*1740*/  FMUL.FTZ R11, R7, R7 ;  /* 0x00000007070b7220 */ /* 0x000fe40000410000 */
[C---:B------:R-:W-:Y:S02]  /*1750*/  FADD.FTZ R10, R6.reuse, R7 ;  /* 0x00000007060a7221 */ /* 0x040fe40000010000 */
[----:B------:R-:W-:-:S02]  /*1760*/  FFMA.FTZ R11, R6, R6, R11 ;  /* 0x00000006060b7223 */ /* 0x000fc4000001000b */
[----:B------:R-:W-:Y:S01]  /*1770*/  FADD.FTZ R10, R5, R10 ;  /* 0x0000000a050a7221 */ /* 0x000fe20000010000 */
[--C-:B------:R-:W-:Y:S01]  /*1780*/  HADD2.F32 R5, -RZ, R59.reuse.H1_H1 ;  /* 0x3000003bff057230 */ /* 0x100fe20000004100 */
[----:B------:R-:W-:Y:S01]  /*1790*/  FADD.FTZ R11, R4, R11 ;  /* 0x0000000b040b7221 */ /* 0x000fe20000010000 */
[----:B------:R-:W-:-:S03]  /*17a0*/  HADD2.F32 R4, -RZ, R59.H0_H0 ;  /* 0x2000003bff047230 */ /* 0x000fc60000004100 */
        /* <DEDUP_REMOVED lines=10> */
[----:B------:R-:W-:-:S03]  /*1850*/  FADD.FTZ R10, R10, R7 ;  /* 0x000000070a0a7221 */ /* 0x000fc60000010000 */
[----:B------:R-:W-:-:S05]  /*1860*/  @!P1 LEA.HI.X R7, R4, c[0x0][0x174], R5, 0x1, P2 ;  /* 0x00005d0004079a11 */ /* 0x000fca00010f0c05 */
[----:B------:R-:W2:Y:S01]  /*1870*/  @!P1 LDG.E R60, [R6.64] ;  /* 0x00000006063c9981 */ /* 0x000ea2000c1e1900 */
[----:B------:R-:W-:Y:S01]  /*1880*/  FADD.FTZ R11, R11, R62 ;  /* 0x0000003e0b0b7221 */ /* 0x000fe20000010000 */
[C---:B------:R-:W-:Y:S02]  /*1890*/  ISETP.GT.AND P1, PT, R68.reuse, 0x1e, PT ;  /* 0x0000001e4400780c */ /* 0x040fe40003f24270 */
[----:B------:R-:W-:Y:S02]  /*18a0*/  ISETP.NE.AND P2, PT, R68, RZ, PT ;  /* 0x000000ff4400720c */ /* 0x000fe40003f45270 */
[----:B------:R-:W-:Y:S01]  /*18b0*/  ISETP.NE.AND P3, PT, R0, RZ, PT ;  /* 0x000000ff0000720c */ /* 0x000fe20003f65270 */
[----:B------:R-:W-:Y:S01]  /*18c0*/  BSSY B0, `(.L_x_2521) ;  /* 0x0000047000007945 */ /* 0x000fe20003800000 */
[--C-:B--2---:R-:W-:Y:S02]  /*18d0*/  HADD2.F32 R5, -RZ, R60.reuse.H1_H1 ;  /* 0x3000003cff057230 */ /* 0x104fe40000004100 */
[----:B------:R-:W-:-:S03]  /*18e0*/  HADD2.F32 R4, -RZ, R60.H0_H0 ;  /* 0x2000003cff047230 */ /* 0x000fc60000004100 */
        /* <DEDUP_REMOVED lines=68> */
.L_x_2522:
[----:B------:R-:W-:Y:S05]  /*1d30*/  BSYNC B0 ;  /* 0x0000000000007941 */ /* 0x000fea0003800000 */
.L_x_2521:
        /* <DEDUP_REMOVED lines=25> */
.L_x_2525:
[----:B------:R-:W2:Y:S01]  /*1ed0*/  LDG.E.STRONG.GPU R4, [R6.64] ;  /* 0x0000000606047981 */ /* 0x000ea2000c1ef900 */
[----:B------:R-:W-:Y:S01]  /*1ee0*/  YIELD ;  /* 0x0000000000007946 */ /* 0x000fe20003800000 */
[----:B--2---:R-:W-:Y:S01]  /*1ef0*/  ISETP.NE.AND P1, PT, R4, R5, PT ;  /* 0x000000050400720c */ /* 0x004fe20003f25270 */
[----:B------:R-:W-:-:S12]  /*1f00*/  CCTL.IVALL ;  /* 0x00000000ff00798f */ /* 0x000fd80002000000 */
[----:B------:R-:W-:Y:S05]  /*1f10*/  @P1 BRA `(.L_x_2525) ;  /* 0xffffffb000001947 */ /* 0x000fea000383ffff */
.L_x_2524:
        /* <DEDUP_REMOVED lines=11> */
.L_x_2527:
        /* <DEDUP_REMOVED lines=59> */
.L_x_2526:
        /* <DEDUP_REMOVED lines=19> */
.L_x_2529:
[----:B------:R-:W-:Y:S05]  /*24b0*/  BSYNC B0 ;  /* 0x0000000000007941 */ /* 0x000fea0003800000 */
.L_x_2528:
        /* <DEDUP_REMOVED lines=30> */
.L_x_2523:
        /* <DEDUP_REMOVED lines=12> */
[----:B------:R-:W-:Y:S04]  /*2760*/  @!P1 STG.E.64 [R64.64], R66 ;  /* 0x0000004240009986 */ /* 0x000fe8000c101b06 */
[----:B------:R-:W-:Y:S06]  /*2770*/  BAR.SYNC.DEFER_BLOCKING 0x0 ;  /* 0x0000000000007b1d */ /* 0x000fec0000010000 */
[----:B------:R-:W2:Y:S04]  /*2780*/  LDG.E.64 R6, [R6.64] ;  /* 0x0000000606067981 */ /* 0x000ea8000c1e1b00 */
[----:B------:R-:W2:Y:S01]  /*2790*/  LDG.E.64 R4, [R4.64] ;  /* 0x0000000604047981 */ /* 0x000ea2000c1e1b00 */
[----:B01----:R-:W-:Y:S01]  /*27a0*/  MOV R10, 0x3f800000 ;  /* 0x3f800000000a7802 */ /* 0x003fe20000000f00 */
[--C-:B------:R-:W-:Y:S01]  /*27b0*/  HADD2.F32 R11, -RZ, R61.reuse.H0_H0 ;  /* 0x2000003dff0b7230 */ /* 0x100fe20000004100 */
[----:B------:R-:W-:Y:S01]  /*27c0*/  ISETP.NE.AND P6, PT, RZ, UR5, PT ;  /* 0x00000005ff007c0c */ /* 0x000fe2000bfc5270 */
[----:B------:R-:W0:Y:S01]  /*27d0*/  LDS.64 R62, [0x90] ;  /* 0x00009000ff3e7984 */ /* 0x000e220000000a00 */
[----:B------:R-:W-:Y:S01]  /*27e0*/  HADD2.F32 R61, -RZ, R61.H1_H1 ;  /* 0x3000003dff3d7230 */ /* 0x000fe20000004100 */
        /* <DEDUP_REMOVED lines=10> */
[----:B--2---:R-:W-:Y:S02]  /*2890*/  FFMA.FTZ R11, R6, R11, R4 ;  /* 0x0000000b060b7223 */ /* 0x004fe40000010004 */
[----:B------:R-:W-:Y:S01]  /*28a0*/  FFMA.FTZ R64, R7, R64, R5 ;  /* 0x0000004007407223 */ /* 0x000fe20000010005 */
[----:B------:R-:W-:Y:S05]  /*28b0*/  @!P6 BRA `(.L_x_2530) ;  /* 0x000000a00000e947 */ /* 0x000fea0003800000 */
[----:B------:R-:W-:Y:S02]  /*28c0*/  FMUL.FTZ R61, R11, -1.4426950216293334961 ;  /* 0xbfb8aa3b0b3d7820 */ /* 0x000fe40000410000 */
[----:B------:R-:W-:-:S04]  /*28d0*/  FMUL.FTZ R65, R64, -1.4426950216293334961 ;  /* 0xbfb8aa3b40417820 */ /* 0x000fc80000410000 */
[----:B------:R-:W0:Y:S08]  /*28e0*/  MUFU.EX2 R61, R61 ;  /* 0x0000003d003d7308 */ /* 0x000e300000000800 */
[----:B------:R-:W-:Y:S01]  /*28f0*/  MUFU.EX2 R65, R65 ;  /* 0x0000004100417308 */ /* 0x000fe20000000800 */
[----:B0-----:R-:W-:-:S07]  /*2900*/  FADD.FTZ R63, R61, 1 ;  /* 0x3f8000003d3f7421 */ /* 0x001fce0000010000 */
[----:B------:R-:W0:Y:S02]  /*2910*/  MUFU.RCP R66, R63 ;  /* 0x0000003f00427308 */ /* 0x000e240000001000 */
[----:B0-----:R-:W-:Y:S02]  /*2920*/  FMUL.FTZ R11, R11, R66 ;  /* 0x000000420b0b7220 */ /* 0x001fe40000410000 */
[----:B------:R-:W-:-:S04]  /*2930*/  FADD.FTZ R66, R65, 1 ;  /* 0x3f80000041427421 */ /* 0x000fc80000010000 */
[----:B------:R-:W0:Y:S02]  /*2940*/  MUFU.RCP R67, R66 ;  /* 0x0000004200437308 */ /* 0x000e240000001000 */
[----:B0-----:R-:W-:-:S06]  /*2950*/  FMUL.FTZ R64, R64, R67 ;  /* 0x0000004340407220 */ /* 0x001fcc0000410000 */
.L_x_2530:
[----:B------:R-:W-:Y:S01]  /*2960*/  BSSY B0, `(.L_x_2531) ;  /* 0x000000c000007945 */ /* 0x000fe20003800000 */
[----:B------:R-:W-:Y:S05]  /*2970*/  @!P0 BRA `(.L_x_2532) ;  /* 0x000000a000008947 */ /* 0x000fea0003800000 */
[----:B------:R-:W-:Y:S01]  /*2980*/  F2FP.PACK_AB R11, R64, R11 ;  /* 0x0000000b400b723e */ /* 0x000fe200000000ff */
        /* <DEDUP_REMOVED lines=9> */
.L_x_2532:
[----:B------:R-:W-:Y:S05]  /*2a20*/  BSYNC B0 ;  /* 0x0000000000007941 */ /* 0x000fea0003800000 */
.L_x_2531:
[--C-:B0-----:R-:W-:Y:S01]  /*2a30*/  HADD2.F32 R11, -RZ, R45.reuse.H0_H0 ;  /* 0x2000002dff0b7230 */ /* 0x101fe20000004100 */
[----:B------:R-:W-:Y:S01]  /*2a40*/  ISETP.GE.U32.AND P1, PT, R17, c[0x0][0x1c8], PT ;  /* 0x0000720011007a0c */ /* 0x000fe20003f26070 */
[----:B------:R-:W-:-:S03]  /*2a50*/  HADD2.F32 R45, -RZ, R45.H1_H1 ;  /* 0x3000002dff2d7230 */ /* 0x000fc60000004100 */
[--C-:B------:R-:W-:Y:S01]  /*2a60*/  FADD.FTZ R11, R11, -R62.reuse ;  /* 0x8000003e0b0b7221 */ /* 0x100fe20000010000 */
[----:B------:R-:W-:Y:S01]  /*2a70*/  ISETP.GE.AND.EX P1, PT, R71, c[0x0][0x1cc], PT, P1 ;  /* 0x0000730047007a0c */ /* 0x000fe20003f26310 */
[----:B------:R-:W-:Y:S02]  /*2a80*/  FADD.FTZ R45, R45, -R62 ;  /* 0x8000003e2d2d7221 */ /* 0x000fe40000010000 */
[-C--:B------:R-:W-:Y:S01]  /*2a90*/  FMUL.FTZ R11, R11, R10.reuse ;  /* 0x0000000a0b0b7220 */ /* 0x080fe20000410000 */
[----:B------:R-:W-:Y:S01]  /*2aa0*/  ISETP.LT.U32.AND P1, PT, R0, 0x1e0, !P1 ;  /* 0x000001e00000780c */ /* 0x000fe20004f21070 */
[----:B------:R-:W-:Y:S02]  /*2ab0*/  FMUL.FTZ R64, R45, R10 ;  /* 0x0000000a2d407220 */ /* 0x000fe40000410000 */
[----:B------:R-:W-:Y:S02]  /*2ac0*/  FFMA.FTZ R11, R6, R11, R4 ;  /* 0x0000000b060b7223 */ /* 0x000fe40000010004 */
        /* <DEDUP_REMOVED lines=12> */
.L_x_2533:
        /* <DEDUP_REMOVED lines=12> */
.L_x_2535:
[----:B------:R-:W-:Y:S05]  /*2c50*/  BSYNC B0 ;  /* 0x0000000000007941 */ /* 0x000fea0003800000 */
.L_x_2534:
[--C-:B0-----:R-:W-:Y:S01]  /*2c60*/  HADD2.F32 R11, -RZ, R46.reuse.H0_H0 ;  /* 0x2000002eff0b7230 */ /* 0x101fe20000004100 */
[----:B------:R-:W-:Y:S01]  /*2c70*/  ISETP.GE.U32.AND P1, PT, R18, c[0x0][0x1c8], PT ;  /* 0x0000720012007a0c */ /* 0x000fe20003f26070 */
[----:B------:R-:W-:-:S03]  /*2c80*/  HADD2.F32 R45, -RZ, R46.H1_H1 ;  /* 0x3000002eff2d7230 */ /* 0x000fc60000004100 */
[--C-:B------:R-:W-:Y:S01]  /*2c90*/  FADD.FTZ R11, R11, -R62.reuse ;  /* 0x8000003e0b0b7221 */ /* 0x100fe20000010000 */
[----:B------:R-:W-:Y:S01]  /*2ca0*/  ISETP.GE.AND.EX P1, PT, R41, c[0x0][0x1cc], PT, P1 ;  /* 0x0000730029007a0c */ /* 0x000fe20003f26310 */
[----:B------:R-:W-:Y:S02]  /*2cb0*/  FADD.FTZ R45, R45, -R62 ;  /* 0x8000003e2d2d7221 */ /* 0x000fe40000010000 */
[-C--:B------:R-:W-:Y:S01]  /*2cc0*/  FMUL.FTZ R11, R11, R10.reuse ;  /* 0x0000000a0b0b7220 */ /* 0x080fe20000410000 */
[----:B------:R-:W-:Y:S01]  /*2cd0*/  ISETP.GT.U32.OR P1, PT, R0, 0x1df, P1 ;  /* 0x000001df0000780c */ /* 0x000fe20000f24470 */
        /* <DEDUP_REMOVED lines=14> */
.L_x_2536:
        /* <DEDUP_REMOVED lines=12> */
.L_x_2538:
[----:B------:R-:W-:Y:S05]  /*2e80*/  BSYNC B0 ;  /* 0x0000000000007941 */ /* 0x000fea0003800000 */
.L_x_2537:
        /* <DEDUP_REMOVED lines=22> */
.L_x_2539:
        /* <DEDUP_REMOVED lines=12> */
.L_x_2541:
[----:B------:R-:W-:Y:S05]  /*30b0*/  BSYNC B0 ;  /* 0x0000000000007941 */ /* 0x000fea0003800000 */
.L_x_2540:
[--C-:B0-----:R-:W-:Y:S01]  /*30c0*/  HADD2.F32 R11, -RZ, R49.reuse.H0_H0 ;  /* 0x20000031ff0b7230 */ /* 0x101fe20000004100 */
[----:B------:R-:W-:Y:S01]  /*30d0*/  ISETP.GE.U32.AND P1, PT, R20, c[0x0][0x1c8], PT ;  /* 0x0000720014007a0c */ /* 0x000fe20003f26070 */
[----:B------:R-:W-:Y:S01]  /*30e0*/  HADD2.F32 R41, -RZ, R49.H1_H1 ;  /* 0x30000031ff297230 */ /* 0x000fe20000004100 */
[----:B------:R-:W-:Y:S01]  /*30f0*/  ISETP.GE.U32.AND P2, PT, R21, c[0x0][0x1c8], PT ;  /* 0x0000720015007a0c */ /* 0x000fe20003f46070 */
[----:B------:R-:W-:Y:S01]  /*3100*/  HADD2.F32 R61, -RZ, R50.H0_H0 ;  /* 0x20000032ff3d7230 */ /* 0x000fe20000004100 */
[--C-:B------:R-:W-:Y:S01]  /*3110*/  FADD.FTZ R11, R11, -R62.reuse ;  /* 0x8000003e0b0b7221 */ /* 0x100fe20000010000 */
[----:B------:R-:W-:Y:S01]  /*3120*/  ISETP.GE.AND.EX P1, PT, R43, c[0x0][0x1cc], PT, P1 ;  /* 0x000073002b007a0c */ /* 0x000fe20003f26310 */
[----:B------:R-:W-:Y:S02]  /*3130*/  FADD.FTZ R41, R41, -R62 ;  /* 0x8000003e29297221 */ /* 0x000fe40000010000 */
[-C--:B------:R-:W-:Y:S01]  /*3140*/  FMUL.FTZ R11, R11, R10.reuse ;  /* 0x0000000a0b0b7220 */ /* 0x080fe20000410000 */
[----:B------:R-:W-:Y:S01]  /*3150*/  ISETP.GT.U32.OR P1, PT, R0, 0x1df, P1 ;  /* 0x000001df0000780c */ /* 0x000fe20000f24470 */
[----:B------:R-:W-:-:S02]  /*3160*/  FMUL.FTZ R42, R41, R10 ;  /* 0x0000000a292a7220 */ /* 0x000fc40000410000 */
        /* <DEDUP_REMOVED lines=13> */
.L_x_2542:
[----:B------:R-:W-:Y:S01]  /*3240*/  BSSY B0, `(.L_x_2543) ;  /* 0x000000c000007945 */ /* 0x000fe20003800000 */
[----:B------:R-:W-:Y:S05]  /*3250*/  @P1 BRA `(.L_x_2544) ;  /* 0x000000a000001947 */ /* 0x000fea0003800000 */
        /* <DEDUP_REMOVED lines=10> */
.L_x_2544:
[----:B------:R-:W-:Y:S05]  /*3300*/  BSYNC B0 ;  /* 0x0000000000007941 */ /* 0x000fea0003800000 */
.L_x_2543:
[----:B------:R-:W-:Y:S01]  /*3310*/  HADD2.F32 R41, -RZ, R50.H1_H1 ;  /* 0x30000032ff297230 */ /* 0x000fe20000004100 */
[----:B------:R-:W-:Y:S01]  /*3320*/  ISETP.GE.U32.AND P1, PT, R22, c[0x0][0x1c8], PT ;  /* 0x0000720016007a0c */ /* 0x000fe20003f26070 */
[--C-:B0-----:R-:W-:Y:S01]  /*3330*/  FADD.FTZ R11, R61, -R62.reuse ;  /* 0x8000003e3d0b7221 */ /* 0x101fe20000010000 */
[--C-:B------:R-:W-:Y:S01]  /*3340*/  HADD2.F32 R49, -RZ, R51.reuse.H0_H0 ;  /* 0x20000033ff317230 */ /* 0x100fe20000004100 */
[----:B------:R-:W-:Y:S01]  /*3350*/  ISETP.GE.AND.EX P2, PT, R44, c[0x0][0x1cc], PT, P2 ;  /* 0x000073002c007a0c */ /* 0x000fe20003f46320 */
[--C-:B------:R-:W-:Y:S01]  /*3360*/  FADD.FTZ R41, R41, -R62.reuse ;  /* 0x8000003e29297221 */ /* 0x100fe20000010000 */
[----:B------:R-:W-:Y:S01]  /*3370*/  HADD2.F32 R51, -RZ, R51.H1_H1 ;  /* 0x30000033ff337230 */ /* 0x000fe20000004100 */
[----:B------:R-:W-:Y:S01]  /*3380*/  ISETP.GE.AND.EX P1, PT, R47, c[0x0][0x1cc], PT, P1 ;  /* 0x000073002f007a0c */ /* 0x000fe20003f26310 */
[-C--:B------:R-:W-:Y:S01]  /*3390*/  FMUL.FTZ R11, R11, R10.reuse ;  /* 0x0000000a0b0b7220 */ /* 0x080fe20000410000 */
[C---:B------:R-:W-:Y:S01]  /*33a0*/  ISETP.GT.U32.OR P2, PT, R0.reuse, 0x1df, P2 ;  /* 0x000001df0000780c */ /* 0x040fe20001744470 */
[----:B------:R-:W-:Y:S01]  /*33b0*/  FMUL.FTZ R42, R41, R10 ;  /* 0x0000000a292a7220 */ /* 0x000fe20000410000 */
[----:B------:R-:W-:Y:S01]  /*33c0*/  ISETP.GT.U32.OR P1, PT, R0, 0x1df, P1 ;  /* 0x000001df0000780c */ /* 0x000fe20000f24470 */
        /* <DEDUP_REMOVED lines=15> */
.L_x_2545:
[----:B------:R-:W-:Y:S01]  /*34c0*/  BSSY B0, `(.L_x_2546) ;  /* 0x000000c000007945 */ /* 0x000fe20003800000 */
[----:B------:R-:W-:Y:S05]  /*34d0*/  @P2 BRA `(.L_x_2547) ;  /* 0x000000a000002947 */ /* 0x000fea0003800000 */
[----:B------:R-:W-:Y:S01]  /*34e0*/  IMAD R44, R44, c[0x0][0x1c0], RZ ;  /* 0x000070002c2c7a24 */ /* 0x000fe200078e02ff */
[----:B------:R-:W-:Y:S02]  /*34f0*/  MOV R42, R8 ;  /* 0x00000008002a7202 */ /* 0x000fe40000000f00 */
        /* <DEDUP_REMOVED lines=8> */
.L_x_2547:
[----:B------:R-:W-:Y:S05]  /*3580*/  BSYNC B0 ;  /* 0x0000000000007941 */ /* 0x000fea0003800000 */
.L_x_2546:
[-C--:B------:R-:W-:Y:S01]  /*3590*/  FMUL.FTZ R49, R49, R10.reuse ;  /* 0x0000000a31317220 */ /* 0x080fe20000410000 */
[--C-:B------:R-:W-:Y:S01]  /*35a0*/  HADD2.F32 R61, -RZ, R52.reuse.H1_H1 ;  /* 0x30000034ff3d7230 */ /* 0x100fe20000004100 */
[----:B0-----:R-:W-:Y:S01]  /*35b0*/  FMUL.FTZ R42, R51, R10 ;  /* 0x0000000a332a7220 */ /* 0x001fe20000410000 */
[----:B------:R-:W-:Y:S01]  /*35c0*/  HADD2.F32 R51, -RZ, R52.H0_H0 ;  /* 0x20000034ff337230 */ /* 0x000fe20000004100 */
        /* <DEDUP_REMOVED lines=13> */
.L_x_2548:
        /* <DEDUP_REMOVED lines=12> */
.L_x_2550:
[----:B------:R-:W-:Y:S05]  /*3760*/  BSYNC B0 ;  /* 0x0000000000007941 */ /* 0x000fea0003800000 */
.L_x_2549:
[--C-:B------:R-:W-:Y:S01]  /*3770*/  HADD2.F32 R63, -RZ, R56.reuse.H0_H0 ;  /* 0x20000038ff3f7230 */ /* 0x100fe20000004100 */
[--C-:B------:R-:W-:Y:S01]  /*3780*/  FADD.FTZ R11, R51, -R62.reuse ;  /* 0x8000003e330b7221 */ /* 0x100fe20000010000 */
[----:B------:R-:W-:Y:S01]  /*3790*/  HADD2.F32 R65, -RZ, R56.H1_H1 ;  /* 0x30000038ff417230 */ /* 0x000fe20000004100 */
[--C-:B------:R-:W-:Y:S01]  /*37a0*/  FADD.FTZ R41, R61, -R62.reuse ;  /* 0x8000003e3d297221 */ /* 0x100fe20000010000 */
[--C-:B------:R-:W-:Y:S01]  /*37b0*/  HADD2.F32 R67, -RZ, R57.reuse.H0_H0 ;  /* 0x20000039ff437230 */ /* 0x100fe20000004100 */
[----:B------:R-:W-:Y:S01]  /*37c0*/  ISETP.GE.U32.AND P4, PT, R23, c[0x0][0x1c8], PT ;  /* 0x0000720017007a0c */ /* 0x000fe20003f86070 */
[----:B------:R-:W-:Y:S01]  /*37d0*/  HADD2.F32 R73, -RZ, R57.H1_H1 ;  /* 0x30000039ff497230 */ /* 0x000fe20000004100 */
[--C-:B------:R-:W-:Y:S01]  /*37e0*/  FADD.FTZ R57, R63, -R62.reuse ;  /* 0x8000003e3f397221 */ /* 0x100fe20000010000 */
[--C-:B------:R-:W-:Y:S01]  /*37f0*/  HADD2.F32 R75, -RZ, R58.reuse.H0_H0 ;  /* 0x2000003aff4b7230 */ /* 0x100fe20000004100 */
[--C-:B------:R-:W-:Y:S01]  /*3800*/  FADD.FTZ R63, R65, -R62.reuse ;  /* 0x8000003e413f7221 */ /* 0x100fe20000010000 */
[--C-:B0-----:R-:W-:Y:S01]  /*3810*/  HADD2.F32 R43, -RZ, R53.reuse.H0_H0 ;  /* 0x20000035ff2b7230 */ /* 0x101fe20000004100 */
[--C-:B------:R-:W-:Y:S01]  /*3820*/  FADD.FTZ R65, R67, -R62.reuse ;  /* 0x8000003e43417221 */ /* 0x100fe20000010000 */
[----:B------:R-:W-:Y:S01]  /*3830*/  HADD2.F32 R45, -RZ, R53.H1_H1 ;  /* 0x30000035ff2d7230 */ /* 0x000fe20000004100 */
[--C-:B------:R-:W-:Y:S01]  /*3840*/  FADD.FTZ R67, R73, -R62.reuse ;  /* 0x8000003e49437221 */ /* 0x100fe20000010000 */
[----:B------:R-:W-:Y:S01]  /*3850*/  HADD2.F32 R77, -RZ, R58.H1_H1 ;  /* 0x3000003aff4d7230 */ /* 0x000fe20000004100 */
[--C-:B------:R-:W-:Y:S01]  /*3860*/  FADD.FTZ R73, R75, -R62.reuse ;  /* 0x8000003e4b497221 */ /* 0x100fe20000010000 */
[--C-:B------:R-:W-:Y:S01]  /*3870*/  HADD2.F32 R47, -RZ, R54.reuse.H0_H0 ;  /* 0x20000036ff2f7230 */ /* 0x100fe20000004100 */
[----:B------:R-:W-:Y:S01]  /*3880*/  ISETP.GE.U32.AND P3, PT, R24, c[0x0][0x1c8], PT ;  /* 0x0000720018007a0c */ /* 0x000fe20003f66070 */
[----:B------:R-:W-:Y:S01]  /*3890*/  HADD2.F32 R49, -RZ, R54.H1_H1 ;  /* 0x30000036ff317230 */ /* 0x000fe20000004100 */
[----:B------:R-:W-:Y:S01]  /*38a0*/  ISETP.GE.U32.AND P1, PT, R25, c[0x0][0x1c8], PT ;  /* 0x0000720019007a0c */ /* 0x000fe20003f26070 */
[----:B------:R-:W-:Y:S01]  /*38b0*/  HADD2.F32 R53, -RZ, R55.H0_H0 ;  /* 0x20000037ff357230 */ /* 0x000fe20000004100 */
[----:B------:R-:W-:Y:S01]  /*38c0*/  ISETP.GE.U32.AND P2, PT, R26, c[0x0][0x1c8], PT ;  /* 0x000072001a007a0c */ /* 0x000fe20003f46070 */
[----:B------:R-:W-:Y:S01]  /*38d0*/  HADD2.F32 R79, -RZ, R59.H0_H0 ;  /* 0x2000003bff4f7230 */ /* 0x000fe20000004100 */
[--C-:B------:R-:W-:Y:S01]  /*38e0*/  FADD.FTZ R75, R77, -R62.reuse ;  /* 0x8000003e4d4b7221 */ /* 0x100fe20000010000 */
[----:B------:R-:W-:Y:S01]  /*38f0*/  HADD2.F32 R55, -RZ, R55.H1_H1 ;  /* 0x30000037ff377230 */ /* 0x000fe20000004100 */
[--C-:B------:R-:W-:Y:S01]  /*3900*/  FADD.FTZ R43, R43, -R62.reuse ;  /* 0x8000003e2b2b7221 */ /* 0x100fe20000010000 */
[----:B------:R-:W-:Y:S01]  /*3910*/  HADD2.F32 R59, -RZ, R59.H1_H1 ;  /* 0x3000003bff3b7230 */ /* 0x000fe20000004100 */
[--C-:B------:R-:W-:Y:S01]  /*3920*/  FADD.FTZ R45, R45, -R62.reuse ;  /* 0x8000003e2d2d7221 */ /* 0x100fe20000010000 */
[--C-:B------:R-:W-:Y:S01]  /*3930*/  HADD2.F32 R81, -RZ, R60.reuse.H0_H0 ;  /* 0x2000003cff517230 */ /* 0x100fe20000004100 */
[--C-:B------:R-:W-:Y:S01]  /*3940*/  FADD.FTZ R47, R47, -R62.reuse ;  /* 0x8000003e2f2f7221 */ /* 0x100fe20000010000 */
[----:B------:R-:W-:Y:S01]  /*3950*/  HADD2.F32 R83, -RZ, R60.H1_H1 ;  /* 0x3000003cff537230 */ /* 0x000fe20000004100 */
[--C-:B------:R-:W-:Y:S01]  /*3960*/  FADD.FTZ R49, R49, -R62.reuse ;  /* 0x8000003e31317221 */ /* 0x100fe20000010000 */
[----:B------:R-:W-:Y:S01]  /*3970*/  ISETP.GE.AND.EX P4, PT, R32, c[0x0][0x1cc], PT, P4 ;  /* 0x0000730020007a0c */ /* 0x000fe20003f86340 */
[--C-:B------:R-:W-:Y:S01]  /*3980*/  FADD.FTZ R77, R79, -R62.reuse ;  /* 0x8000003e4f4d7221 */ /* 0x100fe20000010000 */
[----:B------:R-:W-:Y:S01]  /*3990*/  ISETP.GE.AND.EX P3, PT, R33, c[0x0][0x1cc], PT, P3 ;  /* 0x0000730021007a0c */ /* 0x000fe20003f66330 */
[--C-:B------:R-:W-:Y:S01]  /*39a0*/  FADD.FTZ R53, R53, -R62.reuse ;  /* 0x8000003e35357221 */ /* 0x100fe20000010000 */
[----:B------:R-:W-:Y:S01]  /*39b0*/  ISETP.GE.AND.EX P1, PT, R34, c[0x0][0x1cc], PT, P1 ;  /* 0x0000730022007a0c */ /* 0x000fe20003f26310 */
[--C-:B------:R-:W-:Y:S01]  /*39c0*/  FADD.FTZ R55, R55, -R62.reuse ;  /* 0x8000003e37377221 */ /* 0x100fe20000010000 */
[----:B------:R-:W-:Y:S01]  /*39d0*/  ISETP.GE.AND.EX P2, PT, R35, c[0x0][0x1cc], PT, P2 ;  /* 0x0000730023007a0c */ /* 0x000fe20003f46320 */
[--C-:B------:R-:W-:Y:S01]  /*39e0*/  FADD.FTZ R79, R59, -R62.reuse ;  /* 0x8000003e3b4f7221 */ /* 0x100fe20000010000 */
[C---:B------:R-:W-:Y:S01]  /*39f0*/  ISETP.GT.U32.OR P4, PT, R0.reuse, 0x1df, P4 ;  /* 0x000001df0000780c */ /* 0x040fe20002784470 */
[--C-:B------:R-:W-:Y:S01]  /*3a00*/  FADD.FTZ R81, R81, -R62.reuse ;  /* 0x8000003e51517221 */ /* 0x100fe20000010000 */
[C---:B------:R-:W-:Y:S01]  /*3a10*/  ISETP.GT.U32.OR P3, PT, R0.reuse, 0x1df, P3 ;  /* 0x000001df0000780c */ /* 0x040fe20001f64470 */
[----:B------:R-:W-:Y:S01]  /*3a20*/  FADD.FTZ R83, R83, -R62 ;  /* 0x8000003e53537221 */ /* 0x000fe20000010000 */
        /* <DEDUP_REMOVED lines=33> */
.L_x_2551:
        /* <DEDUP_REMOVED lines=12> */
.L_x_2553:
[----:B------:R-:W-:Y:S05]  /*3d00*/  BSYNC B0 ;  /* 0x0000000000007941 */ /* 0x000fea0003800000 */
.L_x_2552:
        /* <DEDUP_REMOVED lines=13> */
.L_x_2554:
[----:B------:R-:W-:Y:S01]  /*3de0*/  BSSY B0, `(.L_x_2555) ;  /* 0x000000c000007945 */ /* 0x000fe20003800000 */
[----:B------:R-:W-:Y:S05]  /*3df0*/  @P3 BRA `(.L_x_2556) ;  /* 0x000000a000003947 */ /* 0x000fea0003800000 */
[----:B0-----:R-:W-:Y:S01]  /*3e00*/  IMAD R51, R33, c[0x0][0x1c0], RZ ;  /* 0x0000700021337a24 */ /* 0x001fe200078e02ff */
        /* <DEDUP_REMOVED lines=9> */
.L_x_2556:
[----:B------:R-:W-:Y:S05]  /*3ea0*/  BSYNC B0 ;  /* 0x0000000000007941 */ /* 0x000fea0003800000 */
.L_x_2555:
        /* <DEDUP_REMOVED lines=13> */
.L_x_2557:
        /* <DEDUP_REMOVED lines=12> */
.L_x_2559:
[----:B------:R-:W-:Y:S05]  /*4040*/  BSYNC B0 ;  /* 0x0000000000007941 */ /* 0x000fea0003800000 */
.L_x_2558:
        /* <DEDUP_REMOVED lines=13> */
.L_x_2560:
[----:B------:R-:W-:Y:S01]  /*4120*/  BSSY B0, `(.L_x_2561) ;  /* 0x000000c000007945 */ /* 0x000fe20003800000 */
[----:B------:R-:W-:Y:S05]  /*4130*/  @P2 BRA `(.L_x_2562) ;  /* 0x000000a000002947 */ /* 0x000fea0003800000 */
        /* <DEDUP_REMOVED lines=10> */
.L_x_2562:
[----:B------:R-:W-:Y:S05]  /*41e0*/  BSYNC B0 ;  /* 0x0000000000007941 */ /* 0x000fea0003800000 */
.L_x_2561:
[----:B------:R-:W-:Y:S01]  /*41f0*/  ISETP.GE.U32.AND P5, PT, R27, c[0x0][0x1c8], PT ;  /* 0x000072001b007a0c */ /* 0x000fe20003fa6070 */
[--C-:B------:R-:W-:Y:S01]  /*4200*/  FFMA.FTZ R34, R6, R11, R4.reuse ;  /* 0x0000000b06227223 */ /* 0x100fe20000010004 */
[----:B------:R-:W-:Y:S01]  /*4210*/  ISETP.GE.U32.AND P1, PT, R28, c[0x0][0x1c8], PT ;  /* 0x000072001c007a0c */ /* 0x000fe20003f26070 */
[C-C-:B------:R-:W-:Y:S01]  /*4220*/  FFMA.FTZ R47, R6.reuse, R47, R4.reuse ;  /* 0x0000002f062f7223 */ /* 0x140fe20000010004 */
[----:B------:R-:W-:Y:S01]  /*4230*/  ISETP.GE.U32.AND P2, PT, R29, c[0x0][0x1c8], PT ;  /* 0x000072001d007a0c */ /* 0x000fe20003f46070 */
[--C-:B------:R-:W-:Y:S01]  /*4240*/  FFMA.FTZ R45, R6, R45, R4.reuse ;  /* 0x0000002d062d7223 */ /* 0x100fe20000010004 */
        /* <DEDUP_REMOVED lines=30> */
.L_x_2563:
[----:B------:R-:W-:Y:S01]  /*4430*/  BSSY B0, `(.L_x_2564) ;  /* 0x000000c000007945 */ /* 0x000fe20003800000 */
[----:B------:R-:W-:Y:S05]  /*4440*/  @P5 BRA `(.L_x_2565) ;  /* 0x000000a000005947 */ /* 0x000fea0003800000 */
[----:B------:R-:W-:Y:S01]  /*4450*/  MOV R6, R8 ;  /* 0x0000000800067202 */ /* 0x000fe20000000f00 */
[----:B------:R-:W-:Y:S01]  /*4460*/  IMAD R36, R36, c[0x0][0x1c0], RZ ;  /* 0x0000700024247a24 */ /* 0x000fe200078e02ff */
[----:B------:R-:W-:Y:S02]  /*4470*/  MOV R7, R3 ;  /* 0x0000000300077202 */ /* 0x000fe40000000f00 */
[----:B------:R-:W-:Y:S01]  /*4480*/  F2FP.PACK_AB R5, R5, R34 ;  /* 0x000000220505723e */ /* 0x000fe200000000ff */
[C---:B------:R-:W-:Y:S02]  /*4490*/  IMAD R35, R27.reuse, c[0x0][0x1c4], R36 ;  /* 0x000071001b237a24 */ /* 0x040fe400078e0224 */
[----:B0-----:R-:W-:-:S05]  /*44a0*/  IMAD.WIDE.U32 R32, R27, c[0x0][0x1c0], R6 ;  /* 0x000070001b207a25 */ /* 0x001fca00078e0006 */
[----:B------:R-:W-:Y:S02]  /*44b0*/  IADD3 R35, R33, R35, RZ ;  /* 0x0000002321237210 */ /* 0x000fe40007ffe0ff */
[----:B------:R-:W-:-:S04]  /*44c0*/  LEA R6, P5, R32, c[0x0][0x160], 0x1 ;  /* 0x0000580020067a11 */ /* 0x000fc800078a08ff */
[----:B------:R-:W-:-:S05]  /*44d0*/  LEA.HI.X R7, R32, c[0x0][0x164], R35, 0x1, P5 ;  /* 0x0000590020077a11 */ /* 0x000fca00028f0c23 */
[----:B------:R0:W-:Y:S04]  /*44e0*/  STG.E [R6.64], R5 ;  /* 0x0000000506007986 */ /* 0x0001e8000c101906 */
.L_x_2565:
[----:B------:R-:W-:Y:S05]  /*44f0*/  BSYNC B0 ;  /* 0x0000000000007941 */ /* 0x000fea0003800000 */
.L_x_2564:
        /* <DEDUP_REMOVED lines=11> */
.L_x_2566:
        /* <DEDUP_REMOVED lines=12> */
.L_x_2568:
[----:B------:R-:W-:Y:S05]  /*4670*/  BSYNC B0 ;  /* 0x0000000000007941 */ /* 0x000fea0003800000 */
.L_x_2567:
        /* <DEDUP_REMOVED lines=11> */
.L_x_2569:
        /* <DEDUP_REMOVED lines=12> */
.L_x_2571:
[----:B------:R-:W-:Y:S05]  /*47f0*/  BSYNC B0 ;  /* 0x0000000000007941 */ /* 0x000fea0003800000 */
.L_x_2570:
        /* <DEDUP_REMOVED lines=11> */
.L_x_2572:
        /* <DEDUP_REMOVED lines=12> */
.L_x_2574:
[----:B------:R-:W-:Y:S05]  /*4970*/  BSYNC B0 ;  /* 0x0000000000007941 */ /* 0x000fea0003800000 */
.L_x_2573:
        /* <DEDUP_REMOVED lines=11> */
.L_x_2575:
[----:B------:R-:W-:Y:S01]  /*4a30*/  BSSY B0, `(.L_x_2576) ;  /* 0x000000b000007945 */ /* 0x000fe20003800000 */
[----:B------:R-:W-:Y:S05]  /*4a40*/  @P4 BRA `(.L_x_2577) ;  /* 0x0000009000004947 */ /* 0x000fea0003800000 */
[----:B------:R-:W-:Y:S01]  /*4a50*/  MOV R2, R8 ;  /* 0x0000000800027202 */ /* 0x000fe20000000f00 */
[----:B------:R-:W-:Y:S01]  /*4a60*/  IMAD R40, R40, c[0x0][0x1c0], RZ ;  /* 0x0000700028287a24 */ /* 0x000fe200078e02ff */
[----:B------:R-:W-:-:S03]  /*4a70*/  F2FP.PACK_AB R11, R11, R4 ;  /* 0x000000040b0b723e */ /* 0x000fc600000000ff */
[----:B0-----:R-:W-:-:S04]  /*4a80*/  IMAD.WIDE.U32 R6, R31, c[0x0][0x1c0], R2 ;  /* 0x000070001f067a25 */ /* 0x001fc800078e0002 */
[----:B------:R-:W-:Y:S01]  /*4a90*/  IMAD R3, R31, c[0x0][0x1c4], R40 ;  /* 0x000071001f037a24 */ /* 0x000fe200078e0228 */
[----:B------:R-:W-:-:S04]  /*4aa0*/  LEA R2, P1, R6, c[0x0][0x160], 0x1 ;  /* 0x0000580006027a11 */ /* 0x000fc800078208ff */
[----:B------:R-:W-:-:S04]  /*4ab0*/  IADD3 R3, R7, R3, RZ ;  /* 0x0000000307037210 */ /* 0x000fc80007ffe0ff */
[----:B------:R-:W-:-:S05]  /*4ac0*/  LEA.HI.X R3, R6, c[0x0][0x164], R3, 0x1, P1 ;  /* 0x0000590006037a11 */ /* 0x000fca00008f0c03 */
[----:B------:R0:W-:Y:S02]  /*4ad0*/  STG.E [R2.64], R11 ;  /* 0x0000000b02007986 */ /* 0x0001e4000c101906 */
.L_x_2577:
[----:B------:R-:W-:Y:S05]  /*4ae0*/  BSYNC B0 ;  /* 0x0000000000007941 */ /* 0x000fea0003800000 */
.L_x_2576:
[----:B------:R-:W-:Y:S02]  /*4af0*/  IADD3 R12, R12, c[0x0][0x10], RZ ;  /* 0x000004000c0c7a10 */ /* 0x000fe40007ffe0ff */
[----:B------:R-:W-:Y:S02]  /*4b00*/  IADD3 R69, R69, 0x1, RZ ;  /* 0x0000000145457810 */ /* 0x000fe40007ffe0ff */
[----:B------:R-:W-:-:S13]  /*4b10*/  ISETP.GE.AND P1, PT, R12, UR4, PT ;  /* 0x000000040c007c0c */ /* 0x000fda000bf26270 */
[----:B------:R-:W-:Y:S01]  /*4b20*/  @P1 CALL.REL.NOINC `(.L_x_2578) ;  /* 0x0000001000001944 */ /* 0x000fe20003c00000 */
[----:B------:R-:W-:Y:S05]  /*4b30*/  BRA `(.L_x_2579) ;  /* 0xffffb75000007947 */ /* 0x000fea000383ffff */
.L_x_2578:
[----:B------:R-:W-:Y:S05]  /*4b40*/  EXIT ;  /* 0x000000000000794d */ /* 0x000fea0003800000 */
.L_x_2580:
        /* <DEDUP_REMOVED lines=11> */
.L_x_3338:


//--------------------- .text._Z35group_norm_nhwc_fwd_one_pass_kernelI11Fp16IOBf16WLi64ELi30ELi480EEv26Group_norm_nhwc_fwd_params --------------------------
	.section	.text._Z35group_norm_nhwc_fwd_one_pass_kernelI11Fp16IOBf16WLi64ELi30ELi480EEv26Group_norm_nhwc_fwd_params,"ax",@progbits
	.sectioninfo	@"SHI_REGISTERS=32"
	.align	128
        .global         _Z35group_norm_nhwc_fwd_one_pass_kernelI11Fp16IOBf16WLi64ELi30ELi480EEv26Group_norm_nhwc_fwd_params
        .type           _Z35group_norm_nhwc_fwd_one_pass_kernelI11Fp16IOBf16WLi64ELi30ELi480EEv26Group_norm_nhwc_fwd_params,@function
        .size           _Z35group_norm_nhwc_fwd_one_pass_kernelI11Fp16IOBf16WLi64ELi30ELi480EEv26Group_norm_nhwc_fwd_params,(.L_x_3339 - _Z35group_norm_nhwc_fwd_one_pass_kernelI11Fp16IOBf16WLi64ELi30ELi480EEv26Group_norm_nhwc_fwd_params)
        .other          _Z35group_norm_nhwc_fwd_one_pass_kernelI11Fp16IOBf16WLi64ELi30ELi480EEv26Group_norm_nhwc_fwd_params,@"STO_CUDA_ENTRY STV_DEFAULT"
_Z35group_norm_nhwc_fwd_one_pass_kernelI11Fp16IOBf16WLi64ELi30ELi480EEv26Group_norm_nhwc_fwd_params:
.text._Z35group_norm_nhwc_fwd_one_pass_kernelI11Fp16IOBf16WLi64ELi30ELi480EEv26Group_norm_nhwc_fwd_params:
        /* <DEDUP_REMOVED lines=26> */
.L_x_2597:
        /* <DEDUP_REMOVED lines=138> */
.L_x_2582:
[----:B------:R-:W-:Y:S05]  /*0a40*/  BSYNC B0 ;  /* 0x0000000000007941 */ /* 0x000fea0003800000 */
.L_x_2581:
        /* <DEDUP_REMOVED lines=25> */
.L_x_2585:
[----:B------:R-:W2:Y:S01]  /*0be0*/  LDG.E.STRONG.GPU R10, [R8.64] ;  /* 0x00000006080a7981 */ /* 0x000ea2000c1ef900 */
[----:B------:R-:W-:Y:S01]  /*0bf0*/  YIELD ;  /* 0x0000000000007946 */ /* 0x000fe20003800000 */
[----:B--2---:R-:W-:Y:S01]  /*0c00*/  ISETP.NE.AND P1, PT, R10, R11, PT ;  /* 0x0000000b0a00720c */ /* 0x004fe20003f25270 */
[----:B------:R-:W-:-:S12]  /*0c10*/  CCTL.IVALL ;  /* 0x00000000ff00798f */ /* 0x000fd80002000000 */
[----:B------:R-:W-:Y:S05]  /*0c20*/  @P1 BRA `(.L_x_2585) ;  /* 0xffffffb000001947 */ /* 0x000fea000383ffff */
.L_x_2584:
        /* <DEDUP_REMOVED lines=11> */
.L_x_2587:
        /* <DEDUP_REMOVED lines=59> */
.L_x_2586:
        /* <DEDUP_REMOVED lines=19> */
.L_x_2589:
[----:B------:R-:W-:Y:S05]  /*11c0*/  BSYNC B0 ;  /* 0x0000000000007941 */ /* 0x000fea0003800000 */
.L_x_2588:
        /* <DEDUP_REMOVED lines=30> */
.L_x_2583:
        /* <DEDUP_REMOVED lines=19> */
[--C-:B0-----:R-:W-:Y:S01]  /*14e0*/  HADD2.F32 R13, -RZ, R7.reuse.H0_H0 ;  /* 0x20000007ff0d7230 */ /* 0x101fe20000004100 */
[----:B------:R-:W-:Y:S01]  /*14f0*/  ISETP.NE.AND P2, PT, RZ, UR5, PT ;  /* 0x00000005ff007c0c */ /* 0x000fe2000bf45270 */
[----:B------:R-:W-:-:S02]  /*1500*/  HADD2.F32 R7, -RZ, R7.H1_H1 ;  /* 0x30000007ff077230 */ /* 0x000fc40000004100 */
[--C-:B------:R-:W-:Y:S02]  /*1510*/  HADD2.F32 R15, -RZ, R6.reuse.H0_H0 ;  /* 0x20000006ff0f7230 */ /* 0x100fe40000004100 */
[----:B-1----:R-:W-:Y:S01]  /*1520*/  HADD2.F32 R23, -RZ, R6.H1_H1 ;  /* 0x30000006ff177230 */ /* 0x002fe20000004100 */
        /* <DEDUP_REMOVED lines=37> */
.L_x_2590:
        /* <DEDUP_REMOVED lines=12> */
.L_x_2592:
[----:B------:R-:W-:Y:S05]  /*1840*/  BSYNC B0 ;  /* 0x0000000000007941 */ /* 0x000fea0003800000 */
.L_x_2591:
        /* <DEDUP_REMOVED lines=11> */
.L_x_2593:
        /* <DEDUP_REMOVED lines=12> */
.L_x_2595:
[----:B------:R-:W-:Y:S05]  /*19c0*/  BSYNC B0 ;  /* 0x0000000000007941 */ /* 0x000fea0003800000 */
.L_x_2594:
[----:B------:R-:W-:Y:S02]  /*19d0*/  IADD3 R20, R20, c[0x0][0x10], RZ ;  /* 0x0000040014147a10 */ /* 0x000fe40007ffe0ff */
[----:B------:R-:W-:Y:S02]  /*19e0*/  IADD3 R16, R16, 0x1, RZ ;  /* 0x0000000110107810 */ /* 0x000fe40007ffe0ff */
[----:B------:R-:W-:-:S13]  /*19f0*/  ISETP.GE.AND P1, PT, R20, UR4, PT ;  /* 0x0000000414007c0c */ /* 0x000fda000bf26270 */
[----:B------:R-:W-:Y:S01]  /*1a00*/  @P1 CALL.REL.NOINC `(.L_x_2596) ;  /* 0x0000001000001944 */ /* 0x000fe20003c00000 */
[----:B------:R-:W-:Y:S05]  /*1a10*/  BRA `(.L_x_2597) ;  /* 0xffffe78000007947 */ /* 0x000fea000383ffff */
.L_x_2596:
[----:B------:R-:W-:Y:S05]  /*1a20*/  EXIT ;  /* 0x000000000000794d */ /* 0x000fea0003800000 */
.L_x_2598:
        /* <DEDUP_REMOVED lines=13> */
.L_x_3339:


//--------------------- .text._Z35group_norm_nhwc_fwd_one_pass_kernelI11Fp16IOBf16WLi128ELi30ELi480EEv26Group_norm_nhwc_fwd_params --------------------------
	.section	.text._Z35group_norm_nhwc_fwd_one_pass_kernelI11Fp16IOBf16WLi128ELi30ELi480EEv26Group_norm_nhwc_fwd_params,"ax",@progbits
	.sectioninfo	@"SHI_REGISTERS=40"
	.align	128
        .global         _Z35group_norm_nhwc_fwd_one_pass_kernelI11Fp16IOBf16WLi128ELi30ELi480EEv26Group_norm_nhwc_fwd_params
        .type           _Z35group_norm_nhwc_fwd_one_pass_kernelI11Fp16IOBf16WLi128ELi30ELi480EEv26Group_norm_nhwc_fwd_params,@function
        .size           _Z35group_norm_nhwc_fwd_one_pass_kernelI11Fp16IOBf16WLi128ELi30ELi480EEv26Group_norm_nhwc_fwd_params,(.L_x_3340 - _Z35group_norm_nhwc_fwd_one_pass_kernelI11Fp16IOBf16WLi128ELi30ELi480EEv26Group_norm_nhwc_fwd_params)
        .other          _Z35group_norm_nhwc_fwd_one_pass_kernelI11Fp16IOBf16WLi128ELi30ELi480EEv26Group_norm_nhwc_fwd_params,@"STO_CUDA_ENTRY STV_DEFAULT"
_Z35group_norm_nhwc_fwd_one_pass_kernelI11Fp16IOBf16WLi128ELi30ELi480EEv26Group_norm_nhwc_fwd_params:
.text._Z35group_norm_nhwc_fwd_one_pass_kernelI11Fp16IOBf16WLi128ELi30ELi480EEv26Group_norm_nhwc_fwd_params:
        /* <DEDUP_REMOVED lines=28> */
.L_x_2621:
        /* <DEDUP_REMOVED lines=180> */
.L_x_2600:
[----:B------:R-:W-:Y:S05]  /*0d00*/  BSYNC B0 ;  /* 0x0000000000007941 */ /* 0x000fea0003800000 */
.L_x_2599:
        /* <DEDUP_REMOVED lines=25> */
.L_x_2603:
[----:B------:R-:W2:Y:S01]  /*0ea0*/  LDG.E.STRONG.GPU R12, [R10.64] ;  /* 0x000000060a0c7981 */ /* 0x000ea2000c1ef900 */
[----:B------:R-:W-:Y:S01]  /*0eb0*/  YIELD ;  /* 0x0000000000007946 */ /* 0x000fe20003800000 */
[----:B--2---:R-:W-:Y:S01]  /*0ec0*/  ISETP.NE.AND P1, PT, R12, R13, PT ;  /* 0x0000000d0c00720c */ /* 0x004fe20003f25270 */
[----:B------:R-:W-:-:S12]  /*0ed0*/  CCTL.IVALL ;  /* 0x00000000ff00798f */ /* 0x000fd80002000000 */
[----:B------:R-:W-:Y:S05]  /*0ee0*/  @P1 BRA `(.L_x_2603) ;  /* 0xffffffb000001947 */ /* 0x000fea000383ffff */
.L_x_2602:
        /* <DEDUP_REMOVED lines=11> */
.L_x_2605:
        /* <DEDUP_REMOVED lines=59> */
.L_x_2604:
        /* <DEDUP_REMOVED lines=19> */
.L_x_2607:
[----:B------:R-:W-:Y:S05]  /*1480*/  BSYNC B0 ;  /* 0x0000000000007941 */ /* 0x000fea0003800000 */
.L_x_2606:
        /* <DEDUP_REMOVED lines=30> */
.L_x_2601:
        /* <DEDUP_REMOVED lines=18> */
[----:B--2---:R-:W-:Y:S01]  /*1790*/  HADD2.F32 R19, -RZ, R3.H0_H0 ;  /* 0x20000003ff137230 */ /* 0x004fe20000004100 */
[----:B------:R-:W-:Y:S01]  /*17a0*/  ISETP.NE.AND P4, PT, RZ, UR5, PT ;  /* 0x00000005ff007c0c */ /* 0x000fe2000bf85270 */
[----:B------:R-:W-:Y:S01]  /*17b0*/  HADD2.F32 R11, -RZ, R2.H0_H0 ;  /* 0x20000002ff0b7230 */ /* 0x000fe20000004100 */
[----:B------:R-:W2:Y:S01]  /*17c0*/  LDS.64 R12, [0x90] ;  /* 0x00009000ff0c7984 */ /* 0x000ea20000000a00 */
[----:B------:R-:W-:Y:S01]  /*17d0*/  ISETP.GE.U32.AND P2, PT, R28, c[0x0][0x1c8], PT ;  /* 0x000072001c007a0c */ /* 0x000fe20003f46070 */
[----:B0-----:R-:W-:Y:S01]  /*17e0*/  HADD2.F32 R17, -RZ, R0.H1_H1 ;  /* 0x30000000ff117230 */ /* 0x001fe20000004100 */
[----:B------:R-:W-:-:S02]  /*17f0*/  ISETP.GE.U32.AND P3, PT, R27, c[0x0][0x1c8], PT ;  /* 0x000072001b007a0c */ /* 0x000fc40003f66070 */
[----:B------:R-:W-:Y:S01]  /*1800*/  ISETP.GE.AND.EX P2, PT, R7, c[0x0][0x1cc], PT, P2 ;  /* 0x0000730007007a0c */ /* 0x000fe20003f46320 */
[--C-:B-1----:R-:W-:Y:S01]  /*1810*/  HADD2.F32 R14, -RZ, R4.reuse.H0_H0 ;  /* 0x20000004ff0e7230 */ /* 0x102fe20000004100 */
[----:B------:R-:W-:Y:S01]  /*1820*/  ISETP.GE.AND.EX P3, PT, R6, c[0x0][0x1cc], PT, P3 ;  /* 0x0000730006007a0c */ /* 0x000fe20003f66330 */
[----:B------:R-:W-:Y:S01]  /*1830*/  HADD2.F32 R15, -RZ, R3.H1_H1 ;  /* 0x30000003ff0f7230 */ /* 0x000fe20000004100 */
[C---:B------:R-:W-:Y:S01]  /*1840*/  ISETP.GT.U32.OR P2, PT, R24.reuse, 0x1df, P2 ;  /* 0x000001df1800780c */ /* 0x040fe20001744470 */
[----:B------:R-:W-:Y:S01]  /*1850*/  HADD2.F32 R4, -RZ, R4.H1_H1 ;  /* 0x30000004ff047230 */ /* 0x000fe20000004100 */
[----:B------:R-:W-:Y:S01]  /*1860*/  ISETP.GT.U32.OR P3, PT, R24, 0x1df, P3 ;  /* 0x000001df1800780c */ /* 0x000fe20001f64470 */
[----:B------:R-:W-:Y:S01]  /*1870*/  HADD2.F32 R3, -RZ, R2.H1_H1 ;  /* 0x30000002ff037230 */ /* 0x000fe20000004100 */
        /* <DEDUP_REMOVED lines=11> */
[----:B------:R-:W-:Y:S01]  /*1930*/  @P1 FADD.FTZ R18, R13, c[0x0][0x188] ;  /* 0x000062000d121621 */ /* 0x000fe20000010000 */
[----:B------:R-:W-:Y:S01]  /*1940*/  HADD2.F32 R13, -RZ, R0.H0_H0 ;  /* 0x20000000ff0d7230 */ /* 0x000fe20000004100 */
[--C-:B------:R-:W-:Y:S02]  /*1950*/  FADD.FTZ R0, R4, -R12.reuse ;  /* 0x8000000c04007221 */ /* 0x100fe40000010000 */
[----:B------:R-:W0:Y:S01]  /*1960*/  @P1 MUFU.RSQ R10, R18 ;  /* 0x00000012000a1308 */ /* 0x000e220000001400 */
[----:B------:R-:W-:Y:S01]  /*1970*/  ISETP.GE.U32.AND P1, PT, R26, c[0x0][0x1c8], PT ;  /* 0x000072001a007a0c */ /* 0x000fe20003f26070 */
[----:B------:R-:W-:-:S03]  /*1980*/  FADD.FTZ R13, R13, -R12 ;  /* 0x8000000c0d0d7221 */ /* 0x000fc60000010000 */
[----:B------:R-:W-:-:S04]  /*1990*/  ISETP.GE.AND.EX P1, PT, R5, c[0x0][0x1cc], PT, P1 ;  /* 0x0000730005007a0c */ /* 0x000fc80003f26310 */
[----:B------:R-:W-:Y:S01]  /*19a0*/  ISETP.GT.U32.OR P1, PT, R24, 0x1df, P1 ;  /* 0x000001df1800780c */ /* 0x000fe20000f24470 */
[-C--:B0-----:R-:W-:Y:S02]  /*19b0*/  FMUL.FTZ R15, R15, R10.reuse ;  /* 0x0000000a0f0f7220 */ /* 0x081fe40000410000 */
[-C--:B------:R-:W-:Y:S02]  /*19c0*/  FMUL.FTZ R0, R0, R10.reuse ;  /* 0x0000000a00007220 */ /* 0x080fe40000410000 */
[-C--:B------:R-:W-:Y:S02]  /*19d0*/  FMUL.FTZ R4, R19, R10.reuse ;  /* 0x0000000a13047220 */ /* 0x080fe40000410000 */
[-C--:B------:R-:W-:Y:S02]  /*19e0*/  FMUL.FTZ R11, R11, R10.reuse ;  /* 0x0000000a0b0b7220 */ /* 0x080fe40000410000 */
[-C--:B------:R-:W-:Y:S02]  /*19f0*/  FMUL.FTZ R14, R3, R10.reuse ;  /* 0x0000000a030e7220 */ /* 0x080fe40000410000 */
[----:B------:R-:W-:-:S02]  /*1a00*/  FMUL.FTZ R17, R17, R10 ;  /* 0x0000000a11117220 */ /* 0x000fc40000410000 */
        /* <DEDUP_REMOVED lines=25> */
.L_x_2608:
        /* <DEDUP_REMOVED lines=12> */
.L_x_2610:
[----:B------:R-:W-:Y:S05]  /*1c60*/  BSYNC B0 ;  /* 0x0000000000007941 */ /* 0x000fea0003800000 */
.L_x_2609:
        /* <DEDUP_REMOVED lines=11> */
.L_x_2611:
        /* <DEDUP_REMOVED lines=12> */
.L_x_2613:
[----:B------:R-:W-:Y:S05]  /*1de0*/  BSYNC B0 ;  /* 0x0000000000007941 */ /* 0x000fea0003800000 */
.L_x_2612:
        /* <DEDUP_REMOVED lines=11> */
.L_x_2614:
        /* <DEDUP_REMOVED lines=12> */
.L_x_2616:
[----:B------:R-:W-:Y:S05]  /*1f60*/  BSYNC B0 ;  /* 0x0000000000007941 */ /* 0x000fea0003800000 */
.L_x_2615:
        /* <DEDUP_REMOVED lines=11> */
.L_x_2617:
        /* <DEDUP_REMOVED lines=12> */
.L_x_2619:
[----:B------:R-:W-:Y:S05]  /*20e0*/  BSYNC B0 ;  /* 0x0000000000007941 */ /* 0x000fea0003800000 */
.L_x_2618:
[----:B------:R-:W-:Y:S02]  /*20f0*/  IADD3 R30, R30, c[0x0][0x10], RZ ;  /* 0x000004001e1e7a10 */ /* 0x000fe40007ffe0ff */
[----:B------:R-:W-:Y:S02]  /*2100*/  IADD3 R20, R20, 0x1, RZ ;  /* 0x0000000114147810 */ /* 0x000fe40007ffe0ff */
[----:B------:R-:W-:-:S13]  /*2110*/  ISETP.GE.AND P1, PT, R30, UR4, PT ;  /* 0x000000041e007c0c */ /* 0x000fda000bf26270 */
[----:B------:R-:W-:Y:S01]  /*2120*/  @P1 CALL.REL.NOINC `(.L_x_2620) ;  /* 0x0000001000001944 */ /* 0x000fe20003c00000 */
[----:B------:R-:W-:Y:S05]  /*2130*/  BRA `(.L_x_2621) ;  /* 0xffffe08000007947 */ /* 0x000fea000383ffff */
.L_x_2620:
[----:B------:R-:W-:Y:S05]  /*2140*/  EXIT ;  /* 0x000000000000794d */ /* 0x000fea0003800000 */
.L_x_2622:
        /* <DEDUP_REMOVED lines=11> */
.L_x_3340:


//--------------------- .text._Z35group_norm_nhwc_fwd_one_pass_kernelI11Fp16IOBf16WLi256ELi30ELi480EEv26Group_norm_nhwc_fwd_params --------------------------
	.section	.text._Z35group_norm_nhwc_fwd_one_pass_kernelI11Fp16IOBf16WLi256ELi30ELi480EEv26Group_norm_nhwc_fwd_params,"ax",@progbits
	.sectioninfo	@"SHI_REGISTERS=49"
	.align	128
        .global         _Z35group_norm_nhwc_fwd_one_pass_kernelI11Fp16IOBf16WLi256ELi30ELi480EEv26Group_norm_nhwc_fwd_params
        .type           _Z35group_norm_nhwc_fwd_one_pass_kernelI11Fp16IOBf16WLi256ELi30ELi480EEv26Group_norm_nhwc_fwd_params,@function
        .size           _Z35group_norm_nhwc_fwd_one_pass_kernelI11Fp16IOBf16WLi256ELi30ELi480EEv26Group_norm_nhwc_fwd_params,(.L_x_3341 - _Z35group_norm_nhwc_fwd_one_pass_kernelI11Fp16IOBf16WLi256ELi30ELi480EEv26Group_norm_nhwc_fwd_params)
        .other          _Z35group_norm_nhwc_fwd_one_pass_kernelI11Fp16IOBf16WLi256ELi30ELi480EEv26Group_norm_nhwc_fwd_params,@"STO_CUDA_ENTRY STV_DEFAULT"
_Z35group_norm_nhwc_fwd_one_pass_kernelI11Fp16IOBf16WLi256ELi30ELi480EEv26Group_norm_nhwc_fwd_params:
.text._Z35group_norm_nhwc_fwd_one_pass_kernelI11Fp16IOBf16WLi256ELi30ELi480EEv26Group_norm_nhwc_fwd_params:
        /* <DEDUP_REMOVED lines=38> */
.L_x_2660:
        /* <DEDUP_REMOVED lines=20> */
[----:B------:R-:W-:Y:S02]  /*03a0*/  ISETP.NE.AND P6, PT, RZ, c[0x0][0x1d8], PT ;  /* 0x00007600ff007a0c */ /* 0x000fe40003fc5270 */
[----:B------:R-:W-:-:S09]  /*03b0*/  SHF.R.S32.HI R14, RZ, 0x1f, R26 ;  /* 0x0000001fff0e7819 */ /* 0x000fd2000001141a */
[----:B------:R-:W-:-:S04]  /*03c0*/  @P0 IADD3 R13, R13, 0x1, RZ ;  /* 0x000000010d0d0810 */ /* 0x000fc80007ffe0ff */
[----:B------:R-:W-:-:S04]  /*03d0*/  MOV R15, R13 ;  /* 0x0000000d000f7202 */ /* 0x000fc80000000f00 */
[----:B------:R-:W-:Y:S02]  /*03e0*/  @!P5 IADD3 R15, -R15, RZ, RZ ;  /* 0x000000ff0f0fd210 */ /* 0x000fe40007ffe1ff */
[----:B------:R-:W-:-:S04]  /*03f0*/  @!P6 LOP3.LUT R15, RZ, c[0x0][0x1d8], RZ, 0x33, !PT ;  /* 0x00007600ff0fea12 */ /* 0x000fc800078e33ff */
[----:B------:R-:W-:-:S05]  /*0400*/  IADD3 R12, -R15, RZ, RZ ;  /* 0x000000ff0f0c7210 */ /* 0x000fca0007ffe1ff */
[----:B------:R-:W-:Y:S02]  /*0410*/  IMAD R29, R12, c[0x0][0x1d8], R11 ;  /* 0x000076000c1d7a24 */ /* 0x000fe400078e020b */
[----:B------:R-:W-:Y:S01]  /*0420*/  IMAD.WIDE.U32 R12, R0, -0x77777777, RZ ;  /* 0x88888889000c7825 */ /* 0x000fe200078e00ff */
[----:B------:R-:W-:-:S03]  /*0430*/  SHF.R.S32.HI R12, RZ, 0x1f, R15 ;  /* 0x0000001fff0c7819 */ /* 0x000fc6000001140f */
[----:B------:R-:W-:Y:S01]  /*0440*/  IMAD R29, R29, 0x1e, RZ ;  /* 0x0000001e1d1d7824 */ /* 0x000fe200078e02ff */
[----:B------:R-:W-:Y:S01]  /*0450*/  SHF.R.U32.HI R28, RZ, 0x3, R13 ;  /* 0x00000003ff1c7819 */ /* 0x000fe2000001160d */
[----:B------:R-:W-:Y:S02]  /*0460*/  IMAD R12, R12, c[0x0][0x1d0], RZ ;  /* 0x000074000c0c7a24 */ /* 0x000fe400078e02ff */
[----:B------:R-:W-:Y:S01]  /*0470*/  @P2 IMAD R13, R8, c[0x0][0x1c0], RZ ;  /* 0x00007000080d2a24 */ /* 0x000fe200078e02ff */
[----:B------:R-:W-:Y:S01]  /*0480*/  IADD3 R42, P0, R26, R29, RZ ;  /* 0x0000001d1a2a7210 */ /* 0x000fe20007f1e0ff */
[----:B------:R-:W-:Y:S02]  /*0490*/  IMAD R28, R3, c[0x0][0x1e4], R28 ;  /* 0x00007900031c7a24 */ /* 0x000fe400078e021c */
[----:B------:R-:W-:Y:S01]  /*04a0*/  IMAD R41, R15, c[0x0][0x1d4], R12 ;  /* 0x000075000f297a24 */ /* 0x000fe200078e020c */
[----:B------:R-:W-:Y:S02]  /*04b0*/  LEA.HI.X.SX32 R43, R29, R14, 0x1, P0 ;  /* 0x0000000e1d2b7211 */ /* 0x000fe400000f0eff */
[----:B------:R-:W-:-:S02]  /*04c0*/  IADD3 R30, R28, 0x80, RZ ;  /* 0x000000801c1e7810 */ /* 0x000fc40007ffe0ff */
[----:B------:R-:W-:Y:S01]  /*04d0*/  IADD3 R32, R28, 0xa0, RZ ;  /* 0x000000a01c207810 */ /* 0x000fe20007ffe0ff */
[----:B------:R-:W-:Y:S01]  /*04e0*/  IMAD.WIDE.U32 R42, R15, c[0x0][0x1d0], R42 ;  /* 0x000074000f2a7a25 */ /* 0x000fe200078e002a */
[----:B------:R-:W-:Y:S02]  /*04f0*/  ISETP.GE.U32.AND P5, PT, R30, c[0x0][0x1c8], PT ;  /* 0x000072001e007a0c */ /* 0x000fe40003fa6070 */
[----:B------:R-:W-:Y:S01]  /*0500*/  SHF.R.S32.HI R14, RZ, 0x1f, R30 ;  /* 0x0000001fff0e7819 */ /* 0x000fe2000001141e */
[----:B------:R-:W-:Y:S01]  /*0510*/  @P2 IMAD R15, R4, c[0x0][0x1c4], R13 ;  /* 0x00007100040f2a24 */ /* 0x000fe200078e020d */
[----:B------:R-:W-:Y:S02]  /*0520*/  IADD3 R41, R43, R41, RZ ;  /* 0x000000292b297210 */ /* 0x000fe40007ffe0ff */
[----:B------:R-:W-:Y:S02]  /*0530*/  @P2 MOV R40, R42 ;  /* 0x0000002a00282202 */ /* 0x000fe40000000f00 */
[----:B------:R-:W-:-:S02]  /*0540*/  ISETP.GE.AND.EX P5, PT, R14, c[0x0][0x1cc], PT, P5 ;  /* 0x000073000e007a0c */ /* 0x000fc40003fa6350 */
[----:B------:R-:W-:Y:S01]  /*0550*/  @P3 MOV R17, R41 ;  /* 0x0000002900113202 */ /* 0x000fe20000000f00 */
[----:B------:R-:W-:Y:S01]  /*0560*/  @P2 IMAD.WIDE.U32 R12, R4, c[0x0][0x1c0], R40 ;  /* 0x00007000040c2a25 */ /* 0x000fe200078e0028 */
[----:B------:R-:W-:Y:S02]  /*0570*/  ISETP.LT.U32.AND P5, PT, R0, 0x1e0, !P5 ;  /* 0x000001e00000780c */ /* 0x000fe40006fa1070 */
[----:B------:R-:W-:Y:S02]  /*0580*/  SHF.R.S32.HI R33, RZ, 0x1f, R32 ;  /* 0x0000001fff217819 */ /* 0x000fe40000011420 */
[----:B------:R-:W-:Y:S01]  /*0590*/  @P2 IADD3 R13, R13, R15, RZ ;  /* 0x0000000f0d0d2210 */ /* 0x000fe20007ffe0ff */
[----:B------:R-:W-:Y:S01]  /*05a0*/  @P4 IMAD R15, R10, c[0x0][0x1c0], RZ ;  /* 0x000070000a0f4a24 */ /* 0x000fe200078e02ff */
[----:B------:R-:W-:Y:S02]  /*05b0*/  @P2 LEA R18, P0, R12, c[0x0][0x170], 0x1 ;  /* 0x00005c000c122a11 */ /* 0x000fe400078008ff */
[-C--:B------:R-:W-:Y:S01]  /*05c0*/  @P4 MOV R22, R42.reuse ;  /* 0x0000002a00164202 */ /* 0x080fe20000000f00 */
[----:B------:R-:W-:Y:S01]  /*05d0*/  @P4 IMAD R31, R6, c[0x0][0x1c4], R15 ;  /* 0x00007100061f4a24 */ /* 0x000fe200078e020f */
[----:B------:R-:W-:Y:S01]  /*05e0*/  @P2 LEA.HI.X R19, R12, c[0x0][0x174], R13, 0x1, P0 ;  /* 0x00005d000c132a11 */ /* 0x000fe200000f0c0d */
[----:B------:R-:W-:Y:S01]  /*05f0*/  @P3 IMAD R13, R5, c[0x0][0x1c4], R16 ;  /* 0x00007100050d3a24 */ /* 0x000fe200078e0210 */
[----:B------:R-:W-:Y:S01]  /*0600*/  @P3 MOV R16, R42 ;  /* 0x0000002a00103202 */ /* 0x000fe20000000f00 */
[----:B------:R-:W-:Y:S01]  /*0610*/  @P1 IMAD R12, R7, c[0x0][0x1c0], RZ ;  /* 0x00007000070c1a24 */ /* 0x000fe200078e02ff */
[----:B------:R-:W-:Y:S01]  /*0620*/  ISETP.GE.U32.AND P0, PT, R32, c[0x0][0x1c8], PT ;  /* 0x0000720020007a0c */ /* 0x000fe20003f06070 */
[----:B------:R-:W-:Y:S01]  /*0630*/  @P5 IMAD R37, R14, c[0x0][0x1c0], RZ ;  /* 0x000070000e255a24 */ /* 0x000fe200078e02ff */
[----:B------:R-:W-:Y:S01]  /*0640*/  @P4 MOV R23, R41 ;  /* 0x0000002900174202 */ /* 0x000fe20000000f00 */
[----:B------:R-:W-:Y:S01]  /*0650*/  @P3 IMAD.WIDE.U32 R16, R5, c[0x0][0x1c0], R16 ;  /* 0x0000700005103a25 */ /* 0x000fe200078e0010 */
[----:B------:R-:W-:-:S02]  /*0660*/  ISETP.GE.AND.EX P0, PT, R33, c[0x0][0x1cc], PT, P0 ;  /* 0x0000730021007a0c */ /* 0x000fc40003f06300 */
[-C--:B------:R-:W-:Y:S01]  /*0670*/  @P1 MOV R14, R42.reuse ;  /* 0x0000002a000e1202 */ /* 0x080fe20000000f00 */
[----:B------:R-:W-:Y:S01]  /*0680*/  @P1 IMAD R35, R21, c[0x0][0x1c4], R12 ;  /* 0x0000710015231a24 */ /* 0x000fe200078e020c */
[----:B------:R-:W-:Y:S01]  /*0690*/  @P1 MOV R15, R41 ;  /* 0x00000029000f1202 */ /* 0x000fe20000000f00 */
[----:B------:R-:W-:Y:S01]  /*06a0*/  @P4 IMAD.WIDE.U32 R22, R6, c[0x0][0x1c0], R22 ;  /* 0x0000700006164a25 */ /* 0x000fe200078e0016 */
[----:B------:R-:W-:Y:S02]  /*06b0*/  ISETP.LT.U32.AND P0, PT, R0, 0x1e0, !P0 ;  /* 0x000001e00000780c */ /* 0x000fe40004701070 */
[----:B------:R-:W-:Y:S01]  /*06c0*/  @P3 IADD3 R13, R17, R13, RZ ;  /* 0x0000000d110d3210 */ /* 0x000fe20007ffe0ff */
[----:B------:R-:W-:Y:S01]  /*06d0*/  @P1 IMAD.WIDE.U32 R14, R21, c[0x0][0x1c0], R14 ;  /* 0x00007000150e1a25 */ /* 0x000fe200078e000e */
[----:B------:R-:W-:Y:S02]  /*06e0*/  @P3 LEA R12, P6, R16, c[0x0][0x170], 0x1 ;  /* 0x00005c00100c3a11 */ /* 0x000fe400078c08ff */
[----:B------:R-:W-:Y:S01]  /*06f0*/  @P5 MOV R20, R42 ;  /* 0x0000002a00145202 */ /* 0x000fe20000000f00 */
[----:B------:R-:W-:Y:S01]  /*0700*/  @P5 IMAD R37, R30, c[0x0][0x1c4], R37 ;  /* 0x000071001e255a24 */ /* 0x000fe200078e0225 */
[----:B------:R-:W-:-:S02]  /*0710*/  @P3 LEA.HI.X R13, R16, c[0x0][0x174], R13, 0x1, P6 ;  /* 0x00005d00100d3a11 */ /* 0x000fc400030f0c0d */
[----:B------:R-:W-:Y:S02]  /*0720*/  @P5 MOV R21, R41 ;  /* 0x0000002900155202 */ /* 0x000fe40000000f00 */
[----:B------:R-:W-:Y:S01]  /*0730*/  @P4 IADD3 R17, R23, R31, RZ ;  /* 0x0000001f17114210 */ /* 0x000fe20007ffe0ff */
[----:B------:R-:W-:Y:S01]  /*0740*/  @P0 IMAD R33, R33, c[0x0][0x1c0], RZ ;  /* 0x0000700021210a24 */ /* 0x000fe200078e02ff */
[----:B------:R-:W-:Y:S01]  /*0750*/  @P4 LEA R16, P6, R22, c[0x0][0x170], 0x1 ;  /* 0x00005c0016104a11 */ /* 0x000fe200078c08ff */
[----:B------:R-:W-:Y:S01]  /*0760*/  @P5 IMAD.WIDE.U32 R30, R30, c[0x0][0x1c0], R20 ;  /* 0x000070001e1e5a25 */ /* 0x000fe200078e0014 */
[----:B------:R-:W-:Y:S02]  /*0770*/  @P1 IADD3 R15, R15, R35, RZ ;  /* 0x000000230f0f1210 */ /* 0x000fe40007ffe0ff */
[----:B------:R-:W-:Y:S01]  /*0780*/  @P4 LEA.HI.X R17, R22, c[0x0][0x174], R17, 0x1, P6 ;  /* 0x00005d0016114a11 */ /* 0x000fe200030f0c11 */
[----:B------:R-:W-:Y:S01]  /*0790*/  @P0 IMAD R33, R32, c[0x0][0x1c4], R33 ;  /* 0x0000710020210a24 */ /* 0x000fe200078e0221 */
[----:B------:R-:W-:-:S02]  /*07a0*/  @P1 LEA R20, P6, R14, c[0x0][0x170], 0x1 ;  /* 0x00005c000e141a11 */ /* 0x000fc400078c08ff */
[----:B------:R-:W-:Y:S02]  /*07b0*/  @P0 MOV R22, R42 ;  /* 0x0000002a00160202 */ /* 0x000fe40000000f00 */
[----:B------:R-:W-:Y:S02]  /*07c0*/  @P0 MOV R23, R41 ;  /* 0x0000002900170202 */ /* 0x000fe40000000f00 */
[----:B------:R-:W-:Y:S02]  /*07d0*/  @P1 LEA.HI.X R21, R14, c[0x0][0x174], R15, 0x1, P6 ;  /* 0x00005d000e151a11 */ /* 0x000fe400030f0c0f */
[----:B------:R-:W-:Y:S01]  /*07e0*/  @P5 IADD3 R15, R31, R37, RZ ;  /* 0x000000251f0f5210 */ /* 0x000fe20007ffe0ff */
[----:B------:R-:W-:Y:S01]  /*07f0*/  @P0 IMAD.WIDE.U32 R22, R32, c[0x0][0x1c0], R22 ;  /* 0x0000700020160a25 */ /* 0x000fe200078e0016 */
[----:B------:R-:W-:-:S04]  /*0800*/  @P5 LEA R36, P6, R30, c[0x0][0x170], 0x1 ;  /* 0x00005c001e245a11 */ /* 0x000fc800078c08ff */
[----:B------:R-:W-:Y:S02]  /*0810*/  @P5 LEA.HI.X R37, R30, c[0x0][0x174], R15, 0x1, P6 ;  /* 0x00005d001e255a11 */ /* 0x000fe400030f0c0f */
[----:B------:R-:W-:Y:S01]  /*0820*/  CS2R R30, SRZ ;  /* 0x00000000001e7805 */ /* 0x000fe2000001ff00 */
[----:B------:R-:W-:Y:S02]  /*0830*/  @P0 IADD3 R15, R23, R33, RZ ;  /* 0x00000021170f0210 */ /* 0x000fe40007ffe0ff */
[----:B------:R-:W-:Y:S02]  /*0840*/  @P0 LEA R14, P6, R22, c[0x0][0x170], 0x1 ;  /* 0x00005c00160e0a11 */ /* 0x000fe400078c08ff */
[----:B------:R-:W-:Y:S01]  /*0850*/  IADD3 R23, R28, 0xc0, RZ ;  /* 0x000000c01c177810 */ /* 0x000fe20007ffe0ff */
[----:B------:R0:W2:Y:S01]  /*0860*/  @P5 LDG.E R30, [R36.64] ;  /* 0x00000008241e5981 */ /* 0x0000a2000c1e1900 */
[----:B------:R-:W-:Y:S02]  /*0870*/  @P0 LEA.HI.X R15, R22, c[0x0][0x174], R15, 0x1, P6 ;  /* 0x00005d00160f0a11 */ /* 0x000fe400030f0c0f */
[----:B------:R-:W-:Y:S01]  /*0880*/  ISETP.GE.U32.AND P5, PT, R23, c[0x0][0x1c8], PT ;  /* 0x0000720017007a0c */ /* 0x000fe20003fa6070 */
[----:B------:R1:W3:Y:S01]  /*0890*/  @P2 LDG.E R31, [R18.64] ;  /* 0x00000008121f2981 */ /* 0x0002e2000c1e1900 */
[----:B------:R-:W-:Y:S01]  /*08a0*/  SHF.R.S32.HI R22, RZ, 0x1f, R23 ;  /* 0x0000001fff167819 */ /* 0x000fe20000011417 */
[----:B------:R-:W-:Y:S01]  /*08b0*/  CS2R R32, SRZ ;  /* 0x0000000000207805 */ /* 0x000fe2000001ff00 */
[----:B------:R-:W-:-:S02]  /*08c0*/  ISETP.GE.U32.AND P6, PT, R27, c[0x0][0x1c8], PT ;  /* 0x000072001b007a0c */ /* 0x000fc40003fc6070 */
[----:B------:R-:W-:Y:S02]  /*08d0*/  ISETP.GE.AND.EX P5, PT, R22, c[0x0][0x1cc], PT, P5 ;  /* 0x0000730016007a0c */ /* 0x000fe40003fa6350 */
[----:B------:R-:W-:Y:S01]  /*08e0*/  SHF.R.S32.HI R34, RZ, 0x1f, R27 ;  /* 0x0000001fff227819 */ /* 0x000fe2000001141b */
[----:B------:R4:W5:Y:S01]  /*08f0*/  @P1 LDG.E R32, [R20.64] ;  /* 0x0000000814201981 */ /* 0x000962000c1e1900 */
[----:B------:R-:W-:Y:S02]  /*0900*/  ISETP.LT.U32.AND P5, PT, R0, 0x1e0, !P5 ;  /* 0x000001e00000780c */ /* 0x000fe40006fa1070 */
[----:B------:R-:W-:Y:S01]  /*0910*/  ISETP.GE.AND.EX P6, PT, R34, c[0x0][0x1cc], PT, P6 ;  /* 0x0000730022007a0c */ /* 0x000fe20003fc6360 */
[----:B------:R1:W2:Y:S01]  /*0920*/  @P3 LDG.E R33, [R12.64] ;  /* 0x000000080c213981 */ /* 0x0002a2000c1e1900 */
[----:B------:R-:W-:Y:S02]  /*0930*/  MOV R35, RZ ;  /* 0x000000ff00237202 */ /* 0x000fe40000000f00 */
[----:B------:R-:W-:Y:S01]  /*0940*/  ISETP.GT.U32.OR P6, PT, R0, 0x1df, P6 ;  /* 0x000001df0000780c */ /* 0x000fe200037c4470 */
[----:B0-----:R-:W-:-:S03]  /*0950*/  CS2R R36, SRZ ;  /* 0x0000000000247805 */ /* 0x001fc6000001ff00 */
[----:B------:R0:W2:Y:S03]  /*0960*/  @P4 LDG.E R35, [R16.64] ;  /* 0x0000000810234981 */ /* 0x0000a6000c1e1900 */
[-C--:B----4-:R-:W-:Y:S01]  /*0970*/  @P5 MOV R20, R42.reuse ;  /* 0x0000002a00145202 */ /* 0x090fe20000000f00 */
[----:B------:R-:W-:Y:S01]  /*0980*/  @P5 IMAD R22, R22, c[0x0][0x1c0], RZ ;  /* 0x0000700016165a24 */ /* 0x000fe200078e02ff */
[----:B------:R-:W-:Y:S01]  /*0990*/  @P5 MOV R21, R41 ;  /* 0x0000002900155202 */ /* 0x000fe20000000f00 */
[----:B------:R5:W4:Y:S02]  /*09a0*/  @P0 LDG.E R36, [R14.64] ;  /* 0x000000080e240981 */ /* 0x000b24000c1e1900 */
[C---:B-1----:R-:W-:Y:S02]  /*09b0*/  @P5 IMAD R19, R23.reuse, c[0x0][0x1c4], R22 ;  /* 0x0000710017135a24 */ /* 0x042fe400078e0216 */
[----:B------:R-:W-:Y:S01]  /*09c0*/  @P5 IMAD.WIDE.U32 R20, R23, c[0x0][0x1c0], R20 ;  /* 0x0000700017145a25 */ /* 0x000fe200078e0014 */
[----:B0-----:R-:W-:-:S02]  /*09d0*/  @!P6 MOV R16, R42 ;  /* 0x0000002a0010e202 */ /* 0x001fc40000000f00 */
        /* <DEDUP_REMOVED lines=18> */
[--C-:B---3--:R-:W-:Y:S02]  /*0b00*/  HADD2.F32 R17, -RZ, R31.reuse.H1_H1 ;  /* 0x3000001fff117230 */ /* 0x108fe40000004100 */
[----:B------:R-:W-:-:S02]  /*0b10*/  HADD2.F32 R16, -RZ, R31.H0_H0 ;  /* 0x2000001fff107230 */ /* 0x000fc40000004100 */
[--C-:B-----5:R-:W-:Y:S01]  /*0b20*/  HADD2.F32 R15, -RZ, R32.reuse.H1_H1 ;  /* 0x30000020ff0f7230 */ /* 0x120fe20000004100 */
[----:B------:R-:W-:Y:S01]  /*0b30*/  FMUL.FTZ R21, R17, R17 ;  /* 0x0000001111157220 */ /* 0x000fe20000410000 */
[----:B------:R-:W-:Y:S01]  /*0b40*/  HADD2.F32 R14, -RZ, R32.H0_H0 ;  /* 0x20000020ff0e7230 */ /* 0x000fe20000004100 */
[----:B------:R-:W-:Y:S02]  /*0b50*/  FADD.FTZ R20, R16, R17 ;  /* 0x0000001110147221 */ /* 0x000fe40000010000 */
[----:B------:R-:W-:Y:S01]  /*0b60*/  FMUL.FTZ R17, R15, R15 ;  /* 0x0000000f0f117220 */ /* 0x000fe20000410000 */
[--C-:B--2---:R-:W-:Y:S01]  /*0b70*/  HADD2.F32 R19, -RZ, R33.reuse.H1_H1 ;  /* 0x30000021ff137230 */ /* 0x104fe20000004100 */
[C---:B------:R-:W-:Y:S02]  /*0b80*/  FADD.FTZ R15, R14.reuse, R15 ;  /* 0x0000000f0e0f7221 */ /* 0x040fe40000010000 */
[----:B------:R-:W-:Y:S01]  /*0b90*/  FFMA.FTZ R17, R14, R14, R17 ;  /* 0x0000000e0e117223 */ /* 0x000fe20000010011 */
[----:B------:R-:W-:Y:S01]  /*0ba0*/  HADD2.F32 R18, -RZ, R33.H0_H0 ;  /* 0x20000021ff127230 */ /* 0x000fe20000004100 */
[----:B------:R-:W-:Y:S01]  /*0bb0*/  FFMA.FTZ R16, R16, R16, R21 ;  /* 0x0000001010107223 */ /* 0x000fe20000010015 */
[----:B------:R-:W-:Y:S01]  /*0bc0*/  HADD2.F32 R21, -RZ, R35.H1_H1 ;  /* 0x30000023ff157230 */ /* 0x000fe20000004100 */
[----:B0-----:R-:W-:-:S02]  /*0bd0*/  FMUL.FTZ R13, R19, R19 ;  /* 0x00000013130d7220 */ /* 0x001fc40000410000 */
[----:B------:R-:W-:Y:S02]  /*0be0*/  FADD.FTZ R15, RZ, R15 ;  /* 0x0000000fff0f7221 */ /* 0x000fe40000010000 */
[----:B------:R-:W-:Y:S01]  /*0bf0*/  FADD.FTZ R17, RZ, R17 ;  /* 0x00000011ff117221 */ /* 0x000fe20000010000 */
[----:B------:R-:W-:Y:S01]  /*0c00*/  HADD2.F32 R14, -RZ, R35.H0_H0 ;  /* 0x20000023ff0e7230 */ /* 0x000fe20000004100 */
[C---:B------:R-:W-:Y:S02]  /*0c10*/  FADD.FTZ R12, R18.reuse, R19 ;  /* 0x00000013120c7221 */ /* 0x040fe40000010000 */
[----:B------:R-:W-:Y:S02]  /*0c20*/  FFMA.FTZ R13, R18, R18, R13 ;  /* 0x00000012120d7223 */ /* 0x000fe4000001000d */
[----:B------:R-:W-:Y:S02]  /*0c30*/  FMUL.FTZ R19, R21, R21 ;  /* 0x0000001515137220 */ /* 0x000fe40000410000 */
[----:B------:R-:W-:-:S02]  /*0c40*/  FADD.FTZ R15, R15, R20 ;  /* 0x000000140f0f7221 */ /* 0x000fc40000010000 */
[----:B------:R-:W-:Y:S01]  /*0c50*/  FADD.FTZ R16, R17, R16 ;  /* 0x0000001011107221 */ /* 0x000fe20000010000 */
[--C-:B------:R-:W-:Y:S01]  /*0c60*/  HADD2.F32 R18, -RZ, R30.reuse.H1_H1 ;  /* 0x3000001eff127230 */ /* 0x100fe20000004100 */
[C---:B------:R-:W-:Y:S02]  /*0c70*/  FADD.FTZ R21, R14.reuse, R21 ;  /* 0x000000150e157221 */ /* 0x040fe40000010000 */
[----:B------:R-:W-:Y:S02]  /*0c80*/  FFMA.FTZ R14, R14, R14, R19 ;  /* 0x0000000e0e0e7223 */ /* 0x000fe40000010013 */
[----:B------:R-:W-:Y:S01]  /*0c90*/  FADD.FTZ R12, R15, R12 ;  /* 0x0000000c0f0c7221 */ /* 0x000fe20000010000 */
[----:B------:R-:W-:Y:S01]  /*0ca0*/  HADD2.F32 R15, -RZ, R30.H0_H0 ;  /* 0x2000001eff0f7230 */ /* 0x000fe20000004100 */
[----:B------:R-:W-:Y:S01]  /*0cb0*/  FADD.FTZ R13, R16, R13 ;  /* 0x0000000d100d7221 */ /* 0x000fe20000010000 */
[----:B----4-:R-:W-:Y:S01]  /*0cc0*/  HADD2.F32 R19, -RZ, R36.H1_H1 ;  /* 0x30000024ff137230 */ /* 0x010fe20000004100 */
[----:B------:R-:W-:-:S02]  /*0cd0*/  FMUL.FTZ R16, R18, R18 ;  /* 0x0000001212107220 */ /* 0x000fc40000410000 */
[----:B------:R-:W-:Y:S01]  /*0ce0*/  FADD.FTZ R13, R13, R14 ;  /* 0x0000000e0d0d7221 */ /* 0x000fe20000010000 */
[----:B------:R-:W-:Y:S01]  /*0cf0*/  HADD2.F32 R14, -RZ, R36.H0_H0 ;  /* 0x20000024ff0e7230 */ /* 0x000fe20000004100 */
[----:B------:R-:W-:Y:S02]  /*0d00*/  FADD.FTZ R12, R12, R21 ;  /* 0x000000150c0c7221 */ /* 0x000fe40000010000 */
[C---:B------:R-:W-:Y:S02]  /*0d10*/  FADD.FTZ R17, R15.reuse, R18 ;  /* 0x000000120f117221 */ /* 0x040fe40000010000 */
[----:B------:R-:W-:Y:S01]  /*0d20*/  FFMA.FTZ R16, R15, R15, R16 ;  /* 0x0000000f0f107223 */ /* 0x000fe20000010010 */
[----:B------:R-:W-:Y:S01]  /*0d30*/  HADD2.F32 R18, -RZ, R37.H1_H1 ;  /* 0x30000025ff127230 */ /* 0x000fe20000004100 */
[----:B------:R-:W-:Y:S02]  /*0d40*/  FMUL.FTZ R15, R19, R19 ;  /* 0x00000013130f7220 */ /* 0x000fe40000410000 */
[----:B------:R-:W-:-:S02]  /*0d50*/  FADD.FTZ R12, R12, R17 ;  /* 0x000000110c0c7221 */ /* 0x000fc40000010000 */
[C---:B------:R-:W-:Y:S02]  /*0d60*/  FADD.FTZ R19, R14.reuse, R19 ;  /* 0x000000130e137221 */ /* 0x040fe40000010000 */
[----:B------:R-:W-:Y:S02]  /*0d70*/  FADD.FTZ R13, R13, R16 ;  /* 0x000000100d0d7221 */ /* 0x000fe40000010000 */
[----:B------:R-:W-:Y:S01]  /*0d80*/  FFMA.FTZ R14, R14, R14, R15 ;  /* 0x0000000e0e0e7223 */ /* 0x000fe2000001000f */
[----:B------:R-:W-:Y:S01]  /*0d90*/  HADD2.F32 R15, -RZ, R37.H0_H0 ;  /* 0x20000025ff0f7230 */ /* 0x000fe20000004100 */
[----:B------:R-:W-:Y:S01]  /*0da0*/  FADD.FTZ R12, R12, R19 ;  /* 0x000000130c0c7221 */ /* 0x000fe20000010000 */
[--C-:B------:R-:W-:Y:S01]  /*0db0*/  HADD2.F32 R19, -RZ, R38.reuse.H1_H1 ;  /* 0x30000026ff137230 */ /* 0x100fe20000004100 */
[----:B------:R-:W-:Y:S02]  /*0dc0*/  FMUL.FTZ R16, R18, R18 ;  /* 0x0000001212107220 */ /* 0x000fe40000410000 */
[----:B------:R-:W-:Y:S01]  /*0dd0*/  FADD.FTZ R13, R13, R14 ;  /* 0x0000000e0d0d7221 */ /* 0x000fe20000010000 */
[----:B------:R-:W-:Y:S01]  /*0de0*/  HADD2.F32 R14, -RZ, R38.H0_H0 ;  /* 0x20000026ff0e7230 */ /* 0x000fe20000004100 */
[----:B------:R-:W-:-:S02]  /*0df0*/  FADD.FTZ R17, R15, R18 ;  /* 0x000000120f117221 */ /* 0x000fc40000010000 */
[----:B------:R-:W-:Y:S02]  /*0e00*/  FFMA.FTZ R16, R15, R15, R16 ;  /* 0x0000000f0f107223 */ /* 0x000fe40000010010 */
[----:B------:R-:W-:Y:S02]  /*0e10*/  FMUL.FTZ R15, R19, R19 ;  /* 0x00000013130f7220 */ /* 0x000fe40000410000 */
[----:B------:R-:W-:Y:S02]  /*0e20*/  FADD.FTZ R19, R14, R19 ;  /* 0x000000130e137221 */ /* 0x000fe40000010000 */
[----:B------:R-:W-:Y:S02]  /*0e30*/  FADD.FTZ R12, R12, R17 ;  /* 0x000000110c0c7221 */ /* 0x000fe40000010000 */
[----:B------:R-:W-:Y:S02]  /*0e40*/  FADD.FTZ R13, R13, R16 ;  /* 0x000000100d0d7221 */ /* 0x000fe40000010000 */
        /* <DEDUP_REMOVED lines=66> */
.L_x_2624:
[----:B------:R-:W-:Y:S05]  /*1270*/  BSYNC B0 ;  /* 0x0000000000007941 */ /* 0x000fea0003800000 */
.L_x_2623:
        /* <DEDUP_REMOVED lines=25> */
.L_x_2627:
[----:B------:R-:W2:Y:S01]  /*1410*/  LDG.E.STRONG.GPU R15, [R16.64] ;  /* 0x00000008100f7981 */ /* 0x000ea2000c1ef900 */
[----:B------:R-:W-:Y:S01]  /*1420*/  YIELD ;  /* 0x0000000000007946 */ /* 0x000fe20003800000 */
[----:B--2---:R-:W-:Y:S01]  /*1430*/  ISETP.NE.AND P0, PT, R15, R18, PT ;  /* 0x000000120f00720c */ /* 0x004fe20003f05270 */
[----:B------:R-:W-:-:S12]  /*1440*/  CCTL.IVALL ;  /* 0x00000000ff00798f */ /* 0x000fd80002000000 */
[----:B------:R-:W-:Y:S05]  /*1450*/  @P0 BRA `(.L_x_2627) ;  /* 0xffffffb000000947 */ /* 0x000fea000383ffff */
.L_x_2626:
        /* <DEDUP_REMOVED lines=20> */
.L_x_2631:
        /* <DEDUP_REMOVED lines=116> */
.L_x_2630:
        /* <DEDUP_REMOVED lines=62> */
.L_x_2632:
[----:B------:R-:W-:-:S13]  /*20c0*/  ISETP.NE.OR P0, PT, RZ, UR5, P0 ;  /* 0x00000005ff007c0c */ /* 0x000fda0008705670 */
[----:B------:R-:W-:Y:S05]  /*20d0*/  @!P0 BRA `(.L_x_2628) ;  /* 0x000001f000008947 */ /* 0x000fea0003800000 */
.L_x_2629:
        /* <DEDUP_REMOVED lines=31> */
.L_x_2628:
        /* <DEDUP_REMOVED lines=12> */
.L_x_2634:
[----:B------:R-:W-:Y:S05]  /*2390*/  BSYNC B0 ;  /* 0x0000000000007941 */ /* 0x000fea0003800000 */
.L_x_2633:
        /* <DEDUP_REMOVED lines=16> */
.L_x_2625:
        /* <DEDUP_REMOVED lines=14> */
[----:B------:R-:W2:Y:S04]  /*2580*/  LDG.E.U16 R29, [R16.64] ;  /* 0x00000008101d7981 */ /* 0x000ea8000c1e1500 */
[----:B------:R2:W3:Y:S04]  /*2590*/  LDG.E.U16 R39, [R16.64+0x2] ;  /* 0x0000020810277981 */ /* 0x0004e8000c1e1500 */
[----:B------:R4:W5:Y:S04]  /*25a0*/  LDG.E.U16 R45, [R22.64] ;  /* 0x00000008162d7981 */ /* 0x000968000c1e1500 */
[----:B------:R4:W5:Y:S01]  /*25b0*/  LDG.E.U16 R46, [R22.64+0x2] ;  /* 0x00000208162e7981 */ /* 0x000962000c1e1500 */
[----:B-1----:R-:W-:Y:S01]  /*25c0*/  MOV R18, 0x3f800000 ;  /* 0x3f80000000127802 */ /* 0x002fe20000000f00 */
[----:B0-----:R-:W-:Y:S01]  /*25d0*/  IMAD.WIDE.U32 R12, R0, -0x77777777, RZ ;  /* 0x88888889000c7825 */ /* 0x001fe200078e00ff */
[----:B------:R-:W-:Y:S01]  /*25e0*/  ISETP.NE.AND P6, PT, RZ, UR7, PT ;  /* 0x00000007ff007c0c */ /* 0x000fe2000bfc5270 */
[----:B------:R-:W0:Y:S01]  /*25f0*/  LDS.64 R20, [0x90] ;  /* 0x00009000ff147984 */ /* 0x000e220000000a00 */
[----:B------:R-:W-:-:S02]  /*2600*/  HADD2.F32 R15, -RZ, R32.H1_H1 ;  /* 0x30000020ff0f7230 */ /* 0x000fc40000004100 */
[--C-:B----4-:R-:W-:Y:S02]  /*2610*/  HADD2.F32 R23, -RZ, R31.reuse.H0_H0 ;  /* 0x2000001fff177230 */ /* 0x110fe40000004100 */
[----:B------:R-:W-:Y:S01]  /*2620*/  HADD2.F32 R31, -RZ, R31.H1_H1 ;  /* 0x3000001fff1f7230 */ /* 0x000fe20000004100 */
[----:B0-----:R-:W-:-:S04]  /*2630*/  FMUL.FTZ R20, R20, c[0x0][0x1f4] ;  /* 0x00007d0014147a20 */ /* 0x001fc80000410000 */
[----:B------:R-:W-:Y:S02]  /*2640*/  FMUL.FTZ R44, R20, R20 ;  /* 0x00000014142c7220 */ /* 0x000fe40000410000 */
[----:B------:R-:W-:Y:S02]  /*2650*/  FADD.FTZ R15, R15, -R20 ;  /* 0x800000140f0f7221 */ /* 0x000fe40000010000 */
[----:B------:R-:W-:Y:S01]  /*2660*/  FFMA.FTZ R21, R21, c[0x0][0x1f4], -R44 ;  /* 0x00007d0015157a23 */ /* 0x000fe2000001082c */
[----:B------:R-:W-:Y:S01]  /*2670*/  SHF.R.U32.HI R44, RZ, 0x3, R13 ;  /* 0x00000003ff2c7819 */ /* 0x000fe2000001160d */
[----:B------:R-:W-:Y:S01]  /*2680*/  HADD2.F32 R13, -RZ, R32.H0_H0 ;  /* 0x20000020ff0d7230 */ /* 0x000fe20000004100 */
[--C-:B------:R-:W-:Y:S02]  /*2690*/  FADD.FTZ R31, R31, -R20.reuse ;  /* 0x800000141f1f7221 */ /* 0x100fe40000010000 */
[----:B------:R-:W-:Y:S02]  /*26a0*/  FSETP.GTU.FTZ.AND P0, PT, R21, RZ, PT ;  /* 0x000000ff1500720b */ /* 0x000fe40003f1c000 */
[----:B------:R-:W-:-:S11]  /*26b0*/  FADD.FTZ R13, R13, -R20 ;  /* 0x800000140d0d7221 */ /* 0x000fd60000010000 */
[----:B------:R-:W-:-:S04]  /*26c0*/  @P0 FADD.FTZ R21, R21, c[0x0][0x188] ;  /* 0x0000620015150621 */ /* 0x000fc80000010000 */
[----:B------:R-:W0:Y:S02]  /*26d0*/  @P0 MUFU.RSQ R18, R21 ;  /* 0x0000001500120308 */ /* 0x000e240000001400 */
[-C--:B0-----:R-:W-:Y:S02]  /*26e0*/  FMUL.FTZ R15, R15, R18.reuse ;  /* 0x000000120f0f7220 */ /* 0x081fe40000410000 */
[----:B------:R-:W-:Y:S01]  /*26f0*/  FMUL.FTZ R13, R13, R18 ;  /* 0x000000120d0d7220 */ /* 0x000fe20000410000 */
[----:B--2---:R-:W-:Y:S01]  /*2700*/  PRMT R16, RZ, 0x5410, R29 ;  /* 0x00005410ff107816 */ /* 0x004fe2000000001d */
[----:B------:R-:W-:Y:S01]  /*2710*/  FADD.FTZ R29, R23, -R20 ;  /* 0x80000014171d7221 */ /* 0x000fe20000010000 */
[----:B---3--:R-:W-:Y:S02]  /*2720*/  PRMT R17, RZ, 0x5410, R39 ;  /* 0x00005410ff117816 */ /* 0x008fe40000000027 */
        /* <DEDUP_REMOVED lines=15> */
.L_x_2635:
        /* <DEDUP_REMOVED lines=12> */
.L_x_2637:
[----:B------:R-:W-:Y:S05]  /*28e0*/  BSYNC B0 ;  /* 0x0000000000007941 */ /* 0x000fea0003800000 */
.L_x_2636:
[-C--:B------:R-:W-:Y:S01]  /*28f0*/  FMUL.FTZ R29, R29, R18.reuse ;  /* 0x000000121d1d7220 */ /* 0x080fe20000410000 */
[--C-:B------:R-:W-:Y:S01]  /*2900*/  HADD2.F32 R23, -RZ, R33.reuse.H0_H0 ;  /* 0x20000021ff177230 */ /* 0x100fe20000004100 */
[----:B------:R-:W-:Y:S01]  /*2910*/  FMUL.FTZ R31, R31, R18 ;  /* 0x000000121f1f7220 */ /* 0x000fe20000410000 */
[----:B------:R-:W-:Y:S01]  /*2920*/  HADD2.F32 R33, -RZ, R33.H1_H1 ;  /* 0x30000021ff217230 */ /* 0x000fe20000004100 */
        /* <DEDUP_REMOVED lines=13> */
.L_x_2638:
[----:B------:R-:W-:Y:S01]  /*2a00*/  BSSY B0, `(.L_x_2639) ;  /* 0x000000c000007945 */ /* 0x000fe20003800000 */
[----:B------:R-:W-:Y:S05]  /*2a10*/  @!P2 BRA `(.L_x_2640) ;  /* 0x000000a00000a947 */ /* 0x000fea0003800000 */
[----:B------:R-:W-:Y:S01]  /*2a20*/  MOV R12, R42 ;  /* 0x0000002a000c7202 */ /* 0x000fe20000000f00 */
[----:B0-----:R-:W-:Y:S01]  /*2a30*/  IMAD R15, R8, c[0x0][0x1c0], RZ ;  /* 0x00007000080f7a24 */ /* 0x001fe200078e02ff */
        /* <DEDUP_REMOVED lines=8> */
.L_x_2640:
[----:B------:R-:W-:Y:S05]  /*2ac0*/  BSYNC B0 ;  /* 0x0000000000007941 */ /* 0x000fea0003800000 */
.L_x_2639:
[--C-:B------:R-:W-:Y:S01]  /*2ad0*/  FADD.FTZ R13, R23, -R20.reuse ;  /* 0x80000014170d7221 */ /* 0x100fe20000010000 */
[--C-:B------:R-:W-:Y:S01]  /*2ae0*/  HADD2.F32 R31, -RZ, R35.reuse.H0_H0 ;  /* 0x20000023ff1f7230 */ /* 0x100fe20000004100 */
[----:B0-----:R-:W-:Y:S01]  /*2af0*/  FADD.FTZ R15, R33, -R20 ;  /* 0x80000014210f7221 */ /* 0x001fe20000010000 */
        /* <DEDUP_REMOVED lines=19> */
.L_x_2641:
        /* <DEDUP_REMOVED lines=12> */
.L_x_2643:
[----:B------:R-:W-:Y:S05]  /*2cf0*/  BSYNC B0 ;  /* 0x0000000000007941 */ /* 0x000fea0003800000 */
.L_x_2642:
        /* <DEDUP_REMOVED lines=17> */
.L_x_2644:
        /* <DEDUP_REMOVED lines=12> */
.L_x_2646:
[----:B------:R-:W-:Y:S05]  /*2ed0*/  BSYNC B0 ;  /* 0x0000000000007941 */ /* 0x000fea0003800000 */
.L_x_2645:
[----:B0-----:R-:W-:Y:S01]  /*2ee0*/  HADD2.F32 R15, -RZ, R30.H1_H1 ;  /* 0x3000001eff0f7230 */ /* 0x001fe20000004100 */
[----:B------:R-:W-:Y:S01]  /*2ef0*/  IADD3 R28, R21, 0xa0, RZ ;  /* 0x000000a0151c7810 */ /* 0x000fe20007ffe0ff */
[--C-:B------:R-:W-:Y:S01]  /*2f00*/  FADD.FTZ R13, R35, -R20.reuse ;  /* 0x80000014230d7221 */ /* 0x100fe20000010000 */
[----:B------:R-:W-:Y:S01]  /*2f10*/  ISETP.GE.U32.AND P5, PT, R23, c[0x0][0x1c8], PT ;  /* 0x0000720017007a0c */ /* 0x000fe20003fa6070 */
[--C-:B------:R-:W-:Y:S01]  /*2f20*/  HADD2.F32 R31, -RZ, R36.reuse.H1_H1 ;  /* 0x30000024ff1f7230 */ /* 0x100fe20000004100 */
        /* <DEDUP_REMOVED lines=26> */
.L_x_2647:
        /* <DEDUP_REMOVED lines=12> */
.L_x_2649:
[----:B------:R-:W-:Y:S05]  /*3190*/  BSYNC B0 ;  /* 0x0000000000007941 */ /* 0x000fea0003800000 */
.L_x_2648:
[-C--:B------:R-:W-:Y:S01]  /*31a0*/  FMUL.FTZ R33, R33, R18.reuse ;  /* 0x0000001221217220 */ /* 0x080fe20000410000 */
[----:B------:R-:W-:Y:S01]  /*31b0*/  HADD2.F32 R39, -RZ, R37.H0_H0 ;  /* 0x20000025ff277230 */ /* 0x000fe20000004100 */
        /* <DEDUP_REMOVED lines=15> */
.L_x_2650:
        /* <DEDUP_REMOVED lines=12> */
.L_x_2652:
[----:B------:R-:W-:Y:S05]  /*3370*/  BSYNC B0 ;  /* 0x0000000000007941 */ /* 0x000fea0003800000 */
.L_x_2651:
[--C-:B0-----:R-:W-:Y:S01]  /*3380*/  HADD2.F32 R31, -RZ, R38.reuse.H1_H1 ;  /* 0x30000026ff1f7230 */ /* 0x101fe20000004100 */
[--C-:B------:R-:W-:Y:S01]  /*3390*/  FADD.FTZ R13, R39, -R20.reuse ;  /* 0x80000014270d7221 */ /* 0x100fe20000010000 */
[----:B------:R-:W-:Y:S01]  /*33a0*/  HADD2.F32 R15, -RZ, R37.H1_H1 ;  /* 0x30000025ff0f7230 */ /* 0x000fe20000004100 */
[----:B------:R-:W-:Y:S01]  /*33b0*/  ISETP.GE.U32.AND P5, PT, R27, c[0x0][0x1c8], PT ;  /* 0x000072001b007a0c */ /* 0x000fe20003fa6070 */
[----:B------:R-:W-:Y:S01]  /*33c0*/  HADD2.F32 R29, -RZ, R38.H0_H0 ;  /* 0x20000026ff1d7230 */ /* 0x000fe20000004100 */
[--C-:B------:R-:W-:Y:S01]  /*33d0*/  FADD.FTZ R31, R31, -R20.reuse ;  /* 0x800000141f1f7221 */ /* 0x100fe20000010000 */
[----:B------:R-:W-:Y:S01]  /*33e0*/  ISETP.GE.U32.AND P0, PT, R23, c[0x0][0x1c8], PT ;  /* 0x0000720017007a0c */ /* 0x000fe20003f06070 */
[--C-:B------:R-:W-:Y:S01]  /*33f0*/  FADD.FTZ R15, R15, -R20.reuse ;  /* 0x800000140f0f7221 */ /* 0x100fe20000010000 */
[----:B------:R-:W-:Y:S01]  /*3400*/  SHF.R.S32.HI R28, RZ, 0x1f, R23 ;  /* 0x0000001fff1c7819 */ /* 0x000fe20000011417 */
[----:B------:R-:W-:Y:S01]  /*3410*/  FADD.FTZ R29, R29, -R20 ;  /* 0x800000141d1d7221 */ /* 0x000fe20000010000 */
[----:B------:R-:W-:Y:S01]  /*3420*/  ISETP.GE.AND.EX P5, PT, R34, c[0x0][0x1cc], PT, P5 ;  /* 0x0000730022007a0c */ /* 0x000fe20003fa6350 */
[-C--:B------:R-:W-:Y:S01]  /*3430*/  FMUL.FTZ R13, R13, R18.reuse ;  /* 0x000000120d0d7220 */ /* 0x080fe20000410000 */
[----:B------:R-:W-:Y:S01]  /*3440*/  ISETP.GE.AND.EX P0, PT, R28, c[0x0][0x1cc], PT, P0 ;  /* 0x000073001c007a0c */ /* 0x000fe20003f06300 */
[-C--:B------:R-:W-:Y:S01]  /*3450*/  FMUL.FTZ R31, R31, R18.reuse ;  /* 0x000000121f1f7220 */ /* 0x080fe20000410000 */
[C---:B------:R-:W-:Y:S01]  /*3460*/  ISETP.GT.U32.OR P5, PT, R0.reuse, 0x1df, P5 ;  /* 0x000001df0000780c */ /* 0x040fe20002fa4470 */
        /* <DEDUP_REMOVED lines=18> */
.L_x_2653:
        /* <DEDUP_REMOVED lines=12> */
.L_x_2655:
[----:B------:R-:W-:Y:S05]  /*3650*/  BSYNC B0 ;  /* 0x0000000000007941 */ /* 0x000fea0003800000 */
.L_x_2654:
        /* <DEDUP_REMOVED lines=11> */
.L_x_2656:
        /* <DEDUP_REMOVED lines=11> */
.L_x_2658:
[----:B------:R-:W-:Y:S05]  /*37c0*/  BSYNC B0 ;  /* 0x0000000000007941 */ /* 0x000fea0003800000 */
.L_x_2657:
[----:B------:R-:W-:Y:S02]  /*37d0*/  IADD3 R11, R11, c[0x0][0x10], RZ ;  /* 0x000004000b0b7a10 */ /* 0x000fe40007ffe0ff */
[----:B------:R-:W-:Y:S02]  /*37e0*/  IADD3 R24, R24, 0x1, RZ ;  /* 0x0000000118187810 */ /* 0x000fe40007ffe0ff */
[----:B------:R-:W-:-:S13]  /*37f0*/  ISETP.GE.AND P0, PT, R11, UR4, PT ;  /* 0x000000040b007c0c */ /* 0x000fda000bf06270 */
[----:B------:R-:W-:Y:S01]  /*3800*/  @P0 CALL.REL.NOINC `(.L_x_2659) ;  /* 0x0000001000000944 */ /* 0x000fe20003c00000 */
[----:B------:R-:W-:Y:S05]  /*3810*/  BRA `(.L_x_2660) ;  /* 0xffffca4000007947 */ /* 0x000fea000383ffff */
.L_x_2659:
[----:B------:R-:W-:Y:S05]  /*3820*/  EXIT ;  /* 0x000000000000794d */ /* 0x000fea0003800000 */
.L_x_2661:
        /* <DEDUP_REMOVED lines=13> */
.L_x_3341:


//--------------------- .text._Z35group_norm_nhwc_fwd_one_pass_kernelI11Fp16IOBf16WLi512ELi30ELi480EEv26Group_norm_nhwc_fwd_params --------------------------
	.section	.text._Z35group_norm_nhwc_fwd_one_pass_kernelI11Fp16IOBf16WLi512ELi30ELi480EEv26Group_norm_nhwc_fwd_params,"ax",@progbits
	.sectioninfo	@"SHI_REGISTERS=87"
	.align	128
        .global         _Z35group_norm_nhwc_fwd_one_pass_kernelI11Fp16IOBf16WLi512ELi30ELi480EEv26Group_norm_nhwc_fwd_params
        .type           _Z35group_norm_nhwc_fwd_one_pass_kernelI11Fp16IOBf16WLi512ELi30ELi480EEv26Group_norm_nhwc_fwd_params,@function
        .size           _Z35group_norm_nhwc_fwd_one_pass_kernelI11Fp16IOBf16WLi512ELi30ELi480EEv26Group_norm_nhwc_fwd_params,(.L_x_3342 - _Z35group_norm_nhwc_fwd_one_pass_kernelI11Fp16IOBf16WLi512ELi30ELi480EEv26Group_norm_nhwc_fwd_params)
        .other          _Z35group_norm_nhwc_fwd_one_pass_kernelI11Fp16IOBf16WLi512ELi30ELi480EEv26Group_norm_nhwc_fwd_params,@"STO_CUDA_ENTRY STV_DEFAULT"
_Z35group_norm_nhwc_fwd_one_pass_kernelI11Fp16IOBf16WLi512ELi30ELi480EEv26Group_norm_nhwc_fwd_params:
.text._Z35group_norm_nhwc_fwd_one_pass_kernelI11Fp16IOBf16WLi512ELi30ELi480EEv26Group_norm_nhwc_fwd_params:
        /* <DEDUP_REMOVED lines=41> */
.L_x_2720:
        /* <DEDUP_REMOVED lines=10> */
[----:B------:R-:W-:Y:S01]  /*0330*/  ISETP.GE.AND.EX P4, PT, R31, c[0x0][0x1cc], PT, P4 ;  /* 0x000073001f007a0c */ /* 0x000fe20003f86340 */
[----:B0-----:R-:W0:Y:S03]  /*0340*/  MUFU.RCP R4, R4 ;  /* 0x0000000400047308 */ /* 0x001e260000001000 */
[----:B------:R-:W-:-:S02]  /*0350*/  ISETP.GT.U32.OR P4, PT, R0, 0x1df, P4 ;  /* 0x000001df0000780c */ /* 0x000fc40002784470 */
        /* <DEDUP_REMOVED lines=55> */
[----:B------:R-:W-:Y:S01]  /*06d0*/  SHF.R.S32.HI R32, RZ, 0x1f, R19 ;  /* 0x0000001fff207819 */ /* 0x000fe20000011413 */
[----:B------:R-:W-:Y:S01]  /*06e0*/  @!P5 IMAD R33, R16, c[0x0][0x1c4], R5 ;  /* 0x000071001021da24 */ /* 0x000fe200078e0205 */
[-C--:B------:R-:W-:Y:S01]  /*06f0*/  @!P5 MOV R4, R8.reuse ;  /* 0x000000080004d202 */ /* 0x080fe20000000f00 */
[----:B------:R-:W-:Y:S01]  /*0700*/  @!P4 IMAD R37, R31, c[0x0][0x1c0], RZ ;  /* 0x000070001f25ca24 */ /* 0x000fe200078e02ff */
[-C--:B------:R-:W-:Y:S01]  /*0710*/  @!P5 MOV R5, R3.reuse ;  /* 0x000000030005d202 */ /* 0x080fe20000000f00 */
[----:B------:R-:W-:Y:S01]  /*0720*/  @!P2 IMAD R41, R17, c[0x0][0x1c4], R36 ;  /* 0x000071001129aa24 */ /* 0x000fe200078e0224 */
[----:B------:R-:W-:Y:S01]  /*0730*/  ISETP.GE.AND.EX P3, PT, R32, c[0x0][0x1cc], PT, P3 ;  /* 0x0000730020007a0c */ /* 0x000fe20003f66330 */
[----:B------:R-:W-:Y:S01]  /*0740*/  @!P4 IMAD R43, R18, c[0x0][0x1c4], R37 ;  /* 0x00007100122bca24 */ /* 0x000fe200078e0225 */
[----:B------:R-:W-:Y:S01]  /*0750*/  @!P2 MOV R36, R8 ;  /* 0x000000080024a202 */ /* 0x000fe20000000f00 */
[----:B------:R-:W-:Y:S01]  /*0760*/  @!P5 IMAD.WIDE.U32 R4, R16, c[0x0][0x1c0], R4 ;  /* 0x000070001004da25 */ /* 0x000fe200078e0004 */
[----:B------:R-:W-:Y:S01]  /*0770*/  @!P2 MOV R37, R3 ;  /* 0x000000030025a202 */ /* 0x000fe20000000f00 */
[----:B------:R0:W2:Y:S01]  /*0780*/  @P0 LDG.E R59, [R6.64] ;  /* 0x00000006063b0981 */ /* 0x0000a2000c1e1900 */
[----:B------:R-:W-:-:S02]  /*0790*/  ISETP.GT.U32.OR P3, PT, R0, 0x1df, P3 ;  /* 0x000001df0000780c */ /* 0x000fc40001f64470 */
[----:B------:R-:W-:Y:S01]  /*07a0*/  @!P5 IADD3 R5, R5, R33, RZ ;  /* 0x000000210505d210 */ /* 0x000fe20007ffe0ff */
[----:B------:R-:W-:Y:S01]  /*07b0*/  @!P2 IMAD.WIDE.U32 R36, R17, c[0x0][0x1c0], R36 ;  /* 0x000070001124aa25 */ /* 0x000fe200078e0024 */
[----:B------:R-:W-:Y:S01]  /*07c0*/  @!P4 MOV R38, R8 ;  /* 0x000000080026c202 */ /* 0x000fe20000000f00 */
[----:B------:R1:W3:Y:S01]  /*07d0*/  @P1 LDG.E R58, [R34.64] ;  /* 0x00000006223a1981 */ /* 0x0002e2000c1e1900 */
[----:B------:R-:W-:Y:S02]  /*07e0*/  @!P4 MOV R39, R3 ;  /* 0x000000030027c202 */ /* 0x000fe40000000f00 */
[----:B0-----:R-:W-:-:S03]  /*07f0*/  @!P5 LEA R6, P6, R4, c[0x0][0x170], 0x1 ;  /* 0x00005c000406da11 */ /* 0x001fc600078c08ff */
[----:B------:R-:W-:Y:S01]  /*0800*/  @!P4 IMAD.WIDE.U32 R38, R18, c[0x0][0x1c0], R38 ;  /* 0x000070001226ca25 */ /* 0x000fe200078e0026 */
[----:B------:R-:W-:Y:S02]  /*0810*/  @!P5 LEA.HI.X R7, R4, c[0x0][0x174], R5, 0x1, P6 ;  /* 0x00005d000407da11 */ /* 0x000fe400030f0c05 */
[----:B------:R-:W-:Y:S02]  /*0820*/  @!P2 IADD3 R5, R37, R41, RZ ;  /* 0x000000292505a210 */ /* 0x000fe40007ffe0ff */
[----:B------:R-:W-:-:S04]  /*0830*/  @!P2 LEA R4, P1, R36, c[0x0][0x170], 0x1 ;  /* 0x00005c002404aa11 */ /* 0x000fc800078208ff */
[----:B------:R-:W-:Y:S01]  /*0840*/  @!P2 LEA.HI.X R5, R36, c[0x0][0x174], R5, 0x1, P1 ;  /* 0x00005d002405aa11 */ /* 0x000fe200008f0c05 */
[----:B------:R-:W-:Y:S01]  /*0850*/  @!P3 IMAD R36, R32, c[0x0][0x1c0], RZ ;  /* 0x000070002024ba24 */ /* 0x000fe200078e02ff */
[----:B------:R-:W-:Y:S02]  /*0860*/  MOV R57, RZ ;  /* 0x000000ff00397202 */ /* 0x000fe40000000f00 */
[----:B------:R-:W-:Y:S01]  /*0870*/  @!P4 IADD3 R33, R39, R43, RZ ;  /* 0x0000002b2721c210 */ /* 0x000fe20007ffe0ff */
[----:B-1----:R-:W-:Y:S01]  /*0880*/  @!P3 IMAD R35, R19, c[0x0][0x1c4], R36 ;  /* 0x000071001323ba24 */ /* 0x002fe200078e0224 */
[----:B------:R-:W-:Y:S02]  /*0890*/  @!P4 LEA R40, P6, R38, c[0x0][0x170], 0x1 ;  /* 0x00005c002628ca11 */ /* 0x000fe400078c08ff */
[----:B------:R-:W-:Y:S01]  /*08a0*/  @!P3 MOV R36, R8 ;  /* 0x000000080024b202 */ /* 0x000fe20000000f00 */
[----:B------:R0:W4:Y:S01]  /*08b0*/  @!P5 LDG.E R57, [R6.64] ;  /* 0x000000060639d981 */ /* 0x000122000c1e1900 */
[----:B------:R-:W-:-:S02]  /*08c0*/  @!P3 MOV R37, R3 ;  /* 0x000000030025b202 */ /* 0x000fc40000000f00 */
[----:B------:R-:W-:Y:S02]  /*08d0*/  @!P4 LEA.HI.X R41, R38, c[0x0][0x174], R33, 0x1, P6 ;  /* 0x00005d002629ca11 */ /* 0x000fe400030f0c21 */
[----:B------:R-:W-:Y:S02]  /*08e0*/  ISETP.GE.U32.AND P1, PT, R20, c[0x0][0x1c8], PT ;  /* 0x0000720014007a0c */ /* 0x000fe40003f26070 */
[----:B------:R-:W-:Y:S01]  /*08f0*/  SHF.R.S32.HI R33, RZ, 0x1f, R20 ;  /* 0x0000001fff217819 */ /* 0x000fe20000011414 */
[----:B------:R-:W-:Y:S01]  /*0900*/  @!P3 IMAD.WIDE.U32 R36, R19, c[0x0][0x1c0], R36 ;  /* 0x000070001324ba25 */ /* 0x000fe200078e0024 */
[----:B------:R-:W-:Y:S02]  /*0910*/  ISETP.GE.U32.AND P5, PT, R21, c[0x0][0x1c8], PT ;  /* 0x0000720015007a0c */ /* 0x000fe40003fa6070 */
[----:B------:R-:W-:Y:S02]  /*0920*/  SHF.R.S32.HI R34, RZ, 0x1f, R21 ;  /* 0x0000001fff227819 */ /* 0x000fe40000011415 */
[----:B------:R-:W-:-:S02]  /*0930*/  ISETP.GE.AND.EX P1, PT, R33, c[0x0][0x1cc], PT, P1 ;  /* 0x0000730021007a0c */ /* 0x000fc40003f26310 */
[----:B------:R-:W-:Y:S02]  /*0940*/  ISETP.GE.AND.EX P5, PT, R34, c[0x0][0x1cc], PT, P5 ;  /* 0x0000730022007a0c */ /* 0x000fe40003fa6350 */
[----:B------:R-:W-:Y:S02]  /*0950*/  @!P3 IADD3 R37, R37, R35, RZ ;  /* 0x000000232525b210 */ /* 0x000fe40007ffe0ff */
[----:B------:R-:W-:Y:S02]  /*0960*/  @!P3 LEA R42, P6, R36, c[0x0][0x170], 0x1 ;  /* 0x00005c00242aba11 */ /* 0x000fe400078c08ff */
[C---:B------:R-:W-:Y:S02]  /*0970*/  ISETP.GT.U32.OR P1, PT, R0.reuse, 0x1df, P1 ;  /* 0x000001df0000780c */ /* 0x040fe40000f24470 */
[----:B------:R-:W-:Y:S02]  /*0980*/  ISETP.GT.U32.OR P5, PT, R0, 0x1df, P5 ;  /* 0x000001df0000780c */ /* 0x000fe40002fa4470 */
[----:B------:R-:W-:-:S02]  /*0990*/  @!P3 LEA.HI.X R43, R36, c[0x0][0x174], R37, 0x1, P6 ;  /* 0x00005d00242bba11 */ /* 0x000fc400030f0c25 */
[----:B------:R-:W-:Y:S01]  /*09a0*/  CS2R R36, SRZ ;  /* 0x0000000000247805 */ /* 0x000fe2000001ff00 */
[----:B------:R-:W-:Y:S02]  /*09b0*/  MOV R35, RZ ;  /* 0x000000ff00237202 */ /* 0x000fe40000000f00 */
[----:B------:R-:W-:-:S03]  /*09c0*/  SHF.R.S32.HI R38, RZ, 0x1f, R22 ;  /* 0x0000001fff267819 */ /* 0x000fc60000011416 */
[----:B------:R1:W5:Y:S01]  /*09d0*/  @!P3 LDG.E R37, [R42.64] ;  /* 0x000000062a25b981 */ /* 0x000362000c1e1900 */
[----:B------:R-:W-:Y:S01]  /*09e0*/  ISETP.GE.U32.AND P3, PT, R22, c[0x0][0x1c8], PT ;  /* 0x0000720016007a0c */ /* 0x000fe20003f66070 */
[----:B0-----:R-:W-:Y:S02]  /*09f0*/  @!P1 IMAD R7, R33, c[0x0][0x1c0], RZ ;  /* 0x0000700021079a24 */ /* 0x001fe400078e02ff */
[----:B------:R0:W5:Y:S01]  /*0a00*/  @!P2 LDG.E R35, [R4.64] ;  /* 0x000000060423a981 */ /* 0x000162000c1e1900 */
[----:B------:R-:W-:Y:S01]  /*0a10*/  @!P5 IMAD R6, R34, c[0x0][0x1c0], RZ ;  /* 0x000070002206da24 */ /* 0x000fe200078e02ff */
[----:B------:R-:W-:Y:S02]  /*0a20*/  ISETP.GE.AND.EX P3, PT, R38, c[0x0][0x1cc], PT, P3 ;  /* 0x0000730026007a0c */ /* 0x000fe40003f66330 */
[----:B------:R1:W5:Y:S01]  /*0a30*/  @!P4 LDG.E R36, [R40.64] ;  /* 0x000000062824c981 */ /* 0x000362000c1e1900 */
[----:B------:R-:W-:Y:S02]  /*0a40*/  ISETP.GE.U32.AND P2, PT, R23, c[0x0][0x1c8], PT ;  /* 0x0000720017007a0c */ /* 0x000fe40003f46070 */
[----:B------:R-:W-:-:S02]  /*0a50*/  SHF.R.S32.HI R39, RZ, 0x1f, R23 ;  /* 0x0000001fff277819 */ /* 0x000fc40000011417 */
[-C--:B0-----:R-:W-:Y:S02]  /*0a60*/  @!P1 MOV R4, R8.reuse ;  /* 0x0000000800049202 */ /* 0x081fe40000000f00 */
[-C--:B------:R-:W-:Y:S02]  /*0a70*/  @!P1 MOV R5, R3.reuse ;  /* 0x0000000300059202 */ /* 0x080fe40000000f00 */
[----:B-1----:R-:W-:Y:S02]  /*0a80*/  @!P5 MOV R40, R8 ;  /* 0x000000080028d202 */ /* 0x002fe40000000f00 */
[----:B------:R-:W-:Y:S01]  /*0a90*/  @!P5 MOV R41, R3 ;  /* 0x000000030029d202 */ /* 0x000fe20000000f00 */
[----:B------:R-:W-:Y:S01]  /*0aa0*/  @!P1 IMAD R7, R20, c[0x0][0x1c4], R7 ;  /* 0x0000710014079a24 */ /* 0x000fe200078e0207 */
[----:B------:R-:W-:Y:S01]  /*0ab0*/  ISETP.GT.U32.OR P3, PT, R0, 0x1df, P3 ;  /* 0x000001df0000780c */ /* 0x000fe20001f64470 */
[----:B------:R-:W-:Y:S01]  /*0ac0*/  @!P1 IMAD.WIDE.U32 R4, R20, c[0x0][0x1c0], R4 ;  /* 0x0000700014049a25 */ /* 0x000fe200078e0004 */
[----:B------:R-:W-:-:S03]  /*0ad0*/  ISETP.GE.AND.EX P2, PT, R39, c[0x0][0x1cc], PT, P2 ;  /* 0x0000730027007a0c */ /* 0x000fc60003f46320 */
[C---:B------:R-:W-:Y:S02]  /*0ae0*/  @!P5 IMAD R45, R21.reuse, c[0x0][0x1c4], R6 ;  /* 0x00007100152dda24 */ /* 0x040fe400078e0206 */
[----:B------:R-:W-:Y:S01]  /*0af0*/  @!P5 IMAD.WIDE.U32 R40, R21, c[0x0][0x1c0], R40 ;  /* 0x000070001528da25 */ /* 0x000fe200078e0028 */
[----:B------:R-:W-:Y:S02]  /*0b00*/  @!P1 IADD3 R7, R5, R7, RZ ;  /* 0x0000000705079210 */ /* 0x000fe40007ffe0ff */
[----:B------:R-:W-:Y:S02]  /*0b10*/  ISETP.GT.U32.OR P2, PT, R0, 0x1df, P2 ;  /* 0x000001df0000780c */ /* 0x000fe40001744470 */
[----:B------:R-:W-:Y:S02]  /*0b20*/  @!P5 IADD3 R5, R41, R45, RZ ;  /* 0x0000002d2905d210 */ /* 0x000fe40007ffe0ff */
[----:B------:R-:W-:Y:S02]  /*0b30*/  @!P5 LEA R44, P4, R40, c[0x0][0x170], 0x1 ;  /* 0x00005c00282cda11 */ /* 0x000fe400078808ff */
[----:B------:R-:W-:-:S02]  /*0b40*/  @!P1 LEA R6, P6, R4, c[0x0][0x170], 0x1 ;  /* 0x00005c0004069a11 */ /* 0x000fc400078c08ff */
[----:B------:R-:W-:Y:S02]  /*0b50*/  @!P5 LEA.HI.X R45, R40, c[0x0][0x174], R5, 0x1, P4 ;  /* 0x00005d00282dda11 */ /* 0x000fe400020f0c05 */
[----:B------:R-:W-:Y:S01]  /*0b60*/  CS2R R40, SRZ ;  /* 0x0000000000287805 */ /* 0x000fe2000001ff00 */
[----:B------:R-:W-:Y:S01]  /*0b70*/  @!P1 LEA.HI.X R7, R4, c[0x0][0x174], R7, 0x1, P6 ;  /* 0x00005d0004079a11 */ /* 0x000fe200030f0c07 */
[----:B------:R-:W-:Y:S01]  /*0b80*/  @!P3 IMAD R5, R38, c[0x0][0x1c0], RZ ;  /* 0x000070002605ba24 */ /* 0x000fe200078e02ff */
[----:B------:R-:W-:Y:S01]  /*0b90*/  SHF.R.S32.HI R43, RZ, 0x1f, R25 ;  /* 0x0000001fff2b7819 */ /* 0x000fe20000011419 */
[----:B------:R-:W-:Y:S02]  /*0ba0*/  @!P2 IMAD R46, R39, c[0x0][0x1c0], RZ ;  /* 0x00007000272eaa24 */ /* 0x000fe400078e02ff */
[----:B------:R0:W5:Y:S01]  /*0bb0*/  @!P1 LDG.E R40, [R6.64] ;  /* 0x0000000606289981 */ /* 0x000162000c1e1900 */
[----:B------:R-:W-:Y:S01]  /*0bc0*/  ISETP.GE.U32.AND P1, PT, R25, c[0x0][0x1c8], PT ;  /* 0x0000720019007a0c */ /* 0x000fe20003f26070 */
[----:B------:R-:W-:Y:S01]  /*0bd0*/  @!P3 IMAD R49, R22, c[0x0][0x1c4], R5 ;  /* 0x000071001631ba24 */ /* 0x000fe200078e0205 */
[----:B------:R-:W-:Y:S01]  /*0be0*/  @!P3 MOV R4, R8 ;  /* 0x000000080004b202 */ /* 0x000fe20000000f00 */
[----:B------:R1:W5:Y:S01]  /*0bf0*/  @!P5 LDG.E R41, [R44.64] ;  /* 0x000000062c29d981 */ /* 0x000362000c1e1900 */
[----:B------:R-:W-:-:S02]  /*0c00*/  @!P3 MOV R5, R3 ;  /* 0x000000030005b202 */ /* 0x000fc40000000f00 */
[----:B------:R-:W-:Y:S02]  /*0c10*/  ISETP.GE.AND.EX P1, PT, R43, c[0x0][0x1cc], PT, P1 ;  /* 0x000073002b007a0c */ /* 0x000fe40003f26310 */
[----:B------:R-:W-:Y:S01]  /*0c20*/  ISETP.GE.U32.AND P4, PT, R24, c[0x0][0x1c8], PT ;  /* 0x0000720018007a0c */ /* 0x000fe20003f86070 */
[----:B------:R-:W-:Y:S01]  /*0c30*/  @!P3 IMAD.WIDE.U32 R4, R22, c[0x0][0x1c0], R4 ;  /* 0x000070001604ba25 */ /* 0x000fe200078e0004 */
[----:B------:R-:W-:Y:S02]  /*0c40*/  SHF.R.S32.HI R42, RZ, 0x1f, R24 ;  /* 0x0000001fff2a7819 */ /* 0x000fe40000011418 */
[----:B------:R-:W-:Y:S01]  /*0c50*/  @!P2 MOV R47, R3 ;  /* 0x00000003002fa202 */ /* 0x000fe20000000f00 */
[----:B-1----:R-:W-:Y:S01]  /*0c60*/  @!P2 IMAD R45, R23, c[0x0][0x1c4], R46 ;  /* 0x00007100172daa24 */ /* 0x002fe200078e022e */
[----:B------:R-:W-:Y:S02]  /*0c70*/  @!P2 MOV R46, R8 ;  /* 0x00000008002ea202 */ /* 0x000fe40000000f00 */
[----:B------:R-:W-:-:S02]  /*0c80*/  ISETP.GT.U32.OR P1, PT, R0, 0x1df, P1 ;  /* 0x000001df0000780c */ /* 0x000fc40000f24470 */
[----:B------:R-:W-:Y:S01]  /*0c90*/  ISETP.GE.AND.EX P4, PT, R42, c[0x0][0x1cc], PT, P4 ;  /* 0x000073002a007a0c */ /* 0x000fe20003f86340 */
[----:B------:R-:W-:Y:S01]  /*0ca0*/  @!P2 IMAD.WIDE.U32 R46, R23, c[0x0][0x1c0], R46 ;  /* 0x00007000172eaa25 */ /* 0x000fe200078e002e */
[----:B------:R-:W-:Y:S02]  /*0cb0*/  @!P3 IADD3 R5, R5, R49, RZ ;  /* 0x000000310505b210 */ /* 0x000fe40007ffe0ff */
[----:B0-----:R-:W-:Y:S02]  /*0cc0*/  @!P3 LEA R6, P5, R4, c[0x0][0x170], 0x1 ;  /* 0x00005c000406ba11 */ /* 0x001fe400078a08ff */
[----:B------:R-:W-:Y:S02]  /*0cd0*/  ISETP.GT.U32.OR P4, PT, R0, 0x1df, P4 ;  /* 0x000001df0000780c */ /* 0x000fe40002784470 */
[----:B------:R-:W-:Y:S02]  /*0ce0*/  MOV R44, RZ ;  /* 0x000000ff002c7202 */ /* 0x000fe40000000f00 */
[----:B------:R-:W-:-:S02]  /*0cf0*/  @!P3 LEA.HI.X R7, R4, c[0x0][0x174], R5, 0x1, P5 ;  /* 0x00005d000407ba11 */ /* 0x000fc400028f0c05 */
[----:B------:R-:W-:Y:S02]  /*0d00*/  @!P2 IADD3 R5, R47, R45, RZ ;  /* 0x0000002d2f05a210 */ /* 0x000fe40007ffe0ff */
[----:B------:R-:W-:Y:S01]  /*0d10*/  ISETP.GE.U32.AND P5, PT, R26, c[0x0][0x1c8], PT ;  /* 0x000072001a007a0c */ /* 0x000fe20003fa6070 */
[----:B------:R0:W5:Y:S01]  /*0d20*/  @!P3 LDG.E R44, [R6.64] ;  /* 0x00000006062cb981 */ /* 0x000162000c1e1900 */
[----:B------:R-:W-:Y:S01]  /*0d30*/  SHF.R.S32.HI R45, RZ, 0x1f, R26 ;  /* 0x0000001fff2d7819 */ /* 0x000fe2000001141a */
[----:B------:R-:W-:-:S03]  /*0d40*/  @!P1 IMAD R48, R43, c[0x0][0x1c0], RZ ;  /* 0x000070002b309a24 */ /* 0x000fc600078e02ff */
[----:B------:R-:W-:Y:S01]  /*0d50*/  ISETP.GE.AND.EX P3, PT, R45, c[0x0][0x1cc], PT, P5 ;  /* 0x000073002d007a0c */ /* 0x000fe20003f66350 */
[----:B------:R-:W-:Y:S01]  /*0d60*/  @!P1 IMAD R53, R25, c[0x0][0x1c4], R48 ;  /* 0x0000710019359a24 */ /* 0x000fe200078e0230 */
[----:B------:R-:W-:Y:S02]  /*0d70*/  @!P2 LEA R4, P6, R46, c[0x0][0x170], 0x1 ;  /* 0x00005c002e04aa11 */ /* 0x000fe400078c08ff */
[----:B------:R-:W-:Y:S01]  /*0d80*/  ISETP.GT.U32.OR P3, PT, R0, 0x1df, P3 ;  /* 0x000001df0000780c */ /* 0x000fe20001f64470 */
[----:B------:R-:W-:Y:S01]  /*0d90*/  @!P4 IMAD R47, R42, c[0x0][0x1c0], RZ ;  /* 0x000070002a2fca24 */ /* 0x000fe200078e02ff */
[-C--:B------:R-:W-:Y:S02]  /*0da0*/  @!P4 MOV R48, R8.reuse ;  /* 0x000000080030c202 */ /* 0x080fe40000000f00 */
[----:B------:R-:W-:Y:S02]  /*0db0*/  @!P4 MOV R49, R3 ;  /* 0x000000030031c202 */ /* 0x000fe40000000f00 */
[----:B------:R-:W-:Y:S01]  /*0dc0*/  @!P2 LEA.HI.X R5, R46, c[0x0][0x174], R5, 0x1, P6 ;  /* 0x00005d002e05aa11 */ /* 0x000fe200030f0c05 */
[C---:B------:R-:W-:Y:S01]  /*0dd0*/  @!P4 IMAD R47, R24.reuse, c[0x0][0x1c4], R47 ;  /* 0x00007100182fca24 */ /* 0x040fe200078e022f */
[----:B------:R-:W-:Y:S01]  /*0de0*/  MOV R46, RZ ;  /* 0x000000ff002e7202 */ /* 0x000fe20000000f00 */
[----:B------:R-:W-:Y:S01]  /*0df0*/  @!P4 IMAD.WIDE.U32 R48, R24, c[0x0][0x1c0], R48 ;  /* 0x000070001830ca25 */ /* 0x000fe200078e0030 */
[----:B------:R-:W-:-:S02]  /*0e00*/  @!P1 MOV R50, R8 ;  /* 0x0000000800329202 */ /* 0x000fc40000000f00 */
[----:B------:R-:W-:Y:S02]  /*0e10*/  @!P1 MOV R51, R3 ;  /* 0x0000000300339202 */ /* 0x000fe40000000f00 */
[----:B------:R1:W5:Y:S01]  /*0e20*/  @!P2 LDG.E R46, [R4.64] ;  /* 0x00000006042ea981 */ /* 0x000362000c1e1900 */
[----:B0-----:R-:W-:Y:S02]  /*0e30*/  @!P4 IADD3 R7, R49, R47, RZ ;  /* 0x0000002f3107c210 */ /* 0x001fe40007ffe0ff */
[----:B------:R-:W-:Y:S01]  /*0e40*/  @!P1 IMAD.WIDE.U32 R50, R25, c[0x0][0x1c0], R50 ;  /* 0x0000700019329a25 */ /* 0x000fe200078e0032 */
[----:B------:R-:W-:Y:S02]  /*0e50*/  ISETP.GE.U32.AND P2, PT, R27, c[0x0][0x1c8], PT ;  /* 0x000072001b007a0c */ /* 0x000fe40003f46070 */
[----:B------:R-:W-:Y:S02]  /*0e60*/  SHF.R.S32.HI R47, RZ, 0x1f, R27 ;  /* 0x0000001fff2f7819 */ /* 0x000fe4000001141b */
[----:B------:R-:W-:Y:S01]  /*0e70*/  @!P1 IADD3 R49, R51, R53, RZ ;  /* 0x0000003533319210 */ /* 0x000fe20007ffe0ff */
[----:B-1----:R-:W-:Y:S01]  /*0e80*/  @!P3 IMAD R5, R45, c[0x0][0x1c0], RZ ;  /* 0x000070002d05ba24 */ /* 0x002fe200078e02ff */
[----:B------:R-:W-:-:S02]  /*0e90*/  @!P1 LEA R52, P6, R50, c[0x0][0x170], 0x1 ;  /* 0x00005c0032349a11 */ /* 0x000fc400078c08ff */
[----:B------:R-:W-:Y:S01]  /*0ea0*/  @!P4 LEA R6, P5, R48, c[0x0][0x170], 0x1 ;  /* 0x00005c003006ca11 */ /* 0x000fe200078a08ff */
[----:B------:R-:W-:Y:S01]  /*0eb0*/  @!P3 IMAD R51, R26, c[0x0][0x1c4], R5 ;  /* 0x000071001a33ba24 */ /* 0x000fe200078e0205 */
[----:B------:R-:W-:Y:S02]  /*0ec0*/  ISETP.GE.AND.EX P2, PT, R47, c[0x0][0x1cc], PT, P2 ;  /* 0x000073002f007a0c */ /* 0x000fe40003f46320 */
[----:B------:R-:W-:Y:S02]  /*0ed0*/  @!P3 MOV R4, R8 ;  /* 0x000000080004b202 */ /* 0x000fe40000000f00 */
[----:B------:R-:W-:Y:S02]  /*0ee0*/  @!P3 MOV R5, R3 ;  /* 0x000000030005b202 */ /* 0x000fe40000000f00 */
[----:B------:R-:W-:Y:S02]  /*0ef0*/  @!P1 LEA.HI.X R53, R50, c[0x0][0x174], R49, 0x1, P6 ;  /* 0x00005d0032359a11 */ /* 0x000fe400030f0c31 */
[----:B------:R-:W-:-:S02]  /*0f00*/  @!P4 LEA.HI.X R7, R48, c[0x0][0x174], R7, 0x1, P5 ;  /* 0x00005d003007ca11 */ /* 0x000fc400028f0c07 */
[----:B------:R-:W-:Y:S02]  /*0f10*/  ISETP.GT.U32.OR P2, PT, R0, 0x1df, P2 ;  /* 0x000001df0000780c */ /* 0x000fe40001744470 */
[----:B------:R-:W-:Y:S02]  /*0f20*/  MOV R49, RZ ;  /* 0x000000ff00317202 */ /* 0x000fe40000000f00 */
[----:B------:R-:W-:Y:S01]  /*0f30*/  MOV R48, RZ ;  /* 0x000000ff00307202 */ /* 0x000fe20000000f00 */
[----:B------:R-:W-:Y:S01]  /*0f40*/  @!P3 IMAD.WIDE.U32 R4, R26, c[0x0][0x1c0], R4 ;  /* 0x000070001a04ba25 */ /* 0x000fe200078e0004 */
[----:B------:R-:W-:Y:S02]  /*0f50*/  SHF.R.S32.HI R50, RZ, 0x1f, R28 ;  /* 0x0000001fff327819 */ /* 0x000fe4000001141c */
[----:B------:R0:W5:Y:S01]  /*0f60*/  @!P1 LDG.E R49, [R52.64] ;  /* 0x0000000634319981 */ /* 0x000162000c1e1900 */
[----:B------:R-:W-:Y:S02]  /*0f70*/  ISETP.GE.U32.AND P1, PT, R28, c[0x0][0x1c8], PT ;  /* 0x000072001c007a0c */ /* 0x000fe40003f26070 */
[----:B------:R-:W-:Y:S01]  /*0f80*/  @!P3 IADD3 R5, R5, R51, RZ ;  /* 0x000000330505b210 */ /* 0x000fe20007ffe0ff */
[----:B------:R1:W5:Y:S01]  /*0f90*/  @!P4 LDG.E R48, [R6.64] ;  /* 0x000000060630c981 */ /* 0x000362000c1e1900 */
[----:B------:R-:W-:-:S02]  /*0fa0*/  @!P3 LEA R54, P4, R4, c[0x0][0x170], 0x1 ;  /* 0x00005c000436ba11 */ /* 0x000fc400078808ff */
[----:B------:R-:W-:Y:S02]  /*0fb0*/  ISETP.GE.AND.EX P1, PT, R50, c[0x0][0x1cc], PT, P1 ;  /* 0x0000730032007a0c */ /* 0x000fe40003f26310 */
[----:B------:R-:W-:Y:S02]  /*0fc0*/  @!P3 LEA.HI.X R55, R4, c[0x0][0x174], R5, 0x1, P4 ;  /* 0x00005d000437ba11 */ /* 0x000fe400020f0c05 */
[----:B------:R-:W-:Y:S02]  /*0fd0*/  @!P2 MOV R4, R8 ;  /* 0x000000080004a202 */ /* 0x000fe40000000f00 */
[----:B------:R-:W-:Y:S01]  /*0fe0*/  @!P2 MOV R5, R3 ;  /* 0x000000030005a202 */ /* 0x000fe20000000f00 */
[----:B-1----:R-:W-:Y:S01]  /*0ff0*/  @!P2 IMAD R6, R47, c[0x0][0x1c0], RZ ;  /* 0x000070002f06aa24 */ /* 0x002fe200078e02ff */
[----:B------:R-:W-:Y:S02]  /*1000*/  ISETP.GT.U32.OR P1, PT, R0, 0x1df, P1 ;  /* 0x000001df0000780c */ /* 0x000fe40000f24470 */
[----:B------:R-:W-:Y:S01]  /*1010*/  MOV R51, RZ ;  /* 0x000000ff00337202 */ /* 0x000fe20000000f00 */
[----:B------:R-:W-:-:S02]  /*1020*/  @!P2 IMAD R7, R27, c[0x0][0x1c4], R6 ;  /* 0x000071001b07aa24 */ /* 0x000fc400078e0206 */
[----:B------:R-:W-:-:S03]  /*1030*/  @!P2 IMAD.WIDE.U32 R4, R27, c[0x0][0x1c0], R4 ;  /* 0x000070001b04aa25 */ /* 0x000fc600078e0004 */
[----:B------:R1:W5:Y:S02]  /*1040*/  @!P3 LDG.E R51, [R54.64] ;  /* 0x000000063633b981 */ /* 0x000364000c1e1900 */
        /* <DEDUP_REMOVED lines=17> */
[----:B0-----:R-:W-:Y:S01]  /*1160*/  FMUL.FTZ R7, R5, R5 ;  /* 0x0000000505077220 */ /* 0x001fe20000410000 */
[--C-:B---3--:R-:W-:Y:S01]  /*1170*/  HADD2.F32 R63, -RZ, R58.reuse.H1_H1 ;  /* 0x3000003aff3f7230 */ /* 0x108fe20000004100 */
[C---:B------:R-:W-:Y:S02]  /*1180*/  FADD.FTZ R5, R4.reuse, R5 ;  /* 0x0000000504057221 */ /* 0x040fe40000010000 */
[----:B------:R-:W-:Y:S01]  /*1190*/  FFMA.FTZ R7, R4, R4, R7 ;  /* 0x0000000404077223 */ /* 0x000fe20000010007 */
[----:B------:R-:W-:Y:S01]  /*11a0*/  HADD2.F32 R4, -RZ, R58.H0_H0 ;  /* 0x2000003aff047230 */ /* 0x000fe20000004100 */
[----:B------:R-:W-:Y:S02]  /*11b0*/  FMUL.FTZ R69, R63, R63 ;  /* 0x0000003f3f457220 */ /* 0x000fe40000410000 */
[----:B------:R-:W-:Y:S02]  /*11c0*/  FADD.FTZ R7, RZ, R7 ;  /* 0x00000007ff077221 */ /* 0x000fe40000010000 */
[----:B------:R-:W-:-:S02]  /*11d0*/  FADD.FTZ R6, R4, R63 ;  /* 0x0000003f04067221 */ /* 0x000fc40000010000 */
[----:B------:R-:W-:Y:S02]  /*11e0*/  FFMA.FTZ R4, R4, R4, R69 ;  /* 0x0000000404047223 */ /* 0x000fe40000010045 */
[----:B------:R-:W-:Y:S02]  /*11f0*/  FADD.FTZ R5, RZ, R5 ;  /* 0x00000005ff057221 */ /* 0x000fe40000010000 */
[----:B------:R-:W-:Y:S02]  /*1200*/  FADD.FTZ R4, R7, R4 ;  /* 0x0000000407047221 */ /* 0x000fe40000010000 */
        /* <DEDUP_REMOVED lines=27> */
[----:B------:R-:W-:Y:S01]  /*13c0*/  FADD.FTZ R4, R4, R55 ;  /* 0x0000003704047221 */ /* 0x000fe20000010000 */
[--C-:B------:R-:W-:Y:S02]  /*13d0*/  HADD2.F32 R7, -RZ, R40.reuse.H1_H1 ;  /* 0x30000028ff077230 */ /* 0x100fe40000004100 */
        /* <DEDUP_REMOVED lines=41> */
[----:B------:R-:W-:Y:S01]  /*1670*/  HADD2.F32 R6, -RZ, R51.H0_H0 ;  /* 0x20000033ff067230 */ /* 0x000fe20000004100 */
[----:B------:R-:W-:-:S02]  /*1680*/  FADD.FTZ R5, R5, R54 ;  /* 0x0000003605057221 */ /* 0x000fc40000010000 */
[----:B------:R-:W-:Y:S02]  /*1690*/  FADD.FTZ R4, R4, R55 ;  /* 0x0000003704047221 */ /* 0x000fe40000010000 */
[C---:B------:R-:W-:Y:S02]  /*16a0*/  FADD.FTZ R54, R6.reuse, R7 ;  /* 0x0000000706367221 */ /* 0x040fe40000010000 */
[----:B------:R-:W-:Y:S01]  /*16b0*/  FMUL.FTZ R55, R7, R7 ;  /* 0x0000000707377220 */ /* 0x000fe20000410000 */
[----:B------:R-:W-:Y:S01]  /*16c0*/  ISETP.GE.U32.AND P1, PT, R29, c[0x0][0x1c8], PT ;  /* 0x000072001d007a0c */ /* 0x000fe20003f26070 */
[----:B------:R-:W-:Y:S01]  /*16d0*/  FADD.FTZ R5, R5, R54 ;  /* 0x0000003605057221 */ /* 0x000fe20000010000 */
[----:B------:R-:W-:Y:S01]  /*16e0*/  SHF.R.S32.HI R54, RZ, 0x1f, R29 ;  /* 0x0000001fff367819 */ /* 0x000fe2000001141d */
[----:B------:R-:W-:-:S03]  /*16f0*/  FFMA.FTZ R55, R6, R6, R55 ;  /* 0x0000000606377223 */ /* 0x000fc60000010037 */
[----:B------:R-:W-:Y:S01]  /*1700*/  ISETP.GE.AND.EX P1, PT, R54, c[0x0][0x1cc], PT, P1 ;  /* 0x0000730036007a0c */ /* 0x000fe20003f26310 */
        /* <DEDUP_REMOVED lines=100> */
.L_x_2663:
[----:B------:R-:W-:Y:S05]  /*1d50*/  BSYNC B0 ;  /* 0x0000000000007941 */ /* 0x000fea0003800000 */
.L_x_2662:
        /* <DEDUP_REMOVED lines=25> */
.L_x_2666:
[----:B------:R-:W2:Y:S01]  /*1ef0*/  LDG.E.STRONG.GPU R6, [R62.64] ;  /* 0x000000063e067981 */ /* 0x000ea2000c1ef900 */
[----:B------:R-:W-:Y:S01]  /*1f00*/  YIELD ;  /* 0x0000000000007946 */ /* 0x000fe20003800000 */
[----:B--2---:R-:W-:Y:S01]  /*1f10*/  ISETP.NE.AND P1, PT, R6, R7, PT ;  /* 0x000000070600720c */ /* 0x004fe20003f25270 */
[----:B------:R-:W-:-:S12]  /*1f20*/  CCTL.IVALL ;  /* 0x00000000ff00798f */ /* 0x000fd80002000000 */
[----:B------:R-:W-:Y:S05]  /*1f30*/  @P1 BRA `(.L_x_2666) ;  /* 0xffffffb000001947 */ /* 0x000fea000383ffff */
.L_x_2665:
        /* <DEDUP_REMOVED lines=11> */
.L_x_2668:
        /* <DEDUP_REMOVED lines=59> */
.L_x_2667:
        /* <DEDUP_REMOVED lines=19> */
.L_x_2670:
[----:B------:R-:W-:Y:S05]  /*24d0*/  BSYNC B0 ;  /* 0x0000000000007941 */ /* 0x000fea0003800000 */
.L_x_2669:
        /* <DEDUP_REMOVED lines=30> */
.L_x_2664:
        /* <DEDUP_REMOVED lines=18> */
[----:B-1----:R-:W-:Y:S01]  /*27e0*/  MOV R63, 0x3f800000 ;  /* 0x3f800000003f7802 */ /* 0x002fe20000000f00 */
[--C-:B0-----:R-:W-:Y:S01]  /*27f0*/  HADD2.F32 R5, -RZ, R59.reuse.H1_H1 ;  /* 0x3000003bff057230 */ /* 0x101fe20000004100 */
[----:B------:R-:W-:Y:S01]  /*2800*/  ISETP.NE.AND P6, PT, RZ, UR5, PT ;  /* 0x00000005ff007c0c */ /* 0x000fe2000bfc5270 */
[----:B------:R-:W0:Y:S01]  /*2810*/  LDS.64 R6, [0x90] ;  /* 0x00009000ff067984 */ /* 0x000e220000000a00 */
[----:B------:R-:W-:Y:S01]  /*2820*/  HADD2.F32 R59, -RZ, R59.H0_H0 ;  /* 0x2000003bff3b7230 */ /* 0x000fe20000004100 */
        /* <DEDUP_REMOVED lines=27> */
.L_x_2671:
        /* <DEDUP_REMOVED lines=12> */
.L_x_2673:
[----:B------:R-:W-:Y:S05]  /*2aa0*/  BSYNC B0 ;  /* 0x0000000000007941 */ /* 0x000fea0003800000 */
.L_x_2672:
[--C-:B------:R-:W-:Y:S01]  /*2ab0*/  HADD2.F32 R5, -RZ, R58.reuse.H0_H0 ;  /* 0x2000003aff057230 */ /* 0x100fe20000004100 */
[----:B------:R-:W-:Y:S01]  /*2ac0*/  ISETP.GE.U32.AND P1, PT, R15, c[0x0][0x1c8], PT ;  /* 0x000072000f007a0c */ /* 0x000fe20003f26070 */
[----:B0-----:R-:W-:-:S03]  /*2ad0*/  HADD2.F32 R7, -RZ, R58.H1_H1 ;  /* 0x3000003aff077230 */ /* 0x001fc60000004100 */
        /* <DEDUP_REMOVED lines=19> */
.L_x_2674:
        /* <DEDUP_REMOVED lines=12> */
.L_x_2676:
[----:B------:R-:W-:Y:S05]  /*2cd0*/  BSYNC B0 ;  /* 0x0000000000007941 */ /* 0x000fea0003800000 */
.L_x_2675:
[--C-:B------:R-:W-:Y:S01]  /*2ce0*/  HADD2.F32 R5, -RZ, R57.reuse.H0_H0 ;  /* 0x20000039ff057230 */ /* 0x100fe20000004100 */
[----:B------:R-:W-:Y:S01]  /*2cf0*/  ISETP.GE.U32.AND P1, PT, R16, c[0x0][0x1c8], PT ;  /* 0x0000720010007a0c */ /* 0x000fe20003f26070 */
[----:B------:R-:W-:-:S03]  /*2d00*/  HADD2.F32 R57, -RZ, R57.H1_H1 ;  /* 0x30000039ff397230 */ /* 0x000fc60000004100 */
[--C-:B------:R-:W-:Y:S01]  /*2d10*/  FADD.FTZ R4, R5, -R64.reuse ;  /* 0x8000004005047221 */ /* 0x100fe20000010000 */
[----:B------:R-:W-:Y:S01]  /*2d20*/  ISETP.GE.AND.EX P1, PT, R56, c[0x0][0x1cc], PT, P1 ;  /* 0x0000730038007a0c */ /* 0x000fe20003f26310 */
[----:B0-----:R-:W-:Y:S02]  /*2d30*/  FADD.FTZ R6, R57, -R64 ;  /* 0x8000004039067221 */ /* 0x001fe40000010000 */
        /* <DEDUP_REMOVED lines=16> */
.L_x_2677:
        /* <DEDUP_REMOVED lines=12> */
.L_x_2679:
[----:B------:R-:W-:Y:S05]  /*2f00*/  BSYNC B0 ;  /* 0x0000000000007941 */ /* 0x000fea0003800000 */
.L_x_2678:
        /* <DEDUP_REMOVED lines=22> */
.L_x_2680:
        /* <DEDUP_REMOVED lines=12> */
.L_x_2682:
[----:B------:R-:W-:Y:S05]  /*3130*/  BSYNC B0 ;  /* 0x0000000000007941 */ /* 0x000fea0003800000 */
.L_x_2681:
[--C-:B------:R-:W-:Y:S01]  /*3140*/  HADD2.F32 R5, -RZ, R36.reuse.H0_H0 ;  /* 0x20000024ff057230 */ /* 0x100fe20000004100 */
[----:B------:R-:W-:Y:S01]  /*3150*/  ISETP.GE.U32.AND P1, PT, R18, c[0x0][0x1c8], PT ;  /* 0x0000720012007a0c */ /* 0x000fe20003f26070 */
[----:B0-----:R-:W-:Y:S01]  /*3160*/  HADD2.F32 R7, -RZ, R36.H1_H1 ;  /* 0x30000024ff077230 */ /* 0x001fe20000004100 */
        /* <DEDUP_REMOVED lines=21> */
.L_x_2683:
        /* <DEDUP_REMOVED lines=12> */
.L_x_2685:
[----:B------:R-:W-:Y:S05]  /*3380*/  BSYNC B0 ;  /* 0x0000000000007941 */ /* 0x000fea0003800000 */
.L_x_2684:
        /* <DEDUP_REMOVED lines=9> */
[----:B------:R-:W-:Y:S01]  /*3420*/  ISETP.GT.U32.OR P2, PT, R0, 0x1df, P2 ;  /* 0x000001df0000780c */ /* 0x000fe20001744470 */
        /* <DEDUP_REMOVED lines=17> */
.L_x_2686:
        /* <DEDUP_REMOVED lines=12> */
.L_x_2688:
[----:B------:R-:W-:Y:S05]  /*3600*/  BSYNC B0 ;  /* 0x0000000000007941 */ /* 0x000fea0003800000 */
.L_x_2687:
[-C--:B------:R-:W-:Y:S01]  /*3610*/  FMUL.FTZ R40, R40, R63.reuse ;  /* 0x0000003f28287220 */ /* 0x080fe20000410000 */
[--C-:B------:R-:W-:Y:S01]  /*3620*/  HADD2.F32 R35, -RZ, R41.reuse.H0_H0 ;  /* 0x20000029ff237230 */ /* 0x100fe20000004100 */
[----:B------:R-:W-:Y:S01]  /*3630*/  FMUL.FTZ R56, R56, R63 ;  /* 0x0000003f38387220 */ /* 0x000fe20000410000 */
[----:B------:R-:W-:Y:S01]  /*3640*/  HADD2.F32 R41, -RZ, R41.H1_H1 ;  /* 0x30000029ff297230 */ /* 0x000fe20000004100 */
        /* <DEDUP_REMOVED lines=13> */
.L_x_2689:
        /* <DEDUP_REMOVED lines=12> */
.L_x_2691:
[----:B------:R-:W-:Y:S05]  /*37e0*/  BSYNC B0 ;  /* 0x0000000000007941 */ /* 0x000fea0003800000 */
.L_x_2690:
[--C-:B0-----:R-:W-:Y:S01]  /*37f0*/  HADD2.F32 R5, -RZ, R44.reuse.H0_H0 ;  /* 0x2000002cff057230 */ /* 0x101fe20000004100 */
[--C-:B------:R-:W-:Y:S01]  /*3800*/  FADD.FTZ R4, R35, -R64.reuse ;  /* 0x8000004023047221 */ /* 0x100fe20000010000 */
[----:B------:R-:W-:Y:S01]  /*3810*/  HADD2.F32 R7, -RZ, R44.H1_H1 ;  /* 0x3000002cff077230 */ /* 0x000fe20000004100 */
[--C-:B------:R-:W-:Y:S01]  /*3820*/  FADD.FTZ R6, R41, -R64.reuse ;  /* 0x8000004029067221 */ /* 0x100fe20000010000 */
[--C-:B------:R-:W-:Y:S01]  /*3830*/  HADD2.F32 R31, -RZ, R46.reuse.H0_H0 ;  /* 0x2000002eff1f7230 */ /* 0x100fe20000004100 */
[----:B------:R-:W-:Y:S01]  /*3840*/  ISETP.GE.U32.AND P4, PT, R21, c[0x0][0x1c8], PT ;  /* 0x0000720015007a0c */ /* 0x000fe20003f86070 */
[----:B------:R-:W-:Y:S01]  /*3850*/  HADD2.F32 R69, -RZ, R49.H0_H0 ;  /* 0x20000031ff457230 */ /* 0x000fe20000004100 */
[----:B------:R-:W-:Y:S01]  /*3860*/  ISETP.GE.U32.AND P3, PT, R22, c[0x0][0x1c8], PT ;  /* 0x0000720016007a0c */ /* 0x000fe20003f66070 */
[----:B------:R-:W-:Y:S01]  /*3870*/  HADD2.F32 R71, -RZ, R51.H0_H0 ;  /* 0x20000033ff477230 */ /* 0x000fe20000004100 */
[----:B------:R-:W-:Y:S01]  /*3880*/  ISETP.GE.U32.AND P1, PT, R23, c[0x0][0x1c8], PT ;  /* 0x0000720017007a0c */ /* 0x000fe20003f26070 */
[----:B------:R-:W-:Y:S01]  /*3890*/  HADD2.F32 R77, -RZ, R53.H0_H0 ;  /* 0x20000035ff4d7230 */ /* 0x000fe20000004100 */
[----:B------:R-:W-:Y:S01]  /*38a0*/  ISETP.GE.U32.AND P2, PT, R24, c[0x0][0x1c8], PT ;  /* 0x0000720018007a0c */ /* 0x000fe20003f46070 */
[----:B------:R-:W-:Y:S01]  /*38b0*/  HADD2.F32 R33, -RZ, R46.H1_H1 ;  /* 0x3000002eff217230 */ /* 0x000fe20000004100 */
[--C-:B------:R-:W-:Y:S01]  /*38c0*/  FADD.FTZ R30, R5, -R64.reuse ;  /* 0x80000040051e7221 */ /* 0x100fe20000010000 */
[--C-:B------:R-:W-:Y:S01]  /*38d0*/  HADD2.F32 R37, -RZ, R48.reuse.H0_H0 ;  /* 0x20000030ff257230 */ /* 0x100fe20000004100 */
[--C-:B------:R-:W-:Y:S01]  /*38e0*/  FADD.FTZ R32, R7, -R64.reuse ;  /* 0x8000004007207221 */ /* 0x100fe20000010000 */
[----:B------:R-:W-:Y:S01]  /*38f0*/  HADD2.F32 R57, -RZ, R48.H1_H1 ;  /* 0x30000030ff397230 */ /* 0x000fe20000004100 */
        /* <DEDUP_REMOVED lines=60> */
.L_x_2692:
        /* <DEDUP_REMOVED lines=12> */
.L_x_2694:
[----:B------:R-:W-:Y:S05]  /*3d80*/  BSYNC B0 ;  /* 0x0000000000007941 */ /* 0x000fea0003800000 */
.L_x_2693:
[----:B------:R-:W-:Y:S02]  /*3d90*/  FFMA.FTZ R52, R61, R52, R62 ;  /* 0x000000343d347223 */ /* 0x000fe4000001003e */
[----:B------:R-:W-:Y:S01]  /*3da0*/  FFMA.FTZ R53, R59, R53, R60 ;  /* 0x000000353b357223 */ /* 0x000fe2000001003c */
        /* <DEDUP_REMOVED lines=11> */
.L_x_2695:
        /* <DEDUP_REMOVED lines=12> */
.L_x_2697:
[----:B------:R-:W-:Y:S05]  /*3f20*/  BSYNC B0 ;  /* 0x0000000000007941 */ /* 0x000fea0003800000 */
.L_x_2696:
        /* <DEDUP_REMOVED lines=13> */
.L_x_2698:
[----:B------:R-:W-:Y:S01]  /*4000*/  BSSY B0, `(.L_x_2699) ;  /* 0x000000c000007945 */ /* 0x000fe20003800000 */
[----:B------:R-:W-:Y:S05]  /*4010*/  @P1 BRA `(.L_x_2700) ;  /* 0x000000a000001947 */ /* 0x000fea0003800000 */
[----:B------:R-:W-:Y:S01]  /*4020*/  IMAD R34, R39, c[0x0][0x1c0], RZ ;  /* 0x0000700027227a24 */ /* 0x000fe200078e02ff */
[----:B------:R-:W-:Y:S02]  /*4030*/  MOV R38, R8 ;  /* 0x0000000800267202 */ /* 0x000fe40000000f00 */
[----:B------:R-:W-:Y:S01]  /*4040*/  MOV R39, R3 ;  /* 0x0000000300277202 */ /* 0x000fe20000000f00 */
[----:B------:R-:W-:Y:S01]  /*4050*/  IMAD R49, R23, c[0x0][0x1c4], R34 ;  /* 0x0000710017317a24 */ /* 0x000fe200078e0222 */
[----:B------:R-:W-:-:S03]  /*4060*/  F2FP.PACK_AB R55, R56, R55 ;  /* 0x000000373837723e */ /* 0x000fc600000000ff */
[----:B0-----:R-:W-:-:S05]  /*4070*/  IMAD.WIDE.U32 R40, R23, c[0x0][0x1c0], R38 ;  /* 0x0000700017287a25 */ /* 0x001fca00078e0026 */
[----:B------:R-:W-:Y:S02]  /*4080*/  IADD3 R49, R41, R49, RZ ;  /* 0x0000003129317210 */ /* 0x000fe40007ffe0ff */
[----:B------:R-:W-:-:S04]  /*4090*/  LEA R38, P1, R40, c[0x0][0x160], 0x1 ;  /* 0x0000580028267a11 */ /* 0x000fc800078208ff */
[----:B------:R-:W-:-:S05]  /*40a0*/  LEA.HI.X R39, R40, c[0x0][0x164], R49, 0x1, P1 ;  /* 0x0000590028277a11 */ /* 0x000fca00008f0c31 */
[----:B------:R0:W-:Y:S04]  /*40b0*/  STG.E [R38.64], R55 ;  /* 0x0000003726007986 */ /* 0x0001e8000c101906 */
.L_x_2700:
[----:B------:R-:W-:Y:S05]  /*40c0*/  BSYNC B0 ;  /* 0x0000000000007941 */ /* 0x000fea0003800000 */
.L_x_2699:
        /* <DEDUP_REMOVED lines=13> */
.L_x_2701:
        /* <DEDUP_REMOVED lines=12> */
.L_x_2703:
[----:B------:R-:W-:Y:S05]  /*4260*/  BSYNC B0 ;  /* 0x0000000000007941 */ /* 0x000fea0003800000 */
.L_x_2702:
        /* <DEDUP_REMOVED lines=13> */
[--C-:B------:R-:W-:Y:S01]  /*4340*/  FFMA.FTZ R36, R61, R33, R62.reuse ;  /* 0x000000213d247223 */ /* 0x100fe2000001003e */
[----:B------:R-:W-:Y:S01]  /*4350*/  ISETP.GE.AND.EX P2, PT, R47, c[0x0][0x1cc], PT, P2 ;  /* 0x000073002f007a0c */ /* 0x000fe20003f46320 */
[C-C-:B------:R-:W-:Y:S01]  /*4360*/  FFMA.FTZ R38, R61.reuse, R32, R62.reuse ;  /* 0x000000203d267223 */ /* 0x140fe2000001003e */
        /* <DEDUP_REMOVED lines=20> */
.L_x_2704:
        /* <DEDUP_REMOVED lines=12> */
.L_x_2706:
[----:B------:R-:W-:Y:S05]  /*4570*/  BSYNC B0 ;  /* 0x0000000000007941 */ /* 0x000fea0003800000 */
.L_x_2705:
        /* <DEDUP_REMOVED lines=11> */
.L_x_2707:
        /* <DEDUP_REMOVED lines=12> */
.L_x_2709:
[----:B------:R-:W-:Y:S05]  /*46f0*/  BSYNC B0 ;  /* 0x0000000000007941 */ /* 0x000fea0003800000 */
.L_x_2708:
        /* <DEDUP_REMOVED lines=11> */
.L_x_2710:
        /* <DEDUP_REMOVED lines=12> */
.L_x_2712:
[----:B------:R-:W-:Y:S05]  /*4870*/  BSYNC B0 ;  /* 0x0000000000007941 */ /* 0x000fea0003800000 */
.L_x_2711:
        /* <DEDUP_REMOVED lines=11> */
.L_x_2713:
        /* <DEDUP_REMOVED lines=12> */
.L_x_2715:
[----:B------:R-:W-:Y:S05]  /*49f0*/  BSYNC B0 ;  /* 0x0000000000007941 */ /* 0x000fea0003800000 */
.L_x_2714:
        /* <DEDUP_REMOVED lines=11> */
.L_x_2716:
        /* <DEDUP_REMOVED lines=11> */
.L_x_2718:
[----:B------:R-:W-:Y:S05]  /*4b60*/  BSYNC B0 ;  /* 0x0000000000007941 */ /* 0x000fea0003800000 */
.L_x_2717:
[----:B------:R-:W-:Y:S02]  /*4b70*/  IADD3 R10, R10, c[0x0][0x10], RZ ;  /* 0x000004000a0a7a10 */ /* 0x000fe40007ffe0ff */
[----:B------:R-:W-:Y:S02]  /*4b80*/  IADD3 R66, R66, 0x1, RZ ;  /* 0x0000000142427810 */ /* 0x000fe40007ffe0ff */
[----:B------:R-:W-:-:S13]  /*4b90*/  ISETP.GE.AND P1, PT, R10, UR4, PT ;  /* 0x000000040a007c0c */ /* 0x000fda000bf26270 */
[----:B------:R-:W-:Y:S01]  /*4ba0*/  @P1 CALL.REL.NOINC `(.L_x_2719) ;  /* 0x0000001000001944 */ /* 0x000fe20003c00000 */
[----:B------:R-:W-:Y:S05]  /*4bb0*/  BRA `(.L_x_2720) ;  /* 0xffffb6d000007947 */ /* 0x000fea000383ffff */
.L_x_2719:
[----:B------:R-:W-:Y:S05]  /*4bc0*/  EXIT ;  /* 0x000000000000794d */ /* 0x000fea0003800000 */
.L_x_2721:
        /* <DEDUP_REMOVED lines=11> */
.L_x_3342:


//--------------------- .text._Z35group_norm_nhwc_fwd_one_pass_kernelI11Fp16IOFp16WLi64ELi30ELi480EEv26Group_norm_nhwc_fwd_params --------------------------
	.section	.text._Z35group_norm_nhwc_fwd_one_pass_kernelI11Fp16IOFp16WLi64ELi30ELi480EEv26Group_norm_nhwc_fwd_params,"ax",@progbits
	.sectioninfo	@"SHI_REGISTERS=32"
	.align	128
        .global         _Z35group_norm_nhwc_fwd_one_pass_kernelI11Fp16IOFp16WLi64ELi30ELi480EEv26Group_norm_nhwc_fwd_params
        .type           _Z35group_norm_nhwc_fwd_one_pass_kernelI11Fp16IOFp16WLi64ELi30ELi480EEv26Group_norm_nhwc_fwd_params,@function
        .size           _Z35group_norm_nhwc_fwd_one_pass_kernelI11Fp16IOFp16WLi64ELi30ELi480EEv26Group_norm_nhwc_fwd_params,(.L_x_3343 - _Z35group_norm_nhwc_fwd_one_pass_kernelI11Fp16IOFp16WLi64ELi30ELi480EEv26Group_norm_nhwc_fwd_params)
        .other          _Z35group_norm_nhwc_fwd_one_pass_kernelI11Fp16IOFp16WLi64ELi30ELi480EEv26Group_norm_nhwc_fwd_params,@"STO_CUDA_ENTRY STV_DEFAULT"
_Z35group_norm_nhwc_fwd_one_pass_kernelI11Fp16IOFp16WLi64ELi30ELi480EEv26Group_norm_nhwc_fwd_params:
.text._Z35group_norm_nhwc_fwd_one_pass_kernelI11Fp16IOFp16WLi64ELi30ELi480EEv26Group_norm_nhwc_fwd_params:
        /* <DEDUP_REMOVED lines=26> */
.L_x_2738:
        /* <DEDUP_REMOVED lines=138> */
.L_x_2723:
[----:B------:R-:W-:Y:S05]  /*0a40*/  BSYNC B0 ;  /* 0x0000000000007941 */ /* 0x000fea0003800000 */
.L_x_2722:
        /* <DEDUP_REMOVED lines=25> */
.L_x_2726:
[----:B------:R-:W2:Y:S01]  /*0be0*/  LDG.E.STRONG.GPU R10, [R8.64] ;  /* 0x00000006080a7981 */ /* 0x000ea2000c1ef900 */
[----:B------:R-:W-:Y:S01]  /*0bf0*/  YIELD ;  /* 0x0000000000007946 */ /* 0x000fe20003800000 */
[----:B--2---:R-:W-:Y:S01]  /*0c00*/  ISETP.NE.AND P1, PT, R10, R11, PT ;  /* 0x0000000b0a00720c */ /* 0x004fe20003f25270 */
[----:B------:R-:W-:-:S12]  /*0c10*/  CCTL.IVALL ;  /* 0x00000000ff00798f */ /* 0x000fd80002000000 */
[----:B------:R-:W-:Y:S05]  /*0c20*/  @P1 BRA `(.L_x_2726) ;  /* 0xffffffb000001947 */ /* 0x000fea000383ffff */
.L_x_2725:
        /* <DEDUP_REMOVED lines=11> */
.L_x_2728:
        /* <DEDUP_REMOVED lines=59> */
.L_x_2727:
        /* <DEDUP_REMOVED lines=19> */
.L_x_2730:
[----:B------:R-:W-:Y:S05]  /*11c0*/  BSYNC B0 ;  /* 0x0000000000007941 */ /* 0x000fea0003800000 */
.L_x_2729:
        /* <DEDUP_REMOVED lines=30> */
.L_x_2724:
        /* <DEDUP_REMOVED lines=26> */
[--C-:B------:R-:W-:Y:S01]  /*1550*/  HADD2.F32 R11, -RZ, R7.reuse.H0_H0 ;  /* 0x20000007ff0b7230 */ /* 0x100fe20000004100 */
[----:B------:R-:W-:Y:S01]  /*1560*/  ISETP.NE.AND P2, PT, RZ, UR5, PT ;  /* 0x00000005ff007c0c */ /* 0x000fe2000bf45270 */
[----:B------:R-:W-:Y:S02]  /*1570*/  HADD2.F32 R13, -RZ, R7.H1_H1 ;  /* 0x30000007ff0d7230 */ /* 0x000fe40000004100 */
[--C-:B------:R-:W-:Y:S02]  /*1580*/  HADD2.F32 R15, -RZ, R6.reuse.H0_H0 ;  /* 0x20000006ff0f7230 */ /* 0x100fe40000004100 */
[----:B-1----:R-:W-:Y:S01]  /*1590*/  HADD2.F32 R23, -RZ, R6.H1_H1 ;  /* 0x30000006ff177230 */ /* 0x002fe20000004100 */
        /* <DEDUP_REMOVED lines=30> */
.L_x_2731:
        /* <DEDUP_REMOVED lines=12> */
.L_x_2733:
[----:B------:R-:W-:Y:S05]  /*1840*/  BSYNC B0 ;  /* 0x0000000000007941 */ /* 0x000fea0003800000 */
.L_x_2732:
        /* <DEDUP_REMOVED lines=11> */
.L_x_2734:
        /* <DEDUP_REMOVED lines=12> */
.L_x_2736:
[----:B------:R-:W-:Y:S05]  /*19c0*/  BSYNC B0 ;  /* 0x0000000000007941 */ /* 0x000fea0003800000 */
.L_x_2735:
[----:B------:R-:W-:Y:S02]  /*19d0*/  IADD3 R20, R20, c[0x0][0x10], RZ ;  /* 0x0000040014147a10 */ /* 0x000fe40007ffe0ff */
[----:B------:R-:W-:Y:S02]  /*19e0*/  IADD3 R16, R16, 0x1, RZ ;  /* 0x0000000110107810 */ /* 0x000fe40007ffe0ff */
[----:B------:R-:W-:-:S13]  /*19f0*/  ISETP.GE.AND P1, PT, R20, UR4, PT ;  /* 0x0000000414007c0c */ /* 0x000fda000bf26270 */
[----:B------:R-:W-:Y:S01]  /*1a00*/  @P1 CALL.REL.NOINC `(.L_x_2737) ;  /* 0x0000001000001944 */ /* 0x000fe20003c00000 */
[----:B------:R-:W-:Y:S05]  /*1a10*/  BRA `(.L_x_2738) ;  /* 0xffffe78000007947 */ /* 0x000fea000383ffff */
.L_x_2737:
[----:B------:R-:W-:Y:S05]  /*1a20*/  EXIT ;  /* 0x000000000000794d */ /* 0x000fea0003800000 */
.L_x_2739:
        /* <DEDUP_REMOVED lines=13> */
.L_x_3343:


//--------------------- .text._Z35group_norm_nhwc_fwd_one_pass_kernelI11Fp16IOFp16WLi128ELi30ELi480EEv26Group_norm_nhwc_fwd_params --------------------------
	.section	.text._Z35group_norm_nhwc_fwd_one_pass_kernelI11Fp16IOFp16WLi128ELi30ELi480EEv26Group_norm_nhwc_fwd_params,"ax",@progbits
	.sectioninfo	@"SHI_REGISTERS=40"
	.align	128
        .global         _Z35group_norm_nhwc_fwd_one_pass_kernelI11Fp16IOFp16WLi128ELi30ELi480EEv26Group_norm_nhwc_fwd_params
        .type           _Z35group_norm_nhwc_fwd_one_pass_kernelI11Fp16IOFp16WLi128ELi30ELi480EEv26Group_norm_nhwc_fwd_params,@function
        .size           _Z35group_norm_nhwc_fwd_one_pass_kernelI11Fp16IOFp16WLi128ELi30ELi480EEv26Group_norm_nhwc_fwd_params,(.L_x_3344 - _Z35group_norm_nhwc_fwd_one_pass_kernelI11Fp16IOFp16WLi128ELi30ELi480EEv26Group_norm_nhwc_fwd_params)
        .other          _Z35group_norm_nhwc_fwd_one_pass_kernelI11Fp16IOFp16WLi128ELi30ELi480EEv26Group_norm_nhwc_fwd_params,@"STO_CUDA_ENTRY STV_DEFAULT"
_Z35group_norm_nhwc_fwd_one_pass_kernelI11Fp16IOFp16WLi128ELi30ELi480EEv26Group_norm_nhwc_fwd_params:
.text._Z35group_norm_nhwc_fwd_one_pass_kernelI11Fp16IOFp16WLi128ELi30ELi480EEv26Group_norm_nhwc_fwd_params:
        /* <DEDUP_REMOVED lines=28> */
.L_x_2762:
        /* <DEDUP_REMOVED lines=180> */
.L_x_2741:
[----:B------:R-:W-:Y:S05]  /*0d00*/  BSYNC B0 ;  /* 0x0000000000007941 */ /* 0x000fea0003800000 */
.L_x_2740:
        /* <DEDUP_REMOVED lines=25> */
.L_x_2744:
[----:B------:R-:W2:Y:S01]  /*0ea0*/  LDG.E.STRONG.GPU R12, [R10.64] ;  /* 0x000000060a0c7981 */ /* 0x000ea2000c1ef900 */
[----:B------:R-:W-:Y:S01]  /*0eb0*/  YIELD ;  /* 0x0000000000007946 */ /* 0x000fe20003800000 */
[----:B--2---:R-:W-:Y:S01]  /*0ec0*/  ISETP.NE.AND P1, PT, R12, R13, PT ;  /* 0x0000000d0c00720c */ /* 0x004fe20003f25270 */
[----:B------:R-:W-:-:S12]  /*0ed0*/  CCTL.IVALL ;  /* 0x00000000ff00798f */ /* 0x000fd80002000000 */
[----:B------:R-:W-:Y:S05]  /*0ee0*/  @P1 BRA `(.L_x_2744) ;  /* 0xffffffb000001947 */ /* 0x000fea000383ffff */
.L_x_2743:
        /* <DEDUP_REMOVED lines=11> */
.L_x_2746:
        /* <DEDUP_REMOVED lines=59> */
.L_x_2745:
        /* <DEDUP_REMOVED lines=19> */
.L_x_2748:
[----:B------:R-:W-:Y:S05]  /*1480*/  BSYNC B0 ;  /* 0x0000000000007941 */ /* 0x000fea0003800000 */
.L_x_2747:
        /* <DEDUP_REMOVED lines=30> */
.L_x_2742:
        /* <DEDUP_REMOVED lines=19> */
[--C-:B-1----:R-:W-:Y:S01]  /*17a0*/  HADD2.F32 R19, -RZ, R4.reuse.H0_H0 ;  /* 0x20000004ff137230 */ /* 0x102fe20000004100 */
[----:B------:R-:W-:Y:S01]  /*17b0*/  ISETP.NE.AND P4, PT, RZ, UR5, PT ;  /* 0x00000005ff007c0c */ /* 0x000fe2000bf85270 */
[----:B------:R-:W-:Y:S01]  /*17c0*/  HADD2.F32 R4, -RZ, R4.H1_H1 ;  /* 0x30000004ff047230 */ /* 0x000fe20000004100 */
[----:B------:R-:W-:Y:S01]  /*17d0*/  ISETP.GE.U32.AND P3, PT, R28, c[0x0][0x1c8], PT ;  /* 0x000072001c007a0c */ /* 0x000fe20003f66070 */
[----:B0-----:R-:W-:Y:S01]  /*17e0*/  HADD2.F32 R9, -RZ, R2.H1_H1 ;  /* 0x30000002ff097230 */ /* 0x001fe20000004100 */
[----:B------:R-:W-:Y:S01]  /*17f0*/  ISETP.GE.U32.AND P2, PT, R26, c[0x0][0x1c8], PT ;  /* 0x000072001a007a0c */ /* 0x000fe20003f46070 */
[--C-:B--2---:R-:W-:Y:S01]  /*1800*/  HADD2.F32 R17, -RZ, R3.reuse.H0_H0 ;  /* 0x20000003ff117230 */ /* 0x104fe20000004100 */
[----:B------:R-:W-:Y:S01]  /*1810*/  ISETP.GE.AND.EX P3, PT, R7, c[0x0][0x1cc], PT, P3 ;  /* 0x0000730007007a0c */ /* 0x000fe20003f66330 */
[--C-:B------:R-:W-:Y:S01]  /*1820*/  HADD2.F32 R11, -RZ, R0.reuse.H0_H0 ;  /* 0x20000000ff0b7230 */ /* 0x100fe20000004100 */
[----:B------:R-:W-:Y:S01]  /*1830*/  ISETP.GE.AND.EX P2, PT, R5, c[0x0][0x1cc], PT, P2 ;  /* 0x0000730005007a0c */ /* 0x000fe20003f46320 */
[----:B----4-:R-:W-:Y:S01]  /*1840*/  HADD2.F32 R15, -RZ, R3.H1_H1 ;  /* 0x30000003ff0f7230 */ /* 0x010fe20000004100 */
[C---:B------:R-:W-:Y:S01]  /*1850*/  ISETP.GT.U32.OR P3, PT, R24.reuse, 0x1df, P3 ;  /* 0x000001df1800780c */ /* 0x040fe20001f64470 */
[----:B------:R-:W-:Y:S01]  /*1860*/  HADD2.F32 R3, -RZ, R0.H1_H1 ;  /* 0x30000000ff037230 */ /* 0x000fe20000004100 */
        /* <DEDUP_REMOVED lines=11> */
[----:B------:R-:W-:Y:S01]  /*1920*/  @P1 FADD.FTZ R10, R13, c[0x0][0x188] ;  /* 0x000062000d0a1621 */ /* 0x000fe20000010000 */
[----:B------:R-:W-:Y:S01]  /*1930*/  HADD2.F32 R13, -RZ, R2.H0_H0 ;  /* 0x20000002ff0d7230 */ /* 0x000fe20000004100 */
[--C-:B------:R-:W-:Y:S02]  /*1940*/  FADD.FTZ R2, R19, -R12.reuse ;  /* 0x8000000c13027221 */ /* 0x100fe40000010000 */
[----:B------:R-:W0:Y:S01]  /*1950*/  @P1 MUFU.RSQ R8, R10 ;  /* 0x0000000a00081308 */ /* 0x000e220000001400 */
[--C-:B------:R-:W-:Y:S01]  /*1960*/  FADD.FTZ R19, R4, -R12.reuse ;  /* 0x8000000c04137221 */ /* 0x100fe20000010000 */
        /* <DEDUP_REMOVED lines=12> */
[----:B---3--:R-:W-:Y:S02]  /*1a30*/  HADD2.F32 R0, -RZ, R33.H0_H0 ;  /* 0x20000021ff007230 */ /* 0x008fe40000004100 */
        /* <DEDUP_REMOVED lines=22> */
.L_x_2749:
        /* <DEDUP_REMOVED lines=12> */
.L_x_2751:
[----:B------:R-:W-:Y:S05]  /*1c60*/  BSYNC B0 ;  /* 0x0000000000007941 */ /* 0x000fea0003800000 */
.L_x_2750:
        /* <DEDUP_REMOVED lines=11> */
.L_x_2752:
        /* <DEDUP_REMOVED lines=12> */
.L_x_2754:
[----:B------:R-:W-:Y:S05]  /*1de0*/  BSYNC B0 ;  /* 0x0000000000007941 */ /* 0x000fea0003800000 */
.L_x_2753:
        /* <DEDUP_REMOVED lines=11> */
.L_x_2755:
        /* <DEDUP_REMOVED lines=12> */
.L_x_2757:
[----:B------:R-:W-:Y:S05]  /*1f60*/  BSYNC B0 ;  /* 0x0000000000007941 */ /* 0x000fea0003800000 */
.L_x_2756:
        /* <DEDUP_REMOVED lines=11> */
.L_x_2758:
        /* <DEDUP_REMOVED lines=12> */
.L_x_2760:
[----:B------:R-:W-:Y:S05]  /*20e0*/  BSYNC B0 ;  /* 0x0000000000007941 */ /* 0x000fea0003800000 */
.L_x_2759:
[----:B------:R-:W-:Y:S02]  /*20f0*/  IADD3 R30, R30, c[0x0][0x10], RZ ;  /* 0x000004001e1e7a10 */ /* 0x000fe40007ffe0ff */
[----:B------:R-:W-:Y:S02]  /*2100*/  IADD3 R20, R20, 0x1, RZ ;  /* 0x0000000114147810 */ /* 0x000fe40007ffe0ff */
[----:B------:R-:W-:-:S13]  /*2110*/  ISETP.GE.AND P1, PT, R30, UR4, PT ;  /* 0x000000041e007c0c */ /* 0x000fda000bf26270 */
[----:B------:R-:W-:Y:S01]  /*2120*/  @P1 CALL.REL.NOINC `(.L_x_2761) ;  /* 0x0000001000001944 */ /* 0x000fe20003c00000 */
[----:B------:R-:W-:Y:S05]  /*2130*/  BRA `(.L_x_2762) ;  /* 0xffffe08000007947 */ /* 0x000fea000383ffff */
.L_x_2761:
[----:B------:R-:W-:Y:S05]  /*2140*/  EXIT ;  /* 0x000000000000794d */ /* 0x000fea0003800000 */
.L_x_2763:
        /* <DEDUP_REMOVED lines=11> */
.L_x_3344:


//--------------------- .text._Z35group_norm_nhwc_fwd_one_pass_kernelI11Fp16IOFp16WLi256ELi30ELi480EEv26Group_norm_nhwc_fwd_params --------------------------
	.section	.text._Z35group_norm_nhwc_fwd_one_pass_kernelI11Fp16IOFp16WLi256ELi30ELi480EEv26Group_norm_nhwc_fwd_params,"ax",@progbits
	.sectioninfo	@"SHI_REGISTERS=49"
	.align	128
        .global         _Z35group_norm_nhwc_fwd_one_pass_kernelI11Fp16IOFp16WLi256ELi30ELi480EEv26Group_norm_nhwc_fwd_params
        .type           _Z35group_norm_nhwc_fwd_one_pass_kernelI11Fp16IOFp16WLi256ELi30ELi480EEv26Group_norm_nhwc_fwd_params,@function
        .size           _Z35group_norm_nhwc_fwd_one_pass_kernelI11Fp16IOFp16WLi256ELi30ELi480EEv26Group_norm_nhwc_fwd_params,(.L_x_3345 - _Z35group_norm_nhwc_fwd_one_pass_kernelI11Fp16IOFp16WLi256ELi30ELi480EEv26Group_norm_nhwc_fwd_params)
        .other          _Z35group_norm_nhwc_fwd_one_pass_kernelI11Fp16IOFp16WLi256ELi30ELi480EEv26Group_norm_nhwc_fwd_params,@"STO_CUDA_ENTRY STV_DEFAULT"
_Z35group_norm_nhwc_fwd_one_pass_kernelI11Fp16IOFp16WLi256ELi30ELi480EEv26Group_norm_nhwc_fwd_params:
.text._Z35group_norm_nhwc_fwd_one_pass_kernelI11Fp16IOFp16WLi256ELi30ELi480EEv26Group_norm_nhwc_fwd_params:
        /* <DEDUP_REMOVED lines=38> */
.L_x_2801:
        /* <DEDUP_REMOVED lines=257> */
.L_x_2765:
[----:B------:R-:W-:Y:S05]  /*1270*/  BSYNC B0 ;  /* 0x0000000000007941 */ /* 0x000fea0003800000 */
.L_x_2764:
        /* <DEDUP_REMOVED lines=25> */
.L_x_2768:
[----:B------:R-:W2:Y:S01]  /*1410*/  LDG.E.STRONG.GPU R15, [R16.64] ;  /* 0x00000008100f7981 */ /* 0x000ea2000c1ef900 */
[----:B------:R-:W-:Y:S01]  /*1420*/  YIELD ;  /* 0x0000000000007946 */ /* 0x000fe20003800000 */
[----:B--2---:R-:W-:Y:S01]  /*1430*/  ISETP.NE.AND P0, PT, R15, R18, PT ;  /* 0x000000120f00720c */ /* 0x004fe20003f05270 */
[----:B------:R-:W-:-:S12]  /*1440*/  CCTL.IVALL ;  /* 0x00000000ff00798f */ /* 0x000fd80002000000 */
[----:B------:R-:W-:Y:S05]  /*1450*/  @P0 BRA `(.L_x_2768) ;  /* 0xffffffb000000947 */ /* 0x000fea000383ffff */
.L_x_2767:
        /* <DEDUP_REMOVED lines=20> */
.L_x_2772:
        /* <DEDUP_REMOVED lines=116> */
.L_x_2771:
        /* <DEDUP_REMOVED lines=62> */
.L_x_2773:
[----:B------:R-:W-:-:S13]  /*20c0*/  ISETP.NE.OR P0, PT, RZ, UR5, P0 ;  /* 0x00000005ff007c0c */ /* 0x000fda0008705670 */
[----:B------:R-:W-:Y:S05]  /*20d0*/  @!P0 BRA `(.L_x_2769) ;  /* 0x000001f000008947 */ /* 0x000fea0003800000 */
.L_x_2770:
        /* <DEDUP_REMOVED lines=31> */
.L_x_2769:
        /* <DEDUP_REMOVED lines=12> */
.L_x_2775:
[----:B------:R-:W-:Y:S05]  /*2390*/  BSYNC B0 ;  /* 0x0000000000007941 */ /* 0x000fea0003800000 */
.L_x_2774:
        /* <DEDUP_REMOVED lines=16> */
.L_x_2766:
        /* <DEDUP_REMOVED lines=38> */
[----:B--2---:R-:W-:Y:S01]  /*2700*/  HADD2.F32 R16, -RZ, R29.H0_H0 ;  /* 0x2000001dff107230 */ /* 0x004fe20000004100 */
[----:B------:R-:W-:Y:S01]  /*2710*/  FADD.FTZ R29, R23, -R20 ;  /* 0x80000014171d7221 */ /* 0x000fe20000010000 */
        /* <DEDUP_REMOVED lines=16> */
.L_x_2776:
        /* <DEDUP_REMOVED lines=12> */
.L_x_2778:
[----:B------:R-:W-:Y:S05]  /*28e0*/  BSYNC B0 ;  /* 0x0000000000007941 */ /* 0x000fea0003800000 */
.L_x_2777:
        /* <DEDUP_REMOVED lines=17> */
.L_x_2779:
        /* <DEDUP_REMOVED lines=12> */
.L_x_2781:
[----:B------:R-:W-:Y:S05]  /*2ac0*/  BSYNC B0 ;  /* 0x0000000000007941 */ /* 0x000fea0003800000 */
.L_x_2780:
        /* <DEDUP_REMOVED lines=22> */
.L_x_2782:
        /* <DEDUP_REMOVED lines=12> */
.L_x_2784:
[----:B------:R-:W-:Y:S05]  /*2cf0*/  BSYNC B0 ;  /* 0x0000000000007941 */ /* 0x000fea0003800000 */
.L_x_2783:
        /* <DEDUP_REMOVED lines=17> */
.L_x_2785:
        /* <DEDUP_REMOVED lines=12> */
.L_x_2787:
[----:B------:R-:W-:Y:S05]  /*2ed0*/  BSYNC B0 ;  /* 0x0000000000007941 */ /* 0x000fea0003800000 */
.L_x_2786:
        /* <DEDUP_REMOVED lines=31> */
.L_x_2788:
        /* <DEDUP_REMOVED lines=12> */
.L_x_2790:
[----:B------:R-:W-:Y:S05]  /*3190*/  BSYNC B0 ;  /* 0x0000000000007941 */ /* 0x000fea0003800000 */
.L_x_2789:
        /* <DEDUP_REMOVED lines=17> */
.L_x_2791:
        /* <DEDUP_REMOVED lines=12> */
.L_x_2793:
[----:B------:R-:W-:Y:S05]  /*3370*/  BSYNC B0 ;  /* 0x0000000000007941 */ /* 0x000fea0003800000 */
.L_x_2792:
        /* <DEDUP_REMOVED lines=33> */
.L_x_2794:
        /* <DEDUP_REMOVED lines=12> */
.L_x_2796:
[----:B------:R-:W-:Y:S05]  /*3650*/  BSYNC B0 ;  /* 0x0000000000007941 */ /* 0x000fea0003800000 */
.L_x_2795:
        /* <DEDUP_REMOVED lines=11> */
.L_x_2797:
        /* <DEDUP_REMOVED lines=11> */
.L_x_2799:
[----:B------:R-:W-:Y:S05]  /*37c0*/  BSYNC B0 ;  /* 0x0000000000007941 */ /* 0x000fea0003800000 */
.L_x_2798:
[----:B------:R-:W-:Y:S02]  /*37d0*/  IADD3 R11, R11, c[0x0][0x10], RZ ;  /* 0x000004000b0b7a10 */ /* 0x000fe40007ffe0ff */
[----:B------:R-:W-:Y:S02]  /*37e0*/  IADD3 R24, R24, 0x1, RZ ;  /* 0x0000000118187810 */ /* 0x000fe40007ffe0ff */
[----:B------:R-:W-:-:S13]  /*37f0*/  ISETP.GE.AND P0, PT, R11, UR4, PT ;  /* 0x000000040b007c0c */ /* 0x000fda000bf06270 */
[----:B------:R-:W-:Y:S01]  /*3800*/  @P0 CALL.REL.NOINC `(.L_x_2800) ;  /* 0x0000001000000944 */ /* 0x000fe20003c00000 */
[----:B------:R-:W-:Y:S05]  /*3810*/  BRA `(.L_x_2801) ;  /* 0xffffca4000007947 */ /* 0x000fea000383ffff */
.L_x_2800:
[----:B------:R-:W-:Y:S05]  /*3820*/  EXIT ;  /* 0x000000000000794d */ /* 0x000fea0003800000 */
.L_x_2802:
        /* <DEDUP_REMOVED lines=13> */
.L_x_3345:


//--------------------- .text._Z35group_norm_nhwc_fwd_one_pass_kernelI11Fp16IOFp16WLi512ELi30ELi480EEv26Group_norm_nhwc_fwd_params --------------------------
	.section	.text._Z35group_norm_nhwc_fwd_one_pass_kernelI11Fp16IOFp16WLi512ELi30ELi480EEv26Group_norm_nhwc_fwd_params,"ax",@progbits
	.sectioninfo	@"SHI_REGISTERS=87"
	.align	128
        .global         _Z35group_norm_nhwc_fwd_one_pass_kernelI11Fp16IOFp16WLi512ELi30ELi480EEv26Group_norm_nhwc_fwd_params
        .type           _Z35group_norm_nhwc_fwd_one_pass_kernelI11Fp16IOFp16WLi512ELi30ELi480EEv26Group_norm_nhwc_fwd_params,@function
        .size           _Z35group_norm_nhwc_fwd_one_pass_kernelI11Fp16IOFp16WLi512ELi30ELi480EEv26Group_norm_nhwc_fwd_params,(.L_x_3346 - _Z35group_norm_nhwc_fwd_one_pass_kernelI11Fp16IOFp16WLi512ELi30ELi480EEv26Group_norm_nhwc_fwd_params)
        .other          _Z35group_norm_nhwc_fwd_one_pass_kernelI11Fp16IOFp16WLi512ELi30ELi480EEv26Group_norm_nhwc_fwd_params,@"STO_CUDA_ENTRY STV_DEFAULT"
_Z35group_norm_nhwc_fwd_one_pass_kernelI11Fp16IOFp16WLi512ELi30ELi480EEv26Group_norm_nhwc_fwd_params:
.text._Z35group_norm_nhwc_fwd_one_pass_kernelI11Fp16IOFp16WLi512ELi30ELi480EEv26Group_norm_nhwc_fwd_params:
        /* <DEDUP_REMOVED lines=41> */
.L_x_2861:
        /* <DEDUP_REMOVED lines=428> */
.L_x_2804:
[----:B------:R-:W-:Y:S05]  /*1d50*/  BSYNC B0 ;  /* 0x0000000000007941 */ /* 0x000fea0003800000 */
.L_x_2803:
        /* <DEDUP_REMOVED lines=25> */
.L_x_2807:
[----:B------:R-:W2:Y:S01]  /*1ef0*/  LDG.E.STRONG.GPU R6, [R62.64] ;  /* 0x000000063e067981 */ /* 0x000ea2000c1ef900 */
[----:B------:R-:W-:Y:S01]  /*1f00*/  YIELD ;  /* 0x0000000000007946 */ /* 0x000fe20003800000 */
[----:B--2---:R-:W-:Y:S01]  /*1f10*/  ISETP.NE.AND P1, PT, R6, R7, PT ;  /* 0x000000070600720c */ /* 0x004fe20003f25270 */
[----:B------:R-:W-:-:S12]  /*1f20*/  CCTL.IVALL ;  /* 0x00000000ff00798f */ /* 0x000fd80002000000 */
[----:B------:R-:W-:Y:S05]  /*1f30*/  @P1 BRA `(.L_x_2807) ;  /* 0xffffffb000001947 */ /* 0x000fea000383ffff */
.L_x_2806:
        /* <DEDUP_REMOVED lines=11> */
.L_x_2809:
        /* <DEDUP_REMOVED lines=59> */
.L_x_2808:
        /* <DEDUP_REMOVED lines=19> */
.L_x_2811:
[----:B------:R-:W-:Y:S05]  /*24d0*/  BSYNC B0 ;  /* 0x0000000000007941 */ /* 0x000fea0003800000 */
.L_x_2810:
        /* <DEDUP_REMOVED lines=30> */
.L_x_2805:
        /* <DEDUP_REMOVED lines=18> */
[----:B-1----:R-:W-:Y:S01]  /*27e0*/  MOV R63, 0x3f800000 ;  /* 0x3f800000003f7802 */ /* 0x002fe20000000f00 */
[----:B0-----:R-:W-:Y:S01]  /*27f0*/  HADD2.F32 R5, -RZ, R59.H0_H0 ;  /* 0x2000003bff057230 */ /* 0x001fe20000004100 */
[----:B------:R-:W-:Y:S01]  /*2800*/  ISETP.NE.AND P6, PT, RZ, UR5, PT ;  /* 0x00000005ff007c0c */ /* 0x000fe2000bfc5270 */
[----:B------:R-:W0:Y:S02]  /*2810*/  LDS.64 R6, [0x90] ;  /* 0x00009000ff067984 */ /* 0x000e240000000a00 */
[----:B0-----:R-:W-:-:S04]  /*2820*/  FMUL.FTZ R64, R6, c[0x0][0x1f4] ;  /* 0x00007d0006407a20 */ /* 0x001fc80000410000 */
[----:B------:R-:W-:Y:S02]  /*2830*/  FMUL.FTZ R6, R64, R64 ;  /* 0x0000004040067220 */ /* 0x000fe40000410000 */
[----:B------:R-:W-:Y:S02]  /*2840*/  FADD.FTZ R4, R5, -R64 ;  /* 0x8000004005047221 */ /* 0x000fe40000010000 */
[----:B------:R-:W-:Y:S01]  /*2850*/  FFMA.FTZ R6, R7, c[0x0][0x1f4], -R6 ;  /* 0x00007d0007067a23 */ /* 0x000fe20000010806 */
[----:B------:R-:W-:-:S04]  /*2860*/  HADD2.F32 R7, -RZ, R59.H1_H1 ;  /* 0x3000003bff077230 */ /* 0x000fc80000004100 */
        /* <DEDUP_REMOVED lines=23> */
.L_x_2812:
        /* <DEDUP_REMOVED lines=12> */
.L_x_2814:
[----:B------:R-:W-:Y:S05]  /*2aa0*/  BSYNC B0 ;  /* 0x0000000000007941 */ /* 0x000fea0003800000 */
.L_x_2813:
        /* <DEDUP_REMOVED lines=22> */
.L_x_2815:
        /* <DEDUP_REMOVED lines=12> */
.L_x_2817:
[----:B------:R-:W-:Y:S05]  /*2cd0*/  BSYNC B0 ;  /* 0x0000000000007941 */ /* 0x000fea0003800000 */
.L_x_2816:
        /* <DEDUP_REMOVED lines=22> */
.L_x_2818:
        /* <DEDUP_REMOVED lines=12> */
.L_x_2820:
[----:B------:R-:W-:Y:S05]  /*2f00*/  BSYNC B0 ;  /* 0x0000000000007941 */ /* 0x000fea0003800000 */
.L_x_2819:
        /* <DEDUP_REMOVED lines=22> */
.L_x_2821:
        /* <DEDUP_REMOVED lines=12> */
.L_x_2823:
[----:B------:R-:W-:Y:S05]  /*3130*/  BSYNC B0 ;  /* 0x0000000000007941 */ /* 0x000fea0003800000 */
.L_x_2822:
        /* <DEDUP_REMOVED lines=24> */
.L_x_2824:
        /* <DEDUP_REMOVED lines=12> */
.L_x_2826:
[----:B------:R-:W-:Y:S05]  /*3380*/  BSYNC B0 ;  /* 0x0000000000007941 */ /* 0x000fea0003800000 */
.L_x_2825:
        /* <DEDUP_REMOVED lines=27> */
.L_x_2827:
        /* <DEDUP_REMOVED lines=12> */
.L_x_2829:
[----:B------:R-:W-:Y:S05]  /*3600*/  BSYNC B0 ;  /* 0x0000000000007941 */ /* 0x000fea0003800000 */
.L_x_2828:
        /* <DEDUP_REMOVED lines=17> */
.L_x_2830:
        /* <DEDUP_REMOVED lines=12> */
.L_x_2832:
[----:B------:R-:W-:Y:S05]  /*37e0*/  BSYNC B0 ;  /* 0x0000000000007941 */ /* 0x000fea0003800000 */
.L_x_2831:
        /* <DEDUP_REMOVED lines=77> */
.L_x_2833:
        /* <DEDUP_REMOVED lines=12> */
.L_x_2835:
[----:B------:R-:W-:Y:S05]  /*3d80*/  BSYNC B0 ;  /* 0x0000000000007941 */ /* 0x000fea0003800000 */
.L_x_2834:
        /* <DEDUP_REMOVED lines=13> */
.L_x_2836:
        /* <DEDUP_REMOVED lines=12> */
.L_x_2838:
[----:B------:R-:W-:Y:S05]  /*3f20*/  BSYNC B0 ;  /* 0x0000000000007941 */ /* 0x000fea0003800000 */
.L_x_2837:
        /* <DEDUP_REMOVED lines=13> */
.L_x_2839:
        /* <DEDUP_REMOVED lines=12> */
.L_x_2841:
[----:B------:R-:W-:Y:S05]  /*40c0*/  BSYNC B0 ;  /* 0x0000000000007941 */ /* 0x000fea0003800000 */
.L_x_2840:
        /* <DEDUP_REMOVED lines=13> */
.L_x_2842:
        /* <DEDUP_REMOVED lines=12> */
.L_x_2844:
[----:B------:R-:W-:Y:S05]  /*4260*/  BSYNC B0 ;  /* 0x0000000000007941 */ /* 0x000fea0003800000 */
.L_x_2843:
        /* <DEDUP_REMOVED lines=36> */
.L_x_2845:
        /* <DEDUP_REMOVED lines=12> */
.L_x_2847:
[----:B------:R-:W-:Y:S05]  /*4570*/  BSYNC B0 ;  /* 0x0000000000007941 */ /* 0x000fea0003800000 */
.L_x_2846:
        /* <DEDUP_REMOVED lines=11> */
.L_x_2848:
        /* <DEDUP_REMOVED lines=12> */
.L_x_2850:
[----:B------:R-:W-:Y:S05]  /*46f0*/  BSYNC B0 ;  /* 0x0000000000007941 */ /* 0x000fea0003800000 */
.L_x_2849:
        /* <DEDUP_REMOVED lines=11> */
.L_x_2851:
        /* <DEDUP_REMOVED lines=12> */
.L_x_2853:
[----:B------:R-:W-:Y:S05]  /*4870*/  BSYNC B0 ;  /* 0x0000000000007941 */ /* 0x000fea0003800000 */
.L_x_2852:
        /* <DEDUP_REMOVED lines=11> */
.L_x_2854:
        /* <DEDUP_REMOVED lines=12> */
.L_x_2856:
[----:B------:R-:W-:Y:S05]  /*49f0*/  BSYNC B0 ;  /* 0x0000000000007941 */ /* 0x000fea0003800000 */
.L_x_2855:
        /* <DEDUP_REMOVED lines=11> */
.L_x_2857:
        /* <DEDUP_REMOVED lines=11> */
.L_x_2859:
[----:B------:R-:W-:Y:S05]  /*4b60*/  BSYNC B0 ;  /* 0x0000000000007941 */ /* 0x000fea0003800000 */
.L_x_2858:
[----:B------:R-:W-:Y:S02]  /*4b70*/  IADD3 R10, R10, c[0x0][0x10], RZ ;  /* 0x000004000a0a7a10 */ /* 0x000fe40007ffe0ff */
[----:B------:R-:W-:Y:S02]  /*4b80*/  IADD3 R66, R66, 0x1, RZ ;  /* 0x0000000142427810 */ /* 0x000fe40007ffe0ff */
[----:B------:R-:W-:-:S13]  /*4b90*/  ISETP.GE.AND P1, PT, R10, UR4, PT ;  /* 0x000000040a007c0c */ /* 0x000fda000bf26270 */
[----:B------:R-:W-:Y:S01]  /*4ba0*/  @P1 CALL.REL.NOINC `(.L_x_2860) ;  /* 0x0000001000001944 */ /* 0x000fe20003c00000 */
[----:B------:R-:W-:Y:S05]  /*4bb0*/  BRA `(.L_x_2861) ;  /* 0xffffb6d000007947 */ /* 0x000fea000383ffff */
.L_x_2860:
[----:B------:R-:W-:Y:S05]  /*4bc0*/  EXIT ;  /* 0x000000000000794d */ /* 0x000fea0003800000 */
.L_x_2862:
        /* <DEDUP_REMOVED lines=11> */
.L_x_3346:


//--------------------- .text._Z35group_norm_nhwc_fwd_one_pass_kernelI11Fp32IOFp32WLi64ELi30ELi480EEv26Group_norm_nhwc_fwd_params --------------------------
	.section	.text._Z35group_norm_nhwc_fwd_one_pass_kernelI11Fp32IOFp32WLi64ELi30ELi480EEv26Group_norm_nhwc_fwd_params,"ax",@progbits
	.sectioninfo	@"SHI_REGISTERS=40"
	.align	128
        .global         _Z35group_norm_nhwc_fwd_one_pass_kernelI11Fp32IOFp32WLi64ELi30ELi480EEv26Group_norm_nhwc_fwd_params
        .type           _Z35group_norm_nhwc_fwd_one_pass_kernelI11Fp32IOFp32WLi64ELi30ELi480EEv26Group_norm_nhwc_fwd_params,@function
        .size           _Z35group_norm_nhwc_fwd_one_pass_kernelI11Fp32IOFp32WLi64ELi30ELi480EEv26Group_norm_nhwc_fwd_params,(.L_x_3347 - _Z35group_norm_nhwc_fwd_one_pass_kernelI11Fp32IOFp32WLi64ELi30ELi480EEv26Group_norm_nhwc_fwd_params)
        .other          _Z35group_norm_nhwc_fwd_one_pass_kernelI11Fp32IOFp32WLi64ELi30ELi480EEv26Group_norm_nhwc_fwd_params,@"STO_CUDA_ENTRY STV_DEFAULT"
_Z35group_norm_nhwc_fwd_one_pass_kernelI11Fp32IOFp32WLi64ELi30ELi480EEv26Group_norm_nhwc_fwd_params:
.text._Z35group_norm_nhwc_fwd_one_pass_kernelI11Fp32IOFp32WLi64ELi30ELi480EEv26Group_norm_nhwc_fwd_params:
        /* <DEDUP_REMOVED lines=25> */
[----:B--2---:R-:W-:Y:S02]  /*0190*/  IADD3 R29, R30, 0x20, RZ ;  /* 0x000000201e1d7810 */ /* 0x004fe40007ffe0ff */
.L_x_2879:
[----:B0-----:R-:W-:Y:S01]  /*01a0*/  IABS R9, c[0x0][0x1d8] ;  /* 0x0000760000097a13 */ /* 0x001fe20000000000 */
[----:B------:R-:W-:-:S03]  /*01b0*/  CS2R R24, SRZ ;  /* 0x0000000000187805 */ /* 0x000fc6000001ff00 */
        /* <DEDUP_REMOVED lines=19> */
[----:B------:R-:W-:Y:S02]  /*02f0*/  SHF.R.S32.HI R0, RZ, 0x1f, R29 ;  /* 0x0000001fff007819 */ /* 0x000fe4000001141d */
[----:B------:R-:W-:-:S03]  /*0300*/  SHF.R.S32.HI R9, RZ, 0x1f, R33 ;  /* 0x0000001fff097819 */ /* 0x000fc60000011421 */
        /* <DEDUP_REMOVED lines=8> */
[----:B------:R-:W-:-:S02]  /*0390*/  IMAD R2, R2, c[0x0][0x1d8], R31 ;  /* 0x0000760002027a24 */ /* 0x000fc400078e021f */
[----:B------:R-:W-:Y:S02]  /*03a0*/  IMAD R6, R6, c[0x0][0x1d0], RZ ;  /* 0x0000740006067a24 */ /* 0x000fe400078e02ff */
[----:B------:R-:W-:Y:S02]  /*03b0*/  IMAD R2, R2, 0x1e, RZ ;  /* 0x0000001e02027824 */ /* 0x000fe400078e02ff */
[----:B------:R-:W-:-:S03]  /*03c0*/  IMAD R37, R7, c[0x0][0x1d4], R6 ;  /* 0x0000750007257a24 */ /* 0x000fc600078e0206 */
[----:B------:R-:W-:-:S03]  /*03d0*/  IADD3 R34, P2, R33, R2, RZ ;  /* 0x0000000221227210 */ /* 0x000fc60007f5e0ff */
[----:B------:R-:W-:Y:S01]  /*03e0*/  @!P1 IMAD R8, R0, c[0x0][0x1c0], RZ ;  /* 0x0000700000089a24 */ /* 0x000fe200078e02ff */
[----:B------:R-:W-:-:S03]  /*03f0*/  LEA.HI.X.SX32 R35, R2, R9, 0x1, P2 ;  /* 0x0000000902237211 */ /* 0x000fc600010f0eff */
[----:B------:R-:W-:Y:S02]  /*0400*/  @!P1 IMAD R11, R29, c[0x0][0x1c4], R8 ;  /* 0x000071001d0b9a24 */ /* 0x000fe400078e0208 */
[----:B------:R-:W-:-:S04]  /*0410*/  IMAD.WIDE.U32 R34, R7, c[0x0][0x1d0], R34 ;  /* 0x0000740007227a25 */ /* 0x000fc800078e0022 */
[----:B------:R-:W-:Y:S01]  /*0420*/  @P0 IMAD R7, R5, c[0x0][0x1c0], RZ ;  /* 0x0000700005070a24 */ /* 0x000fe200078e02ff */
[----:B------:R-:W-:Y:S02]  /*0430*/  IADD3 R37, R35, R37, RZ ;  /* 0x0000002523257210 */ /* 0x000fe40007ffe0ff */
[-C--:B------:R-:W-:Y:S01]  /*0440*/  @P0 MOV R36, R34.reuse ;  /* 0x0000002200240202 */ /* 0x080fe20000000f00 */
[C---:B------:R-:W-:Y:S01]  /*0450*/  @P0 IMAD R9, R30.reuse, c[0x0][0x1c4], R7 ;  /* 0x000071001e090a24 */ /* 0x040fe200078e0207 */
[----:B------:R-:W-:Y:S02]  /*0460*/  @!P1 MOV R12, R34 ;  /* 0x00000022000c9202 */ /* 0x000fe40000000f00 */
[----:B------:R-:W-:Y:S01]  /*0470*/  @!P1 MOV R13, R37 ;  /* 0x00000025000d9202 */ /* 0x000fe20000000f00 */
[----:B------:R-:W-:-:S04]  /*0480*/  @P0 IMAD.WIDE.U32 R6, R30, c[0x0][0x1c0], R36 ;  /* 0x000070001e060a25 */ /* 0x000fc800078e0024 */
[----:B------:R-:W-:Y:S01]  /*0490*/  @!P1 IMAD.WIDE.U32 R12, R29, c[0x0][0x1c0], R12 ;  /* 0x000070001d0c9a25 */ /* 0x000fe200078e000c */
[----:B------:R-:W-:Y:S02]  /*04a0*/  @P0 IADD3 R7, R7, R9, RZ ;  /* 0x0000000907070210 */ /* 0x000fe40007ffe0ff */
[C---:B------:R-:W-:Y:S02]  /*04b0*/  @P0 LEA R8, P2, R6.reuse, c[0x0][0x170], 0x2 ;  /* 0x00005c0006080a11 */ /* 0x040fe400078410ff */
[----:B------:R-:W-:Y:S02]  /*04c0*/  @!P1 IADD3 R11, R13, R11, RZ ;  /* 0x0000000b0d0b9210 */ /* 0x000fe40007ffe0ff */
[----:B------:R-:W-:Y:S02]  /*04d0*/  @P0 LEA.HI.X R9, R6, c[0x0][0x174], R7, 0x2, P2 ;  /* 0x00005d0006090a11 */ /* 0x000fe400010f1407 */
[----:B------:R-:W-:Y:S02]  /*04e0*/  MOV R7, RZ ;  /* 0x000000ff00077202 */ /* 0x000fe40000000f00 */
[----:B------:R-:W-:-:S02]  /*04f0*/  MOV R6, RZ ;  /* 0x000000ff00067202 */ /* 0x000fc40000000f00 */
[----:B------:R-:W-:-:S04]  /*0500*/  @!P1 LEA R10, P3, R12, c[0x0][0x170], 0x2 ;  /* 0x00005c000c0a9a11 */ /* 0x000fc800078610ff */
[----:B------:R-:W-:Y:S01]  /*0510*/  @!P1 LEA.HI.X R11, R12, c[0x0][0x174], R11, 0x2, P3 ;  /* 0x00005d000c0b9a11 */ /* 0x000fe200018f140b */
[----:B------:R-:W2:Y:S04]  /*0520*/  @P0 LDG.E.64 R6, [R8.64] ;  /* 0x0000000608060981 */ /* 0x000ea8000c1e1b00 */
[----:B------:R-:W3:Y:S01]  /*0530*/  @!P1 LDG.E.64 R24, [R10.64] ;  /* 0x000000060a189981 */ /* 0x000ee2000c1e1b00 */
[C---:B------:R-:W-:Y:S01]  /*0540*/  ISETP.GT.AND P1, PT, R26.reuse, 0x1e, PT ;  /* 0x0000001e1a00780c */ /* 0x040fe20003f24270 */
[----:B------:R-:W-:Y:S01]  /*0550*/  BSSY B0, `(.L_x_2863) ;  /* 0x000004d000007945 */ /* 0x000fe20003800000 */
[----:B------:R-:W-:Y:S02]  /*0560*/  ISETP.NE.AND P3, PT, R26, RZ, PT ;  /* 0x000000ff1a00720c */ /* 0x000fe40003f65270 */
[----:B------:R-:W-:Y:S01]  /*0570*/  ISETP.NE.AND P2, PT, R28, RZ, PT ;  /* 0x000000ff1c00720c */ /* 0x000fe20003f45270 */
[----:B--2---:R-:W-:-:S02]  /*0580*/  FMUL.FTZ R13, R7, R7 ;  /* 0x00000007070d7220 */ /* 0x004fc40000410000 */
[C---:B------:R-:W-:Y:S02]  /*0590*/  FADD.FTZ R12, R6.reuse, R7 ;  /* 0x00000007060c7221 */ /* 0x040fe40000010000 */
[----:B---3--:R-:W-:Y:S02]  /*05a0*/  FMUL.FTZ R17, R25, R25 ;  /* 0x0000001919117220 */ /* 0x008fe40000410000 */
[----:B------:R-:W-:Y:S02]  /*05b0*/  FFMA.FTZ R13, R6, R6, R13 ;  /* 0x00000006060d7223 */ /* 0x000fe4000001000d */
[C---:B------:R-:W-:Y:S02]  /*05c0*/  FADD.FTZ R15, R24.reuse, R25 ;  /* 0x00000019180f7221 */ /* 0x040fe40000010000 */
[----:B------:R-:W-:Y:S02]  /*05d0*/  FADD.FTZ R12, RZ, R12 ;  /* 0x0000000cff0c7221 */ /* 0x000fe40000010000 */
[----:B------:R-:W-:-:S02]  /*05e0*/  FFMA.FTZ R14, R24, R24, R17 ;  /* 0x00000018180e7223 */ /* 0x000fc40000010011 */
[----:B------:R-:W-:Y:S02]  /*05f0*/  FADD.FTZ R13, RZ, R13 ;  /* 0x0000000dff0d7221 */ /* 0x000fe40000010000 */
[----:B------:R-:W-:Y:S02]  /*0600*/  FADD.FTZ R12, R12, R15 ;  /* 0x0000000f0c0c7221 */ /* 0x000fe40000010000 */
        /* <DEDUP_REMOVED lines=25> */
[----:B------:R-:W-:-:S05]  /*07a0*/  MOV R8, R12 ;  /* 0x0000000c00087202 */ /* 0x000fca0000000f00 */
        /* <DEDUP_REMOVED lines=12> */
[----:B------:R-:W0:Y:S01]  /*0870*/  LDS.128 R8, [0x50] ;  /* 0x00005000ff087984 */ /* 0x000e220000000c00 */
[----:B------:R-:W-:Y:S02]  /*0880*/  FADD.FTZ R16, R16, R19 ;  /* 0x0000001310107221 */ /* 0x000fe40000010000 */
        /* <DEDUP_REMOVED lines=8> */
[----:B------:R-:W2:Y:S01]  /*0910*/  LDS.128 R20, [0x70] ;  /* 0x00007000ff147984 */ /* 0x000ea20000000c00 */
[----:B------:R-:W-:Y:S02]  /*0920*/  FADD.FTZ R14, R12, R15 ;  /* 0x0000000f0c0e7221 */ /* 0x000fe40000010000 */
[----:B0-----:R-:W-:Y:S02]  /*0930*/  FADD.FTZ R15, R13, R8 ;  /* 0x000000080d0f7221 */ /* 0x001fe40000010000 */
[----:B------:R-:W0:Y:S01]  /*0940*/  LDS.64 R12, [0x80] ;  /* 0x00008000ff0c7984 */ /* 0x000e220000000a00 */
        /* <DEDUP_REMOVED lines=11> */
[----:B0-----:R-:W-:Y:S02]  /*0a00*/  FADD.FTZ R8, R15, R12 ;  /* 0x0000000c0f087221 */ /* 0x001fe40000010000 */
[----:B------:R-:W-:Y:S02]  /*0a10*/  FADD.FTZ R9, R14, R13 ;  /* 0x0000000d0e097221 */ /* 0x000fe40000010000 */
.L_x_2864:
[----:B------:R-:W-:Y:S05]  /*0a20*/  BSYNC B0 ;  /* 0x0000000000007941 */ /* 0x000fea0003800000 */
.L_x_2863:
[----:B------:R-:W-:-:S04]  /*0a30*/  MOV R14, c[0x0][0xc] ;  /* 0x00000300000e7a02 */ /* 0x000fc80000000f00 */
[----:B------:R-:W-:-:S13]  /*0a40*/  ISETP.GE.U32.AND P1, PT, R14, 0x2, PT ;  /* 0x000000020e00780c */ /* 0x000fda0003f26070 */
[----:B------:R-:W-:Y:S05]  /*0a50*/  @!P1 BRA `(.L_x_2865) ;  /* 0x0000095000009947 */ /* 0x000fea0003800000 */
[----:B------:R-:W-:Y:S05]  /*0a60*/  @P2 BRA `(.L_x_2866) ;  /* 0x000001c000002947 */ /* 0x000fea0003800000 */
[----:B------:R-:W1:Y:S01]  /*0a70*/  S2R R16, SR_CTAID.Y ;  /* 0x0000000000107919 */ /* 0x000e620000002600 */
[C---:B------:R-:W-:Y:S01]  /*0a80*/  LOP3.LUT R17, R4.reuse, 0x1, RZ, 0xc0, !PT ;  /* 0x0000000104117812 */ /* 0x040fe200078ec0ff */
[----:B------:R-:W-:Y:S01]  /*0a90*/  HFMA2.MMA R15, -RZ, RZ, 0, 2.384185791015625e-07 ;  /* 0x00000004ff0f7435 */ /* 0x000fe200000001ff */
[----:B------:R-:W-:Y:S02]  /*0aa0*/  LOP3.LUT P1, RZ, R4, 0x2, RZ, 0xc0, !PT ;  /* 0x0000000204ff7812 */ /* 0x000fe4000782c0ff */
[----:B------:R-:W-:Y:S01]  /*0ab0*/  MOV R18, 0x1 ;  /* 0x0000000100127802 */ /* 0x000fe20000000f00 */
[----:B------:R-:W-:-:S04]  /*0ac0*/  IMAD R11, R17, c[0x0][0x10], RZ ;  /* 0x00000400110b7a24 */ /* 0x000fc800078e02ff */
[----:B------:R-:W-:-:S05]  /*0ad0*/  IMAD R10, R11, c[0x0][0xc], RZ ;  /* 0x000003000b0a7a24 */ /* 0x000fca00078e02ff */
[----:B------:R-:W-:-:S05]  /*0ae0*/  SHF.L.U32 R10, R10, 0x1, RZ ;  /* 0x000000010a0a7819 */ /* 0x000fca00000006ff */
[----:B------:R-:W-:-:S04]  /*0af0*/  IMAD.WIDE R12, R10, R15, c[0x0][0x198] ;  /* 0x000066000a0c7625 */ /* 0x000fc800078e020f */
[----:B-1----:R-:W-:Y:S01]  /*0b00*/  IMAD R19, R27, c[0x0][0x10], R16 ;  /* 0x000004001b137a24 */ /* 0x002fe200078e0210 */
[----:B------:R-:W-:-:S03]  /*0b10*/  IADD3 R10, R11, R16, RZ ;  /* 0x000000100b0a7210 */ /* 0x000fc60007ffe0ff */
[----:B------:R-:W-:Y:S01]  /*0b20*/  IMAD.WIDE.U32 R12, R19, 0x8, R12 ;  /* 0x00000008130c7825 */ /* 0x000fe200078e000c */
[----:B------:R-:W-:-:S03]  /*0b30*/  SEL R19, R18, 0xffffffff, !P1 ;  /* 0xffffffff12137807 */ /* 0x000fc60004800000 */
[----:B------:R-:W-:Y:S01]  /*0b40*/  IMAD.WIDE.U32 R10, R10, R15, c[0x0][0x190] ;  /* 0x000064000a0a7625 */ /* 0x000fe200078e000f */
[----:B------:R1:W-:Y:S01]  /*0b50*/  STG.E.64 [R12.64], R8 ;  /* 0x000000080c007986 */ /* 0x0003e2000c101b06 */
[----:B------:R-:W-:Y:S06]  /*0b60*/  MEMBAR.ALL.GPU ;  /* 0x0000000000007992 */ /* 0x000fec000000a000 */
[----:B-1----:R-:W-:Y:S01]  /*0b70*/  SEL R13, RZ, c[0x0][0xc], P1 ;  /* 0x00000300ff0d7a07 */ /* 0x002fe20000800000 */
[----:B------:R-:W-:-:S00]  /*0b80*/  ERRBAR ;  /* 0x00000000000079ab */ /* 0x000fc00000000000 */
[----:B------:R1:W-:Y:S02]  /*0b90*/  RED.E.ADD.S32.STRONG.GPU [R10.64], R19 ;  /* 0x000000130a00798e */ /* 0x0003e4000c10e386 */
[----:B------:R-:W-:-:S13]  /*0ba0*/  ISETP.NE.AND P1, PT, R13, -0x1, PT ;  /* 0xffffffff0d00780c */ /* 0x000fda0003f25270 */
[----:B------:R-:W-:Y:S05]  /*0bb0*/  @!P1 BRA `(.L_x_2866) ;  /* 0x0000007000009947 */ /* 0x000fea0003800000 */
[----:B-1----:R-:W-:-:S04]  /*0bc0*/  IMAD R10, R17, c[0x0][0x10], R16 ;  /* 0x00000400110a7a24 */ /* 0x002fc800078e0210 */
[----:B------:R-:W-:-:S05]  /*0bd0*/  IMAD.WIDE.U32 R10, R10, R15, c[0x0][0x190] ;  /* 0x000064000a0a7625 */ /* 0x000fca00078e000f */
.L_x_2867:
[----:B------:R-:W2:Y:S01]  /*0be0*/  LDG.E.STRONG.GPU R12, [R10.64] ;  /* 0x000000060a0c7981 */ /* 0x000ea2000c1ef900 */
[----:B------:R-:W-:Y:S01]  /*0bf0*/  YIELD ;  /* 0x0000000000007946 */ /* 0x000fe20003800000 */
[----:B--2---:R-:W-:Y:S01]  /*0c00*/  ISETP.NE.AND P1, PT, R12, R13, PT ;  /* 0x0000000d0c00720c */ /* 0x004fe20003f25270 */
[----:B------:R-:W-:-:S12]  /*0c10*/  CCTL.IVALL ;  /* 0x00000000ff00798f */ /* 0x000fd80002000000 */
[----:B------:R-:W-:Y:S05]  /*0c20*/  @P1 BRA `(.L_x_2867) ;  /* 0xffffffb000001947 */ /* 0x000fea000383ffff */
.L_x_2866:
        /* <DEDUP_REMOVED lines=11> */
.L_x_2869:
[C---:B------:R-:W-:Y:S02]  /*0ce0*/  IADD3 R14, R20.reuse, 0x1, RZ ;  /* 0x00000001140e7810 */ /* 0x040fe40007ffe0ff */
[-C--:B------:R-:W-:Y:S02]  /*0cf0*/  ISETP.EQ.OR P4, PT, R20, R27.reuse, P2 ;  /* 0x0000001b1400720c */ /* 0x080fe40001782670 */
[----:B------:R-:W-:Y:S02]  /*0d00*/  ISETP.EQ.OR P5, PT, R14, R27, P2 ;  /* 0x0000001b0e00720c */ /* 0x000fe400017a2670 */
[----:B------:R-:W-:-:S02]  /*0d10*/  IADD3 R12, R20, 0x2, RZ ;  /* 0x00000002140c7810 */ /* 0x000fc40007ffe0ff */
[----:B------:R-:W-:Y:S02]  /*0d20*/  IADD3 R16, R20, 0x3, RZ ;  /* 0x0000000314107810 */ /* 0x000fe40007ffe0ff */
[-C--:B------:R-:W-:Y:S02]  /*0d30*/  ISETP.EQ.OR P3, PT, R12, R27.reuse, P2 ;  /* 0x0000001b0c00720c */ /* 0x080fe40001762670 */
[----:B------:R-:W-:-:S03]  /*0d40*/  ISETP.EQ.OR P1, PT, R16, R27, P2 ;  /* 0x0000001b1000720c */ /* 0x000fc60001722670 */
[----:B------:R-:W1:Y:S01]  /*0d50*/  @!P4 S2R R13, SR_CTAID.Y ;  /* 0x00000000000dc919 */ /* 0x000e620000002600 */
[----:B------:R-:W-:Y:S02]  /*0d60*/  @!P4 LOP3.LUT R10, R4, 0x1, RZ, 0xc0, !PT ;  /* 0x00000001040ac812 */ /* 0x000fe400078ec0ff */
[----:B------:R-:W-:Y:S01]  /*0d70*/  @!P4 MOV R11, 0x4 ;  /* 0x00000004000bc802 */ /* 0x000fe20000000f00 */
[----:B------:R-:W2:Y:S02]  /*0d80*/  @!P5 S2R R23, SR_CTAID.Y ;  /* 0x000000000017d919 */ /* 0x000ea40000002600 */
[----:B------:R-:W-:Y:S02]  /*0d90*/  @!P4 IMAD R10, R10, c[0x0][0x10], RZ ;  /* 0x000004000a0aca24 */ /* 0x000fe400078e02ff */
[----:B------:R-:W3:Y:S01]  /*0da0*/  @!P3 S2R R15, SR_CTAID.Y ;  /* 0x00000000000fb919 */ /* 0x000ee20000002600 */
[----:B------:R-:W-:Y:S01]  /*0db0*/  @!P3 LOP3.LUT R17, R4, 0x1, RZ, 0xc0, !PT ;  /* 0x000000010411b812 */ /* 0x000fe200078ec0ff */
[----:B------:R-:W-:Y:S01]  /*0dc0*/  @!P4 IMAD R10, R10, c[0x0][0xc], RZ ;  /* 0x000003000a0aca24 */ /* 0x000fe200078e02ff */
[----:B------:R-:W-:-:S03]  /*0dd0*/  @!P3 MOV R19, 0x4 ;  /* 0x000000040013b802 */ /* 0x000fc60000000f00 */
[----:B------:R-:W-:Y:S01]  /*0de0*/  @!P3 IMAD R18, R17, c[0x0][0x10], RZ ;  /* 0x000004001112ba24 */ /* 0x000fe200078e02ff */
[----:B------:R-:W-:-:S05]  /*0df0*/  @!P4 SHF.L.U32 R10, R10, 0x1, RZ ;  /* 0x000000010a0ac819 */ /* 0x000fca00000006ff */
[----:B------:R-:W-:-:S04]  /*0e00*/  @!P4 IMAD.WIDE R10, R10, R11, c[0x0][0x198] ;  /* 0x000066000a0ac625 */ /* 0x000fc800078e020b */
[----:B-1----:R-:W-:Y:S02]  /*0e10*/  @!P4 IMAD R17, R20, c[0x0][0x10], R13 ;  /* 0x000004001411ca24 */ /* 0x002fe400078e020d */
[----:B------:R-:W-:Y:S02]  /*0e20*/  @!P3 IMAD R13, R18, c[0x0][0xc], RZ ;  /* 0x00000300120dba24 */ /* 0x000fe400078e02ff */
[----:B--2---:R-:W-:Y:S01]  /*0e30*/  @!P5 IMAD R23, R14, c[0x0][0x10], R23 ;  /* 0x000004000e17da24 */ /* 0x004fe200078e0217 */
[----:B------:R-:W-:Y:S01]  /*0e40*/  @!P5 LOP3.LUT R14, R4, 0x1, RZ, 0xc0, !PT ;  /* 0x00000001040ed812 */ /* 0x000fe200078ec0ff */
[----:B------:R-:W-:Y:S01]  /*0e50*/  @!P4 IMAD.WIDE.U32 R10, R17, 0x8, R10 ;  /* 0x00000008110ac825 */ /* 0x000fe200078e000a */
[----:B------:R-:W-:Y:S01]  /*0e60*/  @!P3 SHF.L.U32 R18, R13, 0x1, RZ ;  /* 0x000000010d12b819 */ /* 0x000fe200000006ff */
[----:B------:R-:W1:Y:S01]  /*0e70*/  @!P1 S2R R17, SR_CTAID.Y ;  /* 0x0000000000119919 */ /* 0x000e620000002600 */
[----:B------:R-:W-:Y:S01]  /*0e80*/  @!P5 MOV R13, 0x4 ;  /* 0x00000004000dd802 */ /* 0x000fe20000000f00 */
[----:B------:R-:W-:-:S02]  /*0e90*/  @!P5 IMAD R14, R14, c[0x0][0x10], RZ ;  /* 0x000004000e0eda24 */ /* 0x000fc400078e02ff */
[----:B---3--:R-:W-:Y:S01]  /*0ea0*/  @!P3 IMAD R15, R12, c[0x0][0x10], R15 ;  /* 0x000004000c0fba24 */ /* 0x008fe200078e020f */
[----:B------:R-:W2:Y:S01]  /*0eb0*/  @!P4 LDG.E.64 R10, [R10.64] ;  /* 0x000000060a0ac981 */ /* 0x000ea2000c1e1b00 */
[----:B------:R-:W-:Y:S02]  /*0ec0*/  @!P5 IMAD R14, R14, c[0x0][0xc], RZ ;  /* 0x000003000e0eda24 */ /* 0x000fe400078e02ff */
[----:B------:R-:W-:-:S03]  /*0ed0*/  @!P3 IMAD.WIDE R18, R18, R19, c[0x0][0x198] ;  /* 0x000066001212b625 */ /* 0x000fc600078e0213 */
[----:B------:R-:W-:Y:S02]  /*0ee0*/  @!P5 SHF.L.U32 R12, R14, 0x1, RZ ;  /* 0x000000010e0cd819 */ /* 0x000fe400000006ff */
[----:B------:R-:W-:Y:S01]  /*0ef0*/  @!P1 LOP3.LUT R14, R4, 0x1, RZ, 0xc0, !PT ;  /* 0x00000001040e9812 */ /* 0x000fe200078ec0ff */
[----:B------:R-:W-:Y:S01]  /*0f00*/  @!P3 IMAD.WIDE.U32 R18, R15, 0x8, R18 ;  /* 0x000000080f12b825 */ /* 0x000fe200078e0012 */
[----:B------:R-:W-:-:S03]  /*0f10*/  @!P1 MOV R15, 0x4 ;  /* 0x00000004000f9802 */ /* 0x000fc60000000f00 */
[----:B------:R-:W-:Y:S02]  /*0f20*/  @!P1 IMAD R14, R14, c[0x0][0x10], RZ ;  /* 0x000004000e0e9a24 */ /* 0x000fe400078e02ff */
[----:B------:R-:W-:-:S04]  /*0f30*/  @!P5 IMAD.WIDE R12, R12, R13, c[0x0][0x198] ;  /* 0x000066000c0cd625 */ /* 0x000fc800078e020d */
[----:B------:R-:W-:Y:S02]  /*0f40*/  @!P1 IMAD R14, R14, c[0x0][0xc], RZ ;  /* 0x000003000e0e9a24 */ /* 0x000fe400078e02ff */
[----:B------:R-:W-:-:S03]  /*0f50*/  @!P5 IMAD.WIDE.U32 R12, R23, 0x8, R12 ;  /* 0x00000008170cd825 */ /* 0x000fc600078e000c */
[----:B------:R-:W-:Y:S01]  /*0f60*/  @!P1 SHF.L.U32 R14, R14, 0x1, RZ ;  /* 0x000000010e0e9819 */ /* 0x000fe200000006ff */
[----:B-1----:R-:W-:Y:S02]  /*0f70*/  @!P1 IMAD R17, R16, c[0x0][0x10], R17 ;  /* 0x0000040010119a24 */ /* 0x002fe400078e0211 */
[----:B------:R-:W3:Y:S02]  /*0f80*/  @!P5 LDG.E.64 R12, [R12.64] ;  /* 0x000000060c0cd981 */ /* 0x000ee4000c1e1b00 */
[----:B------:R-:W-:-:S06]  /*0f90*/  @!P1 IMAD.WIDE R14, R14, R15, c[0x0][0x198] ;  /* 0x000066000e0e9625 */ /* 0x000fcc00078e020f */
[----:B------:R-:W-:Y:S02]  /*0fa0*/  @!P1 IMAD.WIDE.U32 R16, R17, 0x8, R14 ;  /* 0x0000000811109825 */ /* 0x000fe400078e000e */
[----:B------:R-:W4:Y:S04]  /*0fb0*/  @!P3 LDG.E.64 R14, [R18.64] ;  /* 0x00000006120eb981 */ /* 0x000f28000c1e1b00 */
[----:B------:R-:W5:Y:S01]  /*0fc0*/  @!P1 LDG.E.64 R16, [R16.64] ;  /* 0x0000000610109981 */ /* 0x000f62000c1e1b00 */
[----:B------:R-:W-:Y:S02]  /*0fd0*/  IADD3 R21, R21, -0x4, RZ ;  /* 0xfffffffc15157810 */ /* 0x000fe40007ffe0ff */
[----:B------:R-:W-:Y:S01]  /*0fe0*/  IADD3 R20, R20, 0x4, RZ ;  /* 0x0000000414147810 */ /* 0x000fe20007ffe0ff */
[----:B0-2---:R-:W-:-:S02]  /*0ff0*/  @!P4 FADD.FTZ R8, R8, R10 ;  /* 0x0000000a0808c221 */ /* 0x005fc40000010000 */
[----:B------:R-:W-:Y:S01]  /*1000*/  @!P4 FADD.FTZ R9, R9, R11 ;  /* 0x0000000b0909c221 */ /* 0x000fe20000010000 */
[----:B------:R-:W-:Y:S01]  /*1010*/  ISETP.NE.AND P4, PT, R21, RZ, PT ;  /* 0x000000ff1500720c */ /* 0x000fe20003f85270 */
[----:B---3--:R-:W-:Y:S02]  /*1020*/  @!P5 FADD.FTZ R8, R8, R12 ;  /* 0x0000000c0808d221 */ /* 0x008fe40000010000 */
[----:B------:R-:W-:Y:S02]  /*1030*/  @!P5 FADD.FTZ R9, R9, R13 ;  /* 0x0000000d0909d221 */ /* 0x000fe40000010000 */
[----:B----4-:R-:W-:Y:S02]  /*1040*/  @!P3 FADD.FTZ R8, R8, R14 ;  /* 0x0000000e0808b221 */ /* 0x010fe40000010000 */
[----:B------:R-:W-:Y:S02]  /*1050*/  @!P3 FADD.FTZ R9, R9, R15 ;  /* 0x0000000f0909b221 */ /* 0x000fe40000010000 */
[----:B-----5:R-:W-:-:S02]  /*1060*/  @!P1 FADD.FTZ R8, R8, R16 ;  /* 0x0000001008089221 */ /* 0x020fc40000010000 */
[----:B------:R-:W-:Y:S02]  /*1070*/  @!P1 FADD.FTZ R9, R9, R17 ;  /* 0x0000001109099221 */ /* 0x000fe40000010000 */
[----:B------:R-:W-:Y:S05]  /*1080*/  @P4 BRA `(.L_x_2869) ;  /* 0xfffffc5000004947 */ /* 0x000fea000383ffff */
.L_x_2868:
        /* <DEDUP_REMOVED lines=19> */
.L_x_2871:
[----:B------:R-:W-:Y:S05]  /*11c0*/  BSYNC B0 ;  /* 0x0000000000007941 */ /* 0x000fea0003800000 */
.L_x_2870:
        /* <DEDUP_REMOVED lines=30> */
.L_x_2865:
        /* <DEDUP_REMOVED lines=16> */
[----:B------:R-:W-:-:S03]  /*14b0*/  ISETP.NE.AND P2, PT, RZ, UR5, PT ;  /* 0x00000005ff007c0c */ /* 0x000fc6000bf45270 */
[----:B------:R-:W1:Y:S02]  /*14c0*/  LDS.64 R18, [0x90] ;  /* 0x00009000ff127984 */ /* 0x000e640000000a00 */
[----:B-1----:R-:W-:-:S04]  /*14d0*/  FMUL.FTZ R18, R18, c[0x0][0x1f4] ;  /* 0x00007d0012127a20 */ /* 0x002fc80000410000 */
[C---:B------:R-:W-:Y:S02]  /*14e0*/  FMUL.FTZ R2, R18.reuse, R18 ;  /* 0x0000001212027220 */ /* 0x040fe40000410000 */
[C---:B------:R-:W-:Y:S02]  /*14f0*/  FADD.FTZ R6, -R18.reuse, R6 ;  /* 0x0000000612067221 */ /* 0x040fe40000010100 */
[----:B------:R-:W-:Y:S01]  /*1500*/  FFMA.FTZ R2, R19, c[0x0][0x1f4], -R2 ;  /* 0x00007d0013027a23 */ /* 0x000fe20000010802 */
[----:B------:R-:W-:Y:S01]  /*1510*/  MOV R19, 0x3f800000 ;  /* 0x3f80000000137802 */ /* 0x000fe20000000f00 */
[C---:B0-----:R-:W-:Y:S02]  /*1520*/  FADD.FTZ R8, -R18.reuse, R7 ;  /* 0x0000000712087221 */ /* 0x041fe40000010100 */
[----:B------:R-:W-:Y:S01]  /*1530*/  FADD.FTZ R24, -R18, R24 ;  /* 0x0000001812187221 */ /* 0x000fe20000010100 */
[----:B------:R-:W-:Y:S01]  /*1540*/  FSETP.GTU.FTZ.AND P1, PT, R2, RZ, PT ;  /* 0x000000ff0200720b */ /* 0x000fe20003f3c000 */
[----:B------:R-:W-:-:S12]  /*1550*/  FADD.FTZ R18, -R18, R25 ;  /* 0x0000001912127221 */ /* 0x000fd80000010100 */
        /* <DEDUP_REMOVED lines=9> */
[C-C-:B--2---:R-:W-:Y:S02]  /*15f0*/  FFMA.FTZ R8, R14.reuse, R7, R12.reuse ;  /* 0x000000070e087223 */ /* 0x144fe4000001000c */
        /* <DEDUP_REMOVED lines=14> */
.L_x_2872:
[----:B------:R-:W-:Y:S01]  /*16e0*/  BSSY B0, `(.L_x_2873) ;  /* 0x000000b000007945 */ /* 0x000fe20003800000 */
        /* <DEDUP_REMOVED lines=8> */
[----:B------:R-:W-:-:S05]  /*1770*/  LEA.HI.X R13, R10, c[0x0][0x164], R13, 0x2, P3 ;  /* 0x000059000a0d7a11 */ /* 0x000fca00018f140d */
[----:B------:R0:W-:Y:S04]  /*1780*/  STG.E.64 [R12.64], R8 ;  /* 0x000000080c007986 */ /* 0x0001e8000c101b06 */
.L_x_2874:
[----:B------:R-:W-:Y:S05]  /*1790*/  BSYNC B0 ;  /* 0x0000000000007941 */ /* 0x000fea0003800000 */
.L_x_2873:
        /* <DEDUP_REMOVED lines=11> */
.L_x_2875:
[----:B------:R-:W-:Y:S01]  /*1850*/  BSSY B0, `(.L_x_2876) ;  /* 0x000000a000007945 */ /* 0x000fe20003800000 */
[----:B------:R-:W-:Y:S05]  /*1860*/  @P1 BRA `(.L_x_2877) ;  /* 0x0000008000001947 */ /* 0x000fea0003800000 */
[----:B------:R-:W-:Y:S01]  /*1870*/  MOV R35, R37 ;  /* 0x0000002500237202 */ /* 0x000fe20000000f00 */
[----:B------:R-:W-:-:S04]  /*1880*/  IMAD R0, R0, c[0x0][0x1c0], RZ ;  /* 0x0000700000007a24 */ /* 0x000fc800078e02ff */
[----:B------:R-:W-:-:S04]  /*1890*/  IMAD.WIDE.U32 R34, R29, c[0x0][0x1c0], R34 ;  /* 0x000070001d227a25 */ /* 0x000fc800078e0022 */
[----:B0-----:R-:W-:Y:S01]  /*18a0*/  IMAD R9, R29, c[0x0][0x1c4], R0 ;  /* 0x000071001d097a24 */ /* 0x001fe200078e0200 */
[----:B------:R-:W-:-:S04]  /*18b0*/  LEA R8, P1, R34, c[0x0][0x160], 0x2 ;  /* 0x0000580022087a11 */ /* 0x000fc800078210ff */
[----:B------:R-:W-:-:S04]  /*18c0*/  IADD3 R9, R35, R9, RZ ;  /* 0x0000000923097210 */ /* 0x000fc80007ffe0ff */
[----:B------:R-:W-:-:S05]  /*18d0*/  LEA.HI.X R9, R34, c[0x0][0x164], R9, 0x2, P1 ;  /* 0x0000590022097a11 */ /* 0x000fca00008f1409 */
[----:B------:R0:W-:Y:S02]  /*18e0*/  STG.E.64 [R8.64], R6 ;  /* 0x0000000608007986 */ /* 0x0001e4000c101b06 */
.L_x_2877:
[----:B------:R-:W-:Y:S05]  /*18f0*/  BSYNC B0 ;  /* 0x0000000000007941 */ /* 0x000fea0003800000 */
.L_x_2876:
[----:B------:R-:W-:Y:S02]  /*1900*/  IADD3 R31, R31, c[0x0][0x10], RZ ;  /* 0x000004001f1f7a10 */ /* 0x000fe40007ffe0ff */
[----:B------:R-:W-:Y:S02]  /*1910*/  IADD3 R4, R4, 0x1, RZ ;  /* 0x0000000104047810 */ /* 0x000fe40007ffe0ff */
[----:B------:R-:W-:-:S13]  /*1920*/  ISETP.GE.AND P1, PT, R31, UR4, PT ;  /* 0x000000041f007c0c */ /* 0x000fda000bf26270 */
[----:B------:R-:W-:Y:S01]  /*1930*/  @P1 CALL.REL.NOINC `(.L_x_2878) ;  /* 0x0000001000001944 */ /* 0x000fe20003c00000 */
[----:B------:R-:W-:Y:S05]  /*1940*/  BRA `(.L_x_2879) ;  /* 0xffffe85000007947 */ /* 0x000fea000383ffff */
.L_x_2878:
[----:B------:R-:W-:Y:S05]  /*1950*/  EXIT ;  /* 0x000000000000794d */ /* 0x000fea0003800000 */
.L_x_2880:
        /* <DEDUP_REMOVED lines=10> */
.L_x_3347:


//--------------------- .text._Z35group_norm_nhwc_fwd_one_pass_kernelI11Fp32IOFp32WLi128ELi30ELi480EEv26Group_norm_nhwc_fwd_params --------------------------
	.section	.text._Z35group_norm_nhwc_fwd_one_pass_kernelI11Fp32IOFp32WLi128ELi30ELi480EEv26Group_norm_nhwc_fwd_params,"ax",@progbits
	.sectioninfo	@"SHI_REGISTERS=40"
	.align	128
        .global         _Z35group_norm_nhwc_fwd_one_pass_kernelI11Fp32IOFp32WLi128ELi30ELi480EEv26Group_norm_nhwc_fwd_params
        .type           _Z35group_norm_nhwc_fwd_one_pass_kernelI11Fp32IOFp32WLi128ELi30ELi480EEv26Group_norm_nhwc_fwd_params,@function
        .size           _Z35group_norm_nhwc_fwd_one_pass_kernelI11Fp32IOFp32WLi128ELi30ELi480EEv26Group_norm_nhwc_fwd_params,(.L_x_3348 - _Z35group_norm_nhwc_fwd_one_pass_kernelI11Fp32IOFp32WLi128ELi30ELi480EEv26Group_norm_nhwc_fwd_params)
        .other          _Z35group_norm_nhwc_fwd_one_pass_kernelI11Fp32IOFp32WLi128ELi30ELi480EEv26Group_norm_nhwc_fwd_params,@"STO_CUDA_ENTRY STV_DEFAULT"
_Z35group_norm_nhwc_fwd_one_pass_kernelI11Fp32IOFp32WLi128ELi30ELi480EEv26Group_norm_nhwc_fwd_params:
.text._Z35group_norm_nhwc_fwd_one_pass_kernelI11Fp32IOFp32WLi128ELi30ELi480EEv26Group_norm_nhwc_fwd_params:
        /* <DEDUP_REMOVED lines=26> */
[----:B------:R-:W-:-:S06]  /*01a0*/  IADD3 R27, R14, 0x60, RZ ;  /* 0x000000600e1b7810 */ /* 0x000fcc0007ffe0ff */
.L_x_2903:
[----:B------:R-:W-:Y:S01]  /*01b0*/  IABS R5, c[0x0][0x1d8] ;  /* 0x0000760000057a13 */ /* 0x000fe20000000000 */
[----:B0-----:R-:W-:Y:S01]  /*01c0*/  @P0 IMAD R9, R36, c[0x0][0x1c0], RZ ;  /* 0x0000700024090a24 */ /* 0x001fe200078e02ff */
[----:B------:R-:W-:Y:S02]  /*01d0*/  SHF.R.S32.HI R32, RZ, 0x1f, R29 ;  /* 0x0000001fff207819 */ /* 0x000fe4000001141d */
[----:B------:R-:W0:Y:S01]  /*01e0*/  I2F.RP R4, R5 ;  /* 0x0000000500047306 */ /* 0x000e220000209400 */
[----:B------:R-:W-:Y:S01]  /*01f0*/  SHF.R.S32.HI R31, RZ, 0x1f, R28 ;  /* 0x0000001fff1f7819 */ /* 0x000fe2000001141c */
[----:B-1----:R-:W-:Y:S01]  /*0200*/  @P0 IMAD R11, R14, c[0x0][0x1c4], R9 ;  /* 0x000071000e0b0a24 */ /* 0x002fe200078e0209 */
        /* <DEDUP_REMOVED lines=9> */
[----:B------:R-:W-:Y:S02]  /*02a0*/  LOP3.LUT R2, R15, c[0x0][0x1d8], RZ, 0x3c, !PT ;  /* 0x000076000f027a12 */ /* 0x000fe400078e3cff */
[----:B------:R-:W-:Y:S02]  /*02b0*/  SHF.R.S32.HI R7, RZ, 0x1f, R25 ;  /* 0x0000001fff077819 */ /* 0x000fe40000011419 */
        /* <DEDUP_REMOVED lines=8> */
[----:B------:R-:W-:-:S11]  /*0340*/  ISETP.NE.AND P2, PT, RZ, c[0x0][0x1d8], PT ;  /* 0x00007600ff007a0c */ /* 0x000fd60003f45270 */
[----:B------:R-:W-:Y:S02]  /*0350*/  @P1 IADD3 R3, R3, 0x1, RZ ;  /* 0x0000000103031810 */ /* 0x000fe40007ffe0ff */
[----:B------:R-:W-:Y:S02]  /*0360*/  ISETP.GE.U32.AND P1, PT, R29, c[0x0][0x1c8], PT ;  /* 0x000072001d007a0c */ /* 0x000fe40003f26070 */
[----:B------:R-:W-:Y:S02]  /*0370*/  MOV R5, R3 ;  /* 0x0000000300057202 */ /* 0x000fe40000000f00 */
[----:B------:R-:W-:Y:S02]  /*0380*/  ISETP.GE.AND.EX P1, PT, R32, c[0x0][0x1cc], PT, P1 ;  /* 0x0000730020007a0c */ /* 0x000fe40003f26310 */
[----:B------:R-:W-:Y:S02]  /*0390*/  @!P3 IADD3 R5, -R5, RZ, RZ ;  /* 0x000000ff0505b210 */ /* 0x000fe40007ffe1ff */
[----:B------:R-:W-:-:S02]  /*03a0*/  @!P2 LOP3.LUT R5, RZ, c[0x0][0x1d8], RZ, 0x33, !PT ;  /* 0x00007600ff05aa12 */ /* 0x000fc400078e33ff */
[----:B------:R-:W-:Y:S02]  /*03b0*/  ISETP.GE.U32.AND P2, PT, R28, c[0x0][0x1c8], PT ;  /* 0x000072001c007a0c */ /* 0x000fe40003f46070 */
[----:B------:R-:W-:Y:S02]  /*03c0*/  IADD3 R24, -R5, RZ, RZ ;  /* 0x000000ff05187210 */ /* 0x000fe40007ffe1ff */
[----:B------:R-:W-:Y:S02]  /*03d0*/  ISETP.GE.AND.EX P2, PT, R31, c[0x0][0x1cc], PT, P2 ;  /* 0x000073001f007a0c */ /* 0x000fe40003f46320 */
[----:B------:R-:W-:Y:S01]  /*03e0*/  SHF.R.S32.HI R3, RZ, 0x1f, R5 ;  /* 0x0000001fff037819 */ /* 0x000fe20000011405 */
[----:B------:R-:W-:Y:S01]  /*03f0*/  IMAD R24, R24, c[0x0][0x1d8], R15 ;  /* 0x0000760018187a24 */ /* 0x000fe200078e020f */
[C---:B------:R-:W-:Y:S02]  /*0400*/  ISETP.GT.U32.OR P1, PT, R34.reuse, 0x1df, P1 ;  /* 0x000001df2200780c */ /* 0x040fe40000f24470 */
[----:B------:R-:W-:Y:S01]  /*0410*/  ISETP.GT.U32.OR P2, PT, R34, 0x1df, P2 ;  /* 0x000001df2200780c */ /* 0x000fe20001744470 */
[----:B------:R-:W-:-:S02]  /*0420*/  IMAD R24, R24, 0x1e, RZ ;  /* 0x0000001e18187824 */ /* 0x000fc400078e02ff */
[----:B------:R-:W-:-:S03]  /*0430*/  IMAD R4, R3, c[0x0][0x1d0], RZ ;  /* 0x0000740003047a24 */ /* 0x000fc600078e02ff */
[----:B------:R-:W-:-:S04]  /*0440*/  IADD3 R2, P3, R25, R24, RZ ;  /* 0x0000001819027210 */ /* 0x000fc80007f7e0ff */
[----:B------:R-:W-:Y:S01]  /*0450*/  LEA.HI.X.SX32 R3, R24, R7, 0x1, P3 ;  /* 0x0000000718037211 */ /* 0x000fe200018f0eff */
[----:B------:R-:W-:Y:S01]  /*0460*/  IMAD R7, R5, c[0x0][0x1d4], R4 ;  /* 0x0000750005077a24 */ /* 0x000fe200078e0204 */
[----:B------:R-:W-:Y:S01]  /*0470*/  ISETP.GE.U32.AND P3, PT, R27, c[0x0][0x1c8], PT ;  /* 0x000072001b007a0c */ /* 0x000fe20003f66070 */
[----:B------:R-:W-:Y:S02]  /*0480*/  @!P1 IMAD R4, R32, c[0x0][0x1c0], RZ ;  /* 0x0000700020049a24 */ /* 0x000fe400078e02ff */
[----:B------:R-:W-:Y:S01]  /*0490*/  IMAD.WIDE.U32 R2, R5, c[0x0][0x1d0], R2 ;  /* 0x0000740005027a25 */ /* 0x000fe200078e0002 */
[----:B------:R-:W-:-:S03]  /*04a0*/  ISETP.GE.AND.EX P3, PT, R30, c[0x0][0x1cc], PT, P3 ;  /* 0x000073001e007a0c */ /* 0x000fc60003f66330 */
[----:B------:R-:W-:Y:S01]  /*04b0*/  @!P2 IMAD R9, R31, c[0x0][0x1c0], RZ ;  /* 0x000070001f09aa24 */ /* 0x000fe200078e02ff */
[----:B------:R-:W-:Y:S01]  /*04c0*/  IADD3 R5, R3, R7, RZ ;  /* 0x0000000703057210 */ /* 0x000fe20007ffe0ff */
[C---:B------:R-:W-:Y:S01]  /*04d0*/  @!P1 IMAD R13, R29.reuse, c[0x0][0x1c4], R4 ;  /* 0x000071001d0d9a24 */ /* 0x040fe200078e0204 */
[-C--:B------:R-:W-:Y:S01]  /*04e0*/  @P0 MOV R4, R2.reuse ;  /* 0x0000000200040202 */ /* 0x080fe20000000f00 */
[----:B------:R-:W-:Y:S01]  /*04f0*/  @!P2 IMAD R21, R28, c[0x0][0x1c4], R9 ;  /* 0x000071001c15aa24 */ /* 0x000fe200078e0209 */
[-C--:B------:R-:W-:Y:S02]  /*0500*/  @!P1 MOV R8, R2.reuse ;  /* 0x0000000200089202 */ /* 0x080fe40000000f00 */
[-C--:B------:R-:W-:Y:S01]  /*0510*/  @!P1 MOV R9, R5.reuse ;  /* 0x0000000500099202 */ /* 0x080fe20000000f00 */
[----:B------:R-:W-:Y:S01]  /*0520*/  @P0 IMAD.WIDE.U32 R6, R14, c[0x0][0x1c0], R4 ;  /* 0x000070000e060a25 */ /* 0x000fe200078e0004 */
[----:B------:R-:W-:Y:S02]  /*0530*/  @!P2 MOV R18, R2 ;  /* 0x000000020012a202 */ /* 0x000fe40000000f00 */
[----:B------:R-:W-:Y:S01]  /*0540*/  @!P2 MOV R19, R5 ;  /* 0x000000050013a202 */ /* 0x000fe20000000f00 */
[----:B------:R-:W-:Y:S01]  /*0550*/  @!P1 IMAD.WIDE.U32 R8, R29, c[0x0][0x1c0], R8 ;  /* 0x000070001d089a25 */ /* 0x000fe200078e0008 */
[----:B------:R-:W-:-:S02]  /*0560*/  ISETP.GT.U32.OR P3, PT, R34, 0x1df, P3 ;  /* 0x000001df2200780c */ /* 0x000fc40001f64470 */
[----:B------:R-:W-:Y:S01]  /*0570*/  @P0 IADD3 R7, R7, R11, RZ ;  /* 0x0000000b07070210 */ /* 0x000fe20007ffe0ff */
[----:B------:R-:W-:Y:S01]  /*0580*/  @!P2 IMAD.WIDE.U32 R18, R28, c[0x0][0x1c0], R18 ;  /* 0x000070001c12aa25 */ /* 0x000fe200078e0012 */
[----:B------:R-:W-:Y:S02]  /*0590*/  @P0 LEA R16, P4, R6, c[0x0][0x170], 0x2 ;  /* 0x00005c0006100a11 */ /* 0x000fe400078810ff */
[----:B------:R-:W-:Y:S02]  /*05a0*/  @!P1 IADD3 R11, R9, R13, RZ ;  /* 0x0000000d090b9210 */ /* 0x000fe40007ffe0ff */
[----:B------:R-:W-:Y:S02]  /*05b0*/  @!P2 IADD3 R9, R19, R21, RZ ;  /* 0x000000151309a210 */ /* 0x000fe40007ffe0ff */
[----:B------:R-:W-:Y:S02]  /*05c0*/  @!P2 LEA R12, P5, R18, c[0x0][0x170], 0x2 ;  /* 0x00005c00120caa11 */ /* 0x000fe400078a10ff */
[----:B------:R-:W-:-:S02]  /*05d0*/  @P0 LEA.HI.X R17, R6, c[0x0][0x174], R7, 0x2, P4 ;  /* 0x00005d0006110a11 */ /* 0x000fc400020f1407 */
[----:B------:R-:W-:Y:S01]  /*05e0*/  @!P1 LEA R10, P4, R8, c[0x0][0x170], 0x2 ;  /* 0x00005c00080a9a11 */ /* 0x000fe200078810ff */
[----:B------:R-:W-:Y:S01]  /*05f0*/  CS2R R6, SRZ ;  /* 0x0000000000067805 */ /* 0x000fe2000001ff00 */
[----:B------:R-:W-:Y:S01]  /*0600*/  @!P2 LEA.HI.X R13, R18, c[0x0][0x174], R9, 0x2, P5 ;  /* 0x00005d00120daa11 */ /* 0x000fe200028f1409 */
[----:B------:R-:W-:Y:S01]  /*0610*/  @!P3 IMAD R18, R30, c[0x0][0x1c0], RZ ;  /* 0x000070001e12ba24 */ /* 0x000fe200078e02ff */
[----:B------:R-:W-:Y:S02]  /*0620*/  @!P1 LEA.HI.X R11, R8, c[0x0][0x174], R11, 0x2, P4 ;  /* 0x00005d00080b9a11 */ /* 0x000fe400020f140b */
[----:B------:R-:W-:Y:S01]  /*0630*/  CS2R R8, SRZ ;  /* 0x0000000000087805 */ /* 0x000fe2000001ff00 */
[----:B------:R-:W-:Y:S01]  /*0640*/  @!P3 IMAD R21, R27, c[0x0][0x1c4], R18 ;  /* 0x000071001b15ba24 */ /* 0x000fe200078e0212 */
[----:B------:R-:W-:Y:S01]  /*0650*/  @!P3 MOV R18, R2 ;  /* 0x000000020012b202 */ /* 0x000fe20000000f00 */
[----:B------:R0:W2:Y:S01]  /*0660*/  @P0 LDG.E.64 R6, [R16.64] ;  /* 0x0000000610060981 */ /* 0x0000a2000c1e1b00 */
[----:B------:R-:W-:-:S03]  /*0670*/  @!P3 MOV R19, R5 ;  /* 0x000000050013b202 */ /* 0x000fc60000000f00 */
[----:B------:R1:W3:Y:S02]  /*0680*/  @!P1 LDG.E.64 R8, [R10.64] ;  /* 0x000000060a089981 */ /* 0x0002e4000c1e1b00 */
[----:B------:R-:W-:Y:S01]  /*0690*/  @!P3 IMAD.WIDE.U32 R18, R27, c[0x0][0x1c0], R18 ;  /* 0x000070001b12ba25 */ /* 0x000fe200078e0012 */
[----:B-1----:R-:W-:-:S04]  /*06a0*/  CS2R R10, SRZ ;  /* 0x00000000000a7805 */ /* 0x002fc8000001ff00 */
[----:B------:R-:W-:Y:S02]  /*06b0*/  @!P3 IADD3 R19, R19, R21, RZ ;  /* 0x000000151313b210 */ /* 0x000fe40007ffe0ff */
[C---:B0-----:R-:W-:Y:S01]  /*06c0*/  @!P3 LEA R16, P1, R18.reuse, c[0x0][0x170], 0x2 ;  /* 0x00005c001210ba11 */ /* 0x041fe200078210ff */
[----:B------:R0:W4:Y:S03]  /*06d0*/  @!P2 LDG.E.64 R10, [R12.64] ;  /* 0x000000060c0aa981 */ /* 0x000126000c1e1b00 */
[----:B------:R-:W-:Y:S01]  /*06e0*/  @!P3 LEA.HI.X R17, R18, c[0x0][0x174], R19, 0x2, P1 ;  /* 0x00005d001211ba11 */ /* 0x000fe200008f1413 */
[----:B0-----:R-:W-:-:S06]  /*06f0*/  CS2R R12, SRZ ;  /* 0x00000000000c7805 */ /* 0x001fcc000001ff00 */
[----:B------:R0:W5:Y:S04]  /*0700*/  @!P3 LDG.E.64 R12, [R16.64] ;  /* 0x00000006100cb981 */ /* 0x000168000c1e1b00 */
[----:B------:R-:W1:Y:S02]  /*0710*/  S2R R22, SR_LANEID ;  /* 0x0000000000167919 */ /* 0x000e640000000000 */
[C---:B-1----:R-:W-:Y:S02]  /*0720*/  ISETP.GT.AND P1, PT, R22.reuse, 0x1e, PT ;  /* 0x0000001e1600780c */ /* 0x042fe40003f24270 */
[----:B------:R-:W-:Y:S02]  /*0730*/  ISETP.NE.AND P3, PT, R22, RZ, PT ;  /* 0x000000ff1600720c */ /* 0x000fe40003f65270 */
[----:B------:R-:W-:Y:S01]  /*0740*/  ISETP.NE.AND P2, PT, R34, RZ, PT ;  /* 0x000000ff2200720c */ /* 0x000fe20003f45270 */
[----:B------:R-:W-:Y:S01]  /*0750*/  BSSY B0, `(.L_x_2881) ;  /* 0x0000054000007945 */ /* 0x000fe20003800000 */
        /* <DEDUP_REMOVED lines=9> */
[----:B----4-:R-:W-:Y:S02]  /*07f0*/  FMUL.FTZ R23, R11, R11 ;  /* 0x0000000b0b177220 */ /* 0x010fe40000410000 */
[----:B------:R-:W-:Y:S02]  /*0800*/  FADD.FTZ R19, R19, R20 ;  /* 0x0000001413137221 */ /* 0x000fe40000010000 */
[C---:B0-----:R-:W-:Y:S02]  /*0810*/  FADD.FTZ R17, R10.reuse, R11 ;  /* 0x0000000b0a117221 */ /* 0x041fe40000010000 */
[----:B------:R-:W-:-:S02]  /*0820*/  FFMA.FTZ R16, R10, R10, R23 ;  /* 0x0000000a0a107223 */ /* 0x000fc40000010017 */
[----:B------:R-:W-:Y:S02]  /*0830*/  FADD.FTZ R17, R18, R17 ;  /* 0x0000001112117221 */ /* 0x000fe40000010000 */
[----:B------:R-:W-:Y:S02]  /*0840*/  FADD.FTZ R16, R19, R16 ;  /* 0x0000001013107221 */ /* 0x000fe40000010000 */
[----:B-----5:R-:W-:Y:S02]  /*0850*/  FMUL.FTZ R21, R13, R13 ;  /* 0x0000000d0d157220 */ /* 0x020fe40000410000 */
[C---:B------:R-:W-:Y:S02]  /*0860*/  FADD.FTZ R20, R12.reuse, R13 ;  /* 0x0000000d0c147221 */ /* 0x040fe40000010000 */
        /* <DEDUP_REMOVED lines=33> */
[----:B0-----:R-:W-:Y:S02]  /*0a80*/  FADD.FTZ R20, R21, R23 ;  /* 0x0000001715147221 */ /* 0x001fe40000010000 */
[----:B--2---:R-:W-:Y:S02]  /*0a90*/  FADD.FTZ R35, R35, R16 ;  /* 0x0000001023237221 */ /* 0x004fe40000010000 */
[----:B------:R-:W-:Y:S02]  /*0aa0*/  FADD.FTZ R16, R20, R17 ;  /* 0x0000001114107221 */ /* 0x000fe40000010000 */
[----:B------:R-:W0:Y:S01]  /*0ab0*/  LDS.128 R20, [0x30] ;  /* 0x00003000ff147984 */ /* 0x000e220000000c00 */
[----:B------:R-:W-:Y:S02]  /*0ac0*/  FADD.FTZ R35, R35, R18 ;  /* 0x0000001223237221 */ /* 0x000fe40000010000 */
[----:B------:R-:W-:Y:S02]  /*0ad0*/  FADD.FTZ R16, R16, R19 ;  /* 0x0000001310107221 */ /* 0x000fe40000010000 */
[----:B0-----:R-:W-:-:S02]  /*0ae0*/  FADD.FTZ R35, R35, R20 ;  /* 0x0000001423237221 */ /* 0x001fc40000010000 */
[----:B------:R-:W-:Y:S02]  /*0af0*/  FADD.FTZ R20, R16, R21 ;  /* 0x0000001510147221 */ /* 0x000fe40000010000 */
[----:B------:R-:W0:Y:S01]  /*0b00*/  LDS.128 R16, [0x40] ;  /* 0x00004000ff107984 */ /* 0x000e220000000c00 */
[----:B------:R-:W-:Y:S02]  /*0b10*/  FADD.FTZ R35, R35, R22 ;  /* 0x0000001623237221 */ /* 0x000fe40000010000 */
[----:B------:R-:W-:Y:S02]  /*0b20*/  FADD.FTZ R20, R20, R23 ;  /* 0x0000001714147221 */ /* 0x000fe40000010000 */
[----:B0-----:R-:W-:Y:S02]  /*0b30*/  FADD.FTZ R35, R35, R16 ;  /* 0x0000001023237221 */ /* 0x001fe40000010000 */
[----:B------:R-:W-:Y:S02]  /*0b40*/  FADD.FTZ R16, R20, R17 ;  /* 0x0000001114107221 */ /* 0x000fe40000010000 */
[----:B------:R-:W0:Y:S01]  /*0b50*/  LDS.128 R20, [0x50] ;  /* 0x00005000ff147984 */ /* 0x000e220000000c00 */
[----:B------:R-:W-:-:S02]  /*0b60*/  FADD.FTZ R35, R35, R18 ;  /* 0x0000001223237221 */ /* 0x000fc40000010000 */
[----:B------:R-:W-:Y:S02]  /*0b70*/  FADD.FTZ R16, R16, R19 ;  /* 0x0000001310107221 */ /* 0x000fe40000010000 */
[----:B0-----:R-:W-:Y:S02]  /*0b80*/  FADD.FTZ R35, R35, R20 ;  /* 0x0000001423237221 */ /* 0x001fe40000010000 */
        /* <DEDUP_REMOVED lines=9> */
[----:B------:R-:W1:Y:S01]  /*0c20*/  LDS.64 R16, [0x80] ;  /* 0x00008000ff107984 */ /* 0x000e620000000a00 */
[----:B0-----:R-:W-:Y:S02]  /*0c30*/  FADD.FTZ R35, R35, R20 ;  /* 0x0000001423237221 */ /* 0x001fe40000010000 */
[----:B------:R-:W-:-:S02]  /*0c40*/  FADD.FTZ R18, R18, R21 ;  /* 0x0000001512127221 */ /* 0x000fc40000010000 */
[----:B------:R-:W-:Y:S02]  /*0c50*/  FADD.FTZ R35, R35, R22 ;  /* 0x0000001623237221 */ /* 0x000fe40000010000 */
[----:B------:R-:W-:Y:S02]  /*0c60*/  FADD.FTZ R18, R18, R23 ;  /* 0x0000001712127221 */ /* 0x000fe40000010000 */
[----:B-1----:R-:W-:Y:S02]  /*0c70*/  FADD.FTZ R20, R35, R16 ;  /* 0x0000001023147221 */ /* 0x002fe40000010000 */
[----:B------:R-:W-:Y:S02]  /*0c80*/  FADD.FTZ R21, R18, R17 ;  /* 0x0000001112157221 */ /* 0x000fe40000010000 */
.L_x_2882:
[----:B------:R-:W-:Y:S05]  /*0c90*/  BSYNC B0 ;  /* 0x0000000000007941 */ /* 0x000fea0003800000 */
.L_x_2881:
        /* <DEDUP_REMOVED lines=12> */
[----:B-1----:R-:W-:-:S04]  /*0d60*/  IMAD R37, R26, c[0x0][0x10], R19 ;  /* 0x000004001a257a24 */ /* 0x002fc800078e0213 */
[----:B------:R-:W-:Y:S01]  /*0d70*/  IMAD.WIDE.U32 R16, R37, 0x8, R16 ;  /* 0x0000000825107825 */ /* 0x000fe200078e0010 */
[----:B------:R-:W-:Y:S02]  /*0d80*/  IADD3 R37, R35, R19, RZ ;  /* 0x0000001323257210 */ /* 0x000fe40007ffe0ff */
[----:B------:R-:W-:Y:S02]  /*0d90*/  MOV R35, 0x1 ;  /* 0x0000000100237802 */ /* 0x000fe40000000f00 */
[----:B------:R1:W-:Y:S02]  /*0da0*/  STG.E.64 [R16.64], R20 ;  /* 0x0000001410007986 */ /* 0x0003e4000c101b06 */
[----:B------:R-:W-:Y:S01]  /*0db0*/  SEL R35, R35, 0xffffffff, !P1 ;  /* 0xffffffff23237807 */ /* 0x000fe20004800000 */
[----:B-1----:R-:W-:Y:S01]  /*0dc0*/  IMAD.WIDE.U32 R16, R37, R23, c[0x0][0x190] ;  /* 0x0000640025107625 */ /* 0x002fe200078e0017 */
[----:B------:R-:W-:Y:S06]  /*0dd0*/  MEMBAR.ALL.GPU ;  /* 0x0000000000007992 */ /* 0x000fec000000a000 */
[----:B------:R-:W-:Y:S01]  /*0de0*/  SEL R37, RZ, c[0x0][0xc], P1 ;  /* 0x00000300ff257a07 */ /* 0x000fe20000800000 */
[----:B------:R-:W-:-:S00]  /*0df0*/  ERRBAR ;  /* 0x00000000000079ab */ /* 0x000fc00000000000 */
[----:B------:R1:W-:Y:S02]  /*0e00*/  RED.E.ADD.S32.STRONG.GPU [R16.64], R35 ;  /* 0x000000231000798e */ /* 0x0003e4000c10e386 */
[----:B------:R-:W-:-:S13]  /*0e10*/  ISETP.NE.AND P1, PT, R37, -0x1, PT ;  /* 0xffffffff2500780c */ /* 0x000fda0003f25270 */
[----:B------:R-:W-:Y:S05]  /*0e20*/  @!P1 BRA `(.L_x_2884) ;  /* 0x0000007000009947 */ /* 0x000fea0003800000 */
[----:B-1----:R-:W-:-:S04]  /*0e30*/  IMAD R16, R22, c[0x0][0x10], R19 ;  /* 0x0000040016107a24 */ /* 0x002fc800078e0213 */
[----:B------:R-:W-:-:S05]  /*0e40*/  IMAD.WIDE.U32 R16, R16, R23, c[0x0][0x190] ;  /* 0x0000640010107625 */ /* 0x000fca00078e0017 */
.L_x_2885:
[----:B------:R-:W2:Y:S01]  /*0e50*/  LDG.E.STRONG.GPU R22, [R16.64] ;  /* 0x0000000610167981 */ /* 0x000ea2000c1ef900 */
[----:B------:R-:W-:Y:S01]  /*0e60*/  YIELD ;  /* 0x0000000000007946 */ /* 0x000fe20003800000 */
[----:B--2---:R-:W-:Y:S01]  /*0e70*/  ISETP.NE.AND P1, PT, R22, R37, PT ;  /* 0x000000251600720c */ /* 0x004fe20003f25270 */
[----:B------:R-:W-:-:S12]  /*0e80*/  CCTL.IVALL ;  /* 0x00000000ff00798f */ /* 0x000fd80002000000 */
[----:B------:R-:W-:Y:S05]  /*0e90*/  @P1 BRA `(.L_x_2885) ;  /* 0xffffffb000001947 */ /* 0x000fea000383ffff */
.L_x_2884:
        /* <DEDUP_REMOVED lines=11> */
.L_x_2887:
        /* <DEDUP_REMOVED lines=13> */
[----:B------:R-:W1:Y:S01]  /*1020*/  @!P3 S2R R22, SR_CTAID.Y ;  /* 0x000000000016b919 */ /* 0x000e620000002600 */
[----:B------:R-:W-:-:S05]  /*1030*/  @!P3 LOP3.LUT R35, R0, 0x1, RZ, 0xc0, !PT ;  /* 0x000000010023b812 */ /* 0x000fca00078ec0ff */
[----:B------:R-:W-:-:S04]  /*1040*/  @!P3 IMAD R35, R35, c[0x0][0x10], RZ ;  /* 0x000004002323ba24 */ /* 0x000fc800078e02ff */
[----:B------:R-:W-:-:S05]  /*1050*/  @!P3 IMAD R35, R35, c[0x0][0xc], RZ ;  /* 0x000003002323ba24 */ /* 0x000fca00078e02ff */
[----:B------:R-:W-:Y:S01]  /*1060*/  @!P3 SHF.L.U32 R35, R35, 0x1, RZ ;  /* 0x000000012323b819 */ /* 0x000fe200000006ff */
[----:B-1----:R-:W-:Y:S02]  /*1070*/  @!P3 IMAD R23, R23, c[0x0][0x10], R22 ;  /* 0x000004001717ba24 */ /* 0x002fe400078e0216 */
        /* <DEDUP_REMOVED lines=8> */
[----:B------:R-:W0:Y:S01]  /*1100*/  @!P1 S2R R22, SR_CTAID.Y ;  /* 0x0000000000169919 */ /* 0x000e220000002600 */
[----:B------:R-:W-:-:S05]  /*1110*/  @!P1 LOP3.LUT R35, R0, 0x1, RZ, 0xc0, !PT ;  /* 0x0000000100239812 */ /* 0x000fca00078ec0ff */
[----:B------:R-:W-:-:S04]  /*1120*/  @!P1 IMAD R35, R35, c[0x0][0x10], RZ ;  /* 0x0000040023239a24 */ /* 0x000fc800078e02ff */
[----:B------:R-:W-:-:S05]  /*1130*/  @!P1 IMAD R35, R35, c[0x0][0xc], RZ ;  /* 0x0000030023239a24 */ /* 0x000fca00078e02ff */
[----:B------:R-:W-:Y:S01]  /*1140*/  @!P1 SHF.L.U32 R35, R35, 0x1, RZ ;  /* 0x0000000123239819 */ /* 0x000fe200000006ff */
[----:B0-----:R-:W-:Y:S02]  /*1150*/  @!P1 IMAD R23, R23, c[0x0][0x10], R22 ;  /* 0x0000040017179a24 */ /* 0x001fe400078e0216 */
        /* <DEDUP_REMOVED lines=26> */
.L_x_2886:
        /* <DEDUP_REMOVED lines=19> */
.L_x_2889:
[----:B------:R-:W-:Y:S05]  /*1430*/  BSYNC B0 ;  /* 0x0000000000007941 */ /* 0x000fea0003800000 */
.L_x_2888:
        /* <DEDUP_REMOVED lines=9> */
[----:B------:R-:W-:-:S03]  /*14d0*/  @!P1 LOP3.LUT R22, R0, 0x1, RZ, 0xc0, !PT ;  /* 0x0000000100169812 */ /* 0x000fc600078ec0ff */
[----:B------:R-:W-:Y:S02]  /*14e0*/  @!P3 IMAD R16, R16, c[0x0][0xc], RZ ;  /* 0x000003001010ba24 */ /* 0x000fe400078e02ff */
[----:B------:R-:W-:-:S04]  /*14f0*/  @!P1 IMAD R22, R22, c[0x0][0x10], RZ ;  /* 0x0000040016169a24 */ /* 0x000fc800078e02ff */
[----:B------:R-:W-:Y:S02]  /*1500*/  @!P1 IMAD R22, R22, c[0x0][0xc], RZ ;  /* 0x0000030016169a24 */ /* 0x000fe400078e02ff */
[----:B-1----:R-:W-:Y:S01]  /*1510*/  @!P3 IMAD R23, R19, c[0x0][0x10], R18 ;  /* 0x000004001317ba24 */ /* 0x002fe200078e0212 */
[----:B------:R-:W-:Y:S02]  /*1520*/  @!P3 SHF.L.U32 R18, R16, 0x1, RZ ;  /* 0x000000011012b819 */ /* 0x000fe400000006ff */
[----:B------:R-:W1:Y:S01]  /*1530*/  @!P1 S2R R16, SR_CTAID.Y ;  /* 0x0000000000109919 */ /* 0x000e620000002600 */
[----:B------:R-:W-:-:S05]  /*1540*/  @!P3 MOV R19, 0x4 ;  /* 0x000000040013b802 */ /* 0x000fca0000000f00 */
[----:B------:R-:W-:-:S06]  /*1550*/  @!P3 IMAD.WIDE R18, R18, R19, c[0x0][0x198] ;  /* 0x000066001212b625 */ /* 0x000fcc00078e0213 */
[----:B------:R-:W-:-:S06]  /*1560*/  @!P3 IMAD.WIDE.U32 R18, R23, 0x8, R18 ;  /* 0x000000081712b825 */ /* 0x000fcc00078e0012 */
[----:B------:R-:W2:Y:S01]  /*1570*/  @!P3 LDG.E.64 R18, [R18.64] ;  /* 0x000000061212b981 */ /* 0x000ea2000c1e1b00 */
[----:B-1----:R-:W-:Y:S01]  /*1580*/  @!P1 IMAD R23, R17, c[0x0][0x10], R16 ;  /* 0x0000040011179a24 */ /* 0x002fe200078e0210 */
        /* <DEDUP_REMOVED lines=9> */
.L_x_2883:
[----:B------:R-:W-:Y:S01]  /*1620*/  LOP3.LUT P1, RZ, R26, R34, RZ, 0xfc, !PT ;  /* 0x000000221aff7212 */ /* 0x000fe2000782fcff */
[----:B------:R-:W-:Y:S01]  /*1630*/  @!P2 STS.64 [0x90], R20 ;  /* 0x00009014ff00a388 */ /* 0x000fe20000000a00 */
[----:B------:R-:W-:Y:S01]  /*1640*/  ISETP.EQ.U32.AND P3, PT, RZ, c[0x0][0x168], PT ;  /* 0x00005a00ff007a0c */ /* 0x000fe20003f62070 */
[----:B------:R-:W-:Y:S01]  /*1650*/  HFMA2.MMA R23, -RZ, RZ, 0, 2.384185791015625e-07 ;  /* 0x00000004ff177435 */ /* 0x000fe200000001ff */
[----:B------:R-:W-:-:S02]  /*1660*/  IADD3 R24, R25, R24, RZ ;  /* 0x0000001819187210 */ /* 0x000fc40007ffe0ff */
[----:B------:R-:W-:-:S13]  /*1670*/  ISETP.EQ.OR.EX P1, PT, RZ, c[0x0][0x16c], P1, P3 ;  /* 0x00005b00ff007a0c */ /* 0x000fda0000f22730 */
[----:B------:R-:W-:Y:S01]  /*1680*/  @!P1 MOV R18, 0x8 ;  /* 0x0000000800129802 */ /* 0x000fe20000000f00 */
[----:B------:R-:W-:Y:S02]  /*1690*/  @!P1 FMUL.FTZ R17, R21, c[0x0][0x1f4] ;  /* 0x00007d0015119a20 */ /* 0x000fe40000410000 */
[----:B------:R-:W-:Y:S02]  /*16a0*/  @!P1 FMUL.FTZ R16, R20, c[0x0][0x1f4] ;  /* 0x00007d0014109a20 */ /* 0x000fe40000410000 */
[----:B------:R-:W-:-:S05]  /*16b0*/  @!P1 IMAD.WIDE R18, R15, R18, c[0x0][0x168] ;  /* 0x00005a000f129625 */ /* 0x000fca00078e0212 */
[----:B------:R1:W-:Y:S04]  /*16c0*/  @!P1 STG.E.64 [R18.64], R16 ;  /* 0x0000001012009986 */ /* 0x0003e8000c101b06 */
[----:B------:R-:W-:Y:S01]  /*16d0*/  BAR.SYNC.DEFER_BLOCKING 0x0 ;  /* 0x0000000000007b1d */ /* 0x000fe20000010000 */
[----:B-1----:R-:W-:-:S04]  /*16e0*/  IMAD.WIDE R18, R24, R23, c[0x0][0x178] ;  /* 0x00005e0018127625 */ /* 0x002fc800078e0217 */
[----:B------:R-:W-:Y:S02]  /*16f0*/  IMAD.WIDE R16, R24, R23, c[0x0][0x180] ;  /* 0x0000600018107625 */ /* 0x000fe400078e0217 */
[----:B------:R-:W2:Y:S04]  /*1700*/  LDG.E.64 R18, [R18.64] ;  /* 0x0000000612127981 */ /* 0x000ea8000c1e1b00 */
[----:B------:R-:W2:Y:S01]  /*1710*/  LDG.E.64 R16, [R16.64] ;  /* 0x0000000610107981 */ /* 0x000ea2000c1e1b00 */
[----:B------:R-:W-:Y:S02]  /*1720*/  ISETP.NE.AND P4, PT, RZ, UR5, PT ;  /* 0x00000005ff007c0c */ /* 0x000fe4000bf85270 */
[----:B------:R-:W-:Y:S01]  /*1730*/  ISETP.GE.U32.AND P2, PT, R29, c[0x0][0x1c8], PT ;  /* 0x000072001d007a0c */ /* 0x000fe20003f46070 */
[----:B0-----:R-:W0:Y:S01]  /*1740*/  LDS.64 R20, [0x90] ;  /* 0x00009000ff147984 */ /* 0x001e220000000a00 */
[----:B------:R-:W-:-:S02]  /*1750*/  ISETP.GE.U32.AND P3, PT, R28, c[0x0][0x1c8], PT ;  /* 0x000072001c007a0c */ /* 0x000fc40003f66070 */
[----:B------:R-:W-:Y:S02]  /*1760*/  ISETP.GE.AND.EX P2, PT, R32, c[0x0][0x1cc], PT, P2 ;  /* 0x0000730020007a0c */ /* 0x000fe40003f46320 */
[----:B------:R-:W-:Y:S02]  /*1770*/  ISETP.GE.AND.EX P3, PT, R31, c[0x0][0x1cc], PT, P3 ;  /* 0x000073001f007a0c */ /* 0x000fe40003f66330 */
[C---:B------:R-:W-:Y:S02]  /*1780*/  ISETP.GT.U32.OR P2, PT, R34.reuse, 0x1df, P2 ;  /* 0x000001df2200780c */ /* 0x040fe40001744470 */
[----:B------:R-:W-:Y:S01]  /*1790*/  ISETP.GT.U32.OR P3, PT, R34, 0x1df, P3 ;  /* 0x000001df2200780c */ /* 0x000fe20001f64470 */
[----:B0-----:R-:W-:-:S04]  /*17a0*/  FMUL.FTZ R23, R20, c[0x0][0x1f4] ;  /* 0x00007d0014177a20 */ /* 0x001fc80000410000 */
[C---:B------:R-:W-:Y:S02]  /*17b0*/  FMUL.FTZ R22, R23.reuse, R23 ;  /* 0x0000001717167220 */ /* 0x040fe40000410000 */
[----:B------:R-:W-:Y:S02]  /*17c0*/  FADD.FTZ R7, -R23, R7 ;  /* 0x0000000717077221 */ /* 0x000fe40000010100 */
[----:B------:R-:W-:Y:S02]  /*17d0*/  FFMA.FTZ R22, R21, c[0x0][0x1f4], -R22 ;  /* 0x00007d0015167a23 */ /* 0x000fe40000010816 */
[C---:B------:R-:W-:Y:S02]  /*17e0*/  FADD.FTZ R21, -R23.reuse, R6 ;  /* 0x0000000617157221 */ /* 0x040fe40000010100 */
[C---:B------:R-:W-:Y:S01]  /*17f0*/  FADD.FTZ R35, -R23.reuse, R8 ;  /* 0x0000000817237221 */ /* 0x040fe20000010100 */
[----:B------:R-:W-:Y:S01]  /*1800*/  FSETP.GTU.FTZ.AND P1, PT, R22, RZ, PT ;  /* 0x000000ff1600720b */ /* 0x000fe20003f3c000 */
[----:B------:R-:W-:-:S02]  /*1810*/  FADD.FTZ R9, -R23, R9 ;  /* 0x0000000917097221 */ /* 0x000fc40000010100 */
[C---:B------:R-:W-:Y:S02]  /*1820*/  FADD.FTZ R37, -R23.reuse, R10 ;  /* 0x0000000a17257221 */ /* 0x040fe40000010100 */
[C---:B------:R-:W-:Y:S02]  /*1830*/  FADD.FTZ R11, -R23.reuse, R11 ;  /* 0x0000000b170b7221 */ /* 0x040fe40000010100 */
[C---:B------:R-:W-:Y:S02]  /*1840*/  FADD.FTZ R12, -R23.reuse, R12 ;  /* 0x0000000c170c7221 */ /* 0x040fe40000010100 */
[----:B------:R-:W-:-:S04]  /*1850*/  FADD.FTZ R13, -R23, R13 ;  /* 0x0000000d170d7221 */ /* 0x000fc80000010100 */
[----:B------:R-:W-:Y:S01]  /*1860*/  @P1 FADD.FTZ R24, R22, c[0x0][0x188] ;  /* 0x0000620016181621 */ /* 0x000fe20000010000 */
[----:B------:R-:W-:-:S06]  /*1870*/  MOV R22, 0x3f800000 ;  /* 0x3f80000000167802 */ /* 0x000fcc0000000f00 */
[----:B------:R-:W0:Y:S01]  /*1880*/  @P1 MUFU.RSQ R22, R24 ;  /* 0x0000001800161308 */ /* 0x000e220000001400 */
[----:B------:R-:W-:-:S04]  /*1890*/  ISETP.GE.U32.AND P1, PT, R27, c[0x0][0x1c8], PT ;  /* 0x000072001b007a0c */ /* 0x000fc80003f26070 */
        /* <DEDUP_REMOVED lines=11> */
[----:B------:R-:W-:Y:S02]  /*1950*/  FFMA.FTZ R9, R19, R11, R17 ;  /* 0x0000000b13097223 */ /* 0x000fe40000010011 */
[C-C-:B------:R-:W-:Y:S02]  /*1960*/  FFMA.FTZ R12, R18.reuse, R21, R16.reuse ;  /* 0x00000015120c7223 */ /* 0x140fe40000010010 */
[----:B------:R-:W-:-:S02]  /*1970*/  FFMA.FTZ R6, R18, R35, R16 ;  /* 0x0000002312067223 */ /* 0x000fc40000010010 */
[----:B------:R-:W-:Y:S02]  /*1980*/  FFMA.FTZ R8, R18, R37, R16 ;  /* 0x0000002512087223 */ /* 0x000fe40000010010 */
        /* <DEDUP_REMOVED lines=14> */
.L_x_2890:
        /* <DEDUP_REMOVED lines=11> */
.L_x_2892:
[----:B------:R-:W-:Y:S05]  /*1b20*/  BSYNC B0 ;  /* 0x0000000000007941 */ /* 0x000fea0003800000 */
.L_x_2891:
        /* <DEDUP_REMOVED lines=11> */
.L_x_2893:
[----:B------:R-:W-:Y:S01]  /*1be0*/  BSSY B0, `(.L_x_2894) ;  /* 0x000000b000007945 */ /* 0x000fe20003800000 */
[----:B------:R-:W-:Y:S05]  /*1bf0*/  @P2 BRA `(.L_x_2895) ;  /* 0x0000009000002947 */ /* 0x000fea0003800000 */
[----:B0-----:R-:W-:Y:S01]  /*1c00*/  MOV R12, R2 ;  /* 0x00000002000c7202 */ /* 0x001fe20000000f00 */
        /* <DEDUP_REMOVED lines=8> */
.L_x_2895:
[----:B------:R-:W-:Y:S05]  /*1c90*/  BSYNC B0 ;  /* 0x0000000000007941 */ /* 0x000fea0003800000 */
.L_x_2894:
        /* <DEDUP_REMOVED lines=11> */
.L_x_2896:
        /* <DEDUP_REMOVED lines=11> */
.L_x_2898:
[----:B------:R-:W-:Y:S05]  /*1e00*/  BSYNC B0 ;  /* 0x0000000000007941 */ /* 0x000fea0003800000 */
.L_x_2897:
        /* <DEDUP_REMOVED lines=11> */
.L_x_2899:
[----:B------:R-:W-:Y:S01]  /*1ec0*/  BSSY B0, `(.L_x_2900) ;  /* 0x000000a000007945 */ /* 0x000fe20003800000 */
[----:B------:R-:W-:Y:S05]  /*1ed0*/  @P1 BRA `(.L_x_2901) ;  /* 0x0000008000001947 */ /* 0x000fea0003800000 */
[----:B------:R-:W-:Y:S01]  /*1ee0*/  MOV R3, R5 ;  /* 0x0000000500037202 */ /* 0x000fe20000000f00 */
[----:B------:R-:W-:-:S04]  /*1ef0*/  IMAD R30, R30, c[0x0][0x1c0], RZ ;  /* 0x000070001e1e7a24 */ /* 0x000fc800078e02ff */
[----:B------:R-:W-:-:S04]  /*1f00*/  IMAD.WIDE.U32 R4, R27, c[0x0][0x1c0], R2 ;  /* 0x000070001b047a25 */ /* 0x000fc800078e0002 */
[----:B------:R-:W-:Y:S01]  /*1f10*/  IMAD R3, R27, c[0x0][0x1c4], R30 ;  /* 0x000071001b037a24 */ /* 0x000fe200078e021e */
[----:B------:R-:W-:-:S04]  /*1f20*/  LEA R2, P1, R4, c[0x0][0x160], 0x2 ;  /* 0x0000580004027a11 */ /* 0x000fc800078210ff */
[----:B------:R-:W-:-:S04]  /*1f30*/  IADD3 R3, R5, R3, RZ ;  /* 0x0000000305037210 */ /* 0x000fc80007ffe0ff */
[----:B------:R-:W-:-:S05]  /*1f40*/  LEA.HI.X R3, R4, c[0x0][0x164], R3, 0x2, P1 ;  /* 0x0000590004037a11 */ /* 0x000fca00008f1403 */
[----:B------:R1:W-:Y:S02]  /*1f50*/  STG.E.64 [R2.64], R10 ;  /* 0x0000000a02007986 */ /* 0x0003e4000c101b06 */
.L_x_2901:
[----:B------:R-:W-:Y:S05]  /*1f60*/  BSYNC B0 ;  /* 0x0000000000007941 */ /* 0x000fea0003800000 */
.L_x_2900:
[----:B------:R-:W-:Y:S02]  /*1f70*/  IADD3 R15, R15, c[0x0][0x10], RZ ;  /* 0x000004000f0f7a10 */ /* 0x000fe40007ffe0ff */
[----:B------:R-:W-:Y:S02]  /*1f80*/  IADD3 R0, R0, 0x1, RZ ;  /* 0x0000000100007810 */ /* 0x000fe40007ffe0ff */
[----:B------:R-:W-:-:S13]  /*1f90*/  ISETP.GE.AND P1, PT, R15, UR4, PT ;  /* 0x000000040f007c0c */ /* 0x000fda000bf26270 */
[----:B------:R-:W-:Y:S01]  /*1fa0*/  @P1 CALL.REL.NOINC `(.L_x_2902) ;  /* 0x0000001000001944 */ /* 0x000fe20003c00000 */
[----:B------:R-:W-:Y:S05]  /*1fb0*/  BRA `(.L_x_2903) ;  /* 0xffffe1f000007947 */ /* 0x000fea000383ffff */
.L_x_2902:
[----:B------:R-:W-:Y:S05]  /*1fc0*/  EXIT ;  /* 0x000000000000794d */ /* 0x000fea0003800000 */
.L_x_2904:
        /* <DEDUP_REMOVED lines=11> */
.L_x_3348:


//--------------------- .text._Z35group_norm_nhwc_fwd_one_pass_kernelI11Fp32IOFp32WLi256ELi30ELi480EEv26Group_norm_nhwc_fwd_params --------------------------
	.section	.text._Z35group_norm_nhwc_fwd_one_pass_kernelI11Fp32IOFp32WLi256ELi30ELi480EEv26Group_norm_nhwc_fwd_params,"ax",@progbits
	.sectioninfo	@"SHI_REGISTERS=56"
	.align	128
        .global         _Z35group_norm_nhwc_fwd_one_pass_kernelI11Fp32IOFp32WLi256ELi30ELi480EEv26Group_norm_nhwc_fwd_params
        .type           _Z35group_norm_nhwc_fwd_one_pass_kernelI11Fp32IOFp32WLi256ELi30ELi480EEv26Group_norm_nhwc_fwd_params,@function
        .size           _Z35group_norm_nhwc_fwd_one_pass_kernelI11Fp32IOFp32WLi256ELi30ELi480EEv26Group_norm_nhwc_fwd_params,(.L_x_3349 - _Z35group_norm_nhwc_fwd_one_pass_kernelI11Fp32IOFp32WLi256ELi30ELi480EEv26Group_norm_nhwc_fwd_params)
        .other          _Z35group_norm_nhwc_fwd_one_pass_kernelI11Fp32IOFp32WLi256ELi30ELi480EEv26Group_norm_nhwc_fwd_params,@"STO_CUDA_ENTRY STV_DEFAULT"
_Z35group_norm_nhwc_fwd_one_pass_kernelI11Fp32IOFp32WLi256ELi30ELi480EEv26Group_norm_nhwc_fwd_params:
.text._Z35group_norm_nhwc_fwd_one_pass_kernelI11Fp32IOFp32WLi256ELi30ELi480EEv26Group_norm_nhwc_fwd_params:
        /* <DEDUP_REMOVED lines=38> */
.L_x_2942:
        /* <DEDUP_REMOVED lines=21> */
[----:B------:R-:W-:-:S04]  /*03b0*/  @P0 IADD3 R13, R13, 0x1, RZ ;  /* 0x000000010d0d0810 */ /* 0x000fc80007ffe0ff */
[----:B------:R-:W-:Y:S01]  /*03c0*/  MOV R15, R13 ;  /* 0x0000000d000f7202 */ /* 0x000fe20000000f00 */
[----:B------:R-:W-:-:S03]  /*03d0*/  IMAD.WIDE.U32 R12, R0, -0x77777777, RZ ;  /* 0x88888889000c7825 */ /* 0x000fc600078e00ff */
[----:B------:R-:W-:Y:S01]  /*03e0*/  @!P5 IADD3 R15, -R15, RZ, RZ ;  /* 0x000000ff0f0fd210 */ /* 0x000fe20007ffe1ff */
[----:B------:R-:W-:Y:S01]  /*03f0*/  @P4 IMAD R12, R7, c[0x0][0x1c0], RZ ;  /* 0x00007000070c4a24 */ /* 0x000fe200078e02ff */
[----:B------:R-:W-:Y:S02]  /*0400*/  @!P6 LOP3.LUT R15, RZ, c[0x0][0x1d8], RZ, 0x33, !PT ;  /* 0x00007600ff0fea12 */ /* 0x000fe400078e33ff */
[----:B------:R-:W-:Y:S01]  /*0410*/  SHF.R.U32.HI R16, RZ, 0x3, R13 ;  /* 0x00000003ff107819 */ /* 0x000fe2000001160d */
[----:B------:R-:W-:Y:S01]  /*0420*/  @P4 IMAD R13, R25, c[0x0][0x1c4], R12 ;  /* 0x00007100190d4a24 */ /* 0x000fe200078e020c */
[----:B------:R-:W-:Y:S02]  /*0430*/  IADD3 R42, -R15, RZ, RZ ;  /* 0x000000ff0f2a7210 */ /* 0x000fe40007ffe1ff */
[----:B------:R-:W-:Y:S01]  /*0440*/  SHF.R.S32.HI R14, RZ, 0x1f, R15 ;  /* 0x0000001fff0e7819 */ /* 0x000fe2000001140f */
[----:B------:R-:W-:Y:S02]  /*0450*/  IMAD R43, R3, c[0x0][0x1e4], R16 ;  /* 0x00007900032b7a24 */ /* 0x000fe400078e0210 */
[----:B------:R-:W-:-:S02]  /*0460*/  IMAD R42, R42, c[0x0][0x1d8], R45 ;  /* 0x000076002a2a7a24 */ /* 0x000fc400078e022d */
[----:B------:R-:W-:Y:S01]  /*0470*/  IMAD R14, R14, c[0x0][0x1d0], RZ ;  /* 0x000074000e0e7a24 */ /* 0x000fe200078e02ff */
[C---:B------:R-:W-:Y:S01]  /*0480*/  IADD3 R19, R43.reuse, 0x80, RZ ;  /* 0x000000802b137810 */ /* 0x040fe20007ffe0ff */
[----:B------:R-:W-:Y:S01]  /*0490*/  IMAD R42, R42, 0x1e, RZ ;  /* 0x0000001e2a2a7824 */ /* 0x000fe200078e02ff */
[----:B------:R-:W-:Y:S01]  /*04a0*/  IADD3 R24, R43, 0xa0, RZ ;  /* 0x000000a02b187810 */ /* 0x000fe20007ffe0ff */
[----:B------:R-:W-:Y:S01]  /*04b0*/  IMAD R51, R15, c[0x0][0x1d4], R14 ;  /* 0x000075000f337a24 */ /* 0x000fe200078e020e */
[----:B------:R-:W-:Y:S02]  /*04c0*/  ISETP.GE.U32.AND P5, PT, R19, c[0x0][0x1c8], PT ;  /* 0x0000720013007a0c */ /* 0x000fe40003fa6070 */
[----:B------:R-:W-:Y:S02]  /*04d0*/  IADD3 R48, P0, R47, R42, RZ ;  /* 0x0000002a2f307210 */ /* 0x000fe40007f1e0ff */
[----:B------:R-:W-:Y:S02]  /*04e0*/  SHF.R.S32.HI R18, RZ, 0x1f, R19 ;  /* 0x0000001fff127819 */ /* 0x000fe40000011413 */
[----:B------:R-:W-:Y:S01]  /*04f0*/  LEA.HI.X.SX32 R49, R42, R17, 0x1, P0 ;  /* 0x000000112a317211 */ /* 0x000fe200000f0eff */
[----:B------:R-:W-:Y:S01]  /*0500*/  @P3 IMAD R17, R8, c[0x0][0x1c0], RZ ;  /* 0x0000700008113a24 */ /* 0x000fe200078e02ff */
[----:B------:R-:W-:-:S02]  /*0510*/  ISETP.GE.AND.EX P5, PT, R18, c[0x0][0x1cc], PT, P5 ;  /* 0x0000730012007a0c */ /* 0x000fc40003fa6350 */
[----:B------:R-:W-:Y:S01]  /*0520*/  SHF.R.S32.HI R23, RZ, 0x1f, R24 ;  /* 0x0000001fff177819 */ /* 0x000fe20000011418 */
[----:B------:R-:W-:Y:S01]  /*0530*/  IMAD.WIDE.U32 R48, R15, c[0x0][0x1d0], R48 ;  /* 0x000074000f307a25 */ /* 0x000fe200078e0030 */
[----:B------:R-:W-:Y:S02]  /*0540*/  ISETP.LT.U32.AND P5, PT, R0, 0x1e0, !P5 ;  /* 0x000001e00000780c */ /* 0x000fe40006fa1070 */
[----:B------:R-:W-:Y:S01]  /*0550*/  IADD3 R33, R43, 0xc0, RZ ;  /* 0x000000c02b217810 */ /* 0x000fe20007ffe0ff */
[----:B------:R-:W-:Y:S01]  /*0560*/  @P3 IMAD R17, R4, c[0x0][0x1c4], R17 ;  /* 0x0000710004113a24 */ /* 0x000fe200078e0211 */
[----:B------:R-:W-:Y:S02]  /*0570*/  IADD3 R51, R49, R51, RZ ;  /* 0x0000003331337210 */ /* 0x000fe40007ffe0ff */
[-C--:B------:R-:W-:Y:S02]  /*0580*/  @P4 MOV R50, R48.reuse ;  /* 0x0000003000324202 */ /* 0x080fe40000000f00 */
[----:B------:R-:W-:-:S02]  /*0590*/  @P3 MOV R12, R48 ;  /* 0x00000030000c3202 */ /* 0x000fc40000000f00 */
[----:B------:R-:W-:Y:S01]  /*05a0*/  @P2 MOV R16, R48 ;  /* 0x0000003000102202 */ /* 0x000fe20000000f00 */
[----:B------:R-:W-:Y:S01]  /*05b0*/  @P4 IMAD.WIDE.U32 R14, R25, c[0x0][0x1c0], R50 ;  /* 0x00007000190e4a25 */ /* 0x000fe200078e0032 */
[----:B------:R-:W-:-:S04]  /*05c0*/  SHF.R.S32.HI R30, RZ, 0x1f, R33 ;  /* 0x0000001fff1e7819 */ /* 0x000fc80000011421 */
[----:B------:R-:W-:Y:S02]  /*05d0*/  @P4 IADD3 R15, R15, R13, RZ ;  /* 0x0000000d0f0f4210 */ /* 0x000fe40007ffe0ff */
[----:B------:R-:W-:Y:S02]  /*05e0*/  @P3 MOV R13, R51 ;  /* 0x00000033000d3202 */ /* 0x000fe40000000f00 */
[----:B------:R-:W-:-:S03]  /*05f0*/  @P4 LEA R26, P0, R14, c[0x0][0x170], 0x2 ;  /* 0x00005c000e1a4a11 */ /* 0x000fc600078010ff */
[----:B------:R-:W-:Y:S01]  /*0600*/  @P3 IMAD.WIDE.U32 R12, R4, c[0x0][0x1c0], R12 ;  /* 0x00007000040c3a25 */ /* 0x000fe200078e000c */
[----:B------:R-:W-:Y:S02]  /*0610*/  @P4 LEA.HI.X R27, R14, c[0x0][0x174], R15, 0x2, P0 ;  /* 0x00005d000e1b4a11 */ /* 0x000fe400000f140f */
[----:B------:R-:W-:Y:S01]  /*0620*/  ISETP.GE.U32.AND P0, PT, R24, c[0x0][0x1c8], PT ;  /* 0x0000720018007a0c */ /* 0x000fe20003f06070 */
[----:B------:R-:W-:Y:S01]  /*0630*/  @P2 IMAD R14, R9, c[0x0][0x1c0], RZ ;  /* 0x00007000090e2a24 */ /* 0x000fe200078e02ff */
[----:B------:R-:W-:Y:S01]  /*0640*/  @P3 IADD3 R13, R13, R17, RZ ;  /* 0x000000110d0d3210 */ /* 0x000fe20007ffe0ff */
[----:B------:R-:W-:Y:S01]  /*0650*/  @P1 IMAD R15, R10, c[0x0][0x1c0], RZ ;  /* 0x000070000a0f1a24 */ /* 0x000fe200078e02ff */
[----:B------:R-:W-:Y:S02]  /*0660*/  @P3 LEA R20, P6, R12, c[0x0][0x170], 0x2 ;  /* 0x00005c000c143a11 */ /* 0x000fe400078c10ff */
[----:B------:R-:W-:Y:S01]  /*0670*/  @P2 MOV R17, R51 ;  /* 0x0000003300112202 */ /* 0x000fe20000000f00 */
[----:B------:R-:W-:Y:S01]  /*0680*/  @P1 IMAD R25, R6, c[0x0][0x1c4], R15 ;  /* 0x0000710006191a24 */ /* 0x000fe200078e020f */
[----:B------:R-:W-:-:S02]  /*0690*/  ISETP.GE.AND.EX P0, PT, R23, c[0x0][0x1cc], PT, P0 ;  /* 0x0000730017007a0c */ /* 0x000fc40003f06300 */
[----:B------:R-:W-:Y:S01]  /*06a0*/  @P3 LEA.HI.X R21, R12, c[0x0][0x174], R13, 0x2, P6 ;  /* 0x00005d000c153a11 */ /* 0x000fe200030f140d */
[C---:B------:R-:W-:Y:S01]  /*06b0*/  @P2 IMAD R13, R5.reuse, c[0x0][0x1c4], R14 ;  /* 0x00007100050d2a24 */ /* 0x040fe200078e020e */
[----:B------:R-:W-:Y:S01]  /*06c0*/  ISETP.LT.U32.AND P0, PT, R0, 0x1e0, !P0 ;  /* 0x000001e00000780c */ /* 0x000fe20004701070 */
[----:B------:R-:W-:Y:S01]  /*06d0*/  @P2 IMAD.WIDE.U32 R16, R5, c[0x0][0x1c0], R16 ;  /* 0x0000700005102a25 */ /* 0x000fe200078e0010 */
[-C--:B------:R-:W-:Y:S02]  /*06e0*/  @P1 MOV R14, R48.reuse ;  /* 0x00000030000e1202 */ /* 0x080fe40000000f00 */
[----:B------:R-:W-:Y:S01]  /*06f0*/  @P1 MOV R15, R51 ;  /* 0x00000033000f1202 */ /* 0x000fe20000000f00 */
[----:B------:R-:W-:Y:S01]  /*0700*/  @P5 IMAD R12, R18, c[0x0][0x1c0], RZ ;  /* 0x00007000120c5a24 */ /* 0x000fe200078e02ff */
[----:B------:R-:W-:Y:S02]  /*0710*/  @P2 IADD3 R17, R17, R13, RZ ;  /* 0x0000000d11112210 */ /* 0x000fe40007ffe0ff */
[----:B------:R-:W-:Y:S01]  /*0720*/  @P5 MOV R13, R51 ;  /* 0x00000033000d5202 */ /* 0x000fe20000000f00 */
[----:B------:R-:W-:Y:S01]  /*0730*/  @P5 IMAD R29, R19, c[0x0][0x1c4], R12 ;  /* 0x00007100131d5a24 */ /* 0x000fe200078e020c */
[----:B------:R-:W-:Y:S01]  /*0740*/  @P5 MOV R12, R48 ;  /* 0x00000030000c5202 */ /* 0x000fe20000000f00 */
[----:B------:R-:W-:Y:S01]  /*0750*/  @P1 IMAD.WIDE.U32 R14, R6, c[0x0][0x1c0], R14 ;  /* 0x00007000060e1a25 */ /* 0x000fe200078e000e */
[----:B------:R-:W-:-:S03]  /*0760*/  @P2 LEA R18, P6, R16, c[0x0][0x170], 0x2 ;  /* 0x00005c0010122a11 */ /* 0x000fc600078c10ff */
[----:B------:R-:W-:Y:S01]  /*0770*/  @P5 IMAD.WIDE.U32 R12, R19, c[0x0][0x1c0], R12 ;  /* 0x00007000130c5a25 */ /* 0x000fe200078e000c */
[----:B------:R-:W-:Y:S02]  /*0780*/  @P2 LEA.HI.X R19, R16, c[0x0][0x174], R17, 0x2, P6 ;  /* 0x00005d0010132a11 */ /* 0x000fe400030f1411 */
[----:B------:R-:W-:Y:S01]  /*0790*/  @P1 IADD3 R15, R15, R25, RZ ;  /* 0x000000190f0f1210 */ /* 0x000fe20007ffe0ff */
[----:B------:R-:W-:Y:S01]  /*07a0*/  @P0 IMAD R17, R23, c[0x0][0x1c0], RZ ;  /* 0x0000700017110a24 */ /* 0x000fe200078e02ff */
[----:B------:R-:W-:Y:S02]  /*07b0*/  @P1 LEA R22, P6, R14, c[0x0][0x170], 0x2 ;  /* 0x00005c000e161a11 */ /* 0x000fe400078c10ff */
[----:B------:R-:W-:Y:S01]  /*07c0*/  @P5 IADD3 R13, R13, R29, RZ ;  /* 0x0000001d0d0d5210 */ /* 0x000fe20007ffe0ff */
[----:B------:R-:W-:Y:S01]  /*07d0*/  @P0 IMAD R25, R24, c[0x0][0x1c4], R17 ;  /* 0x0000710018190a24 */ /* 0x000fe200078e0211 */
[----:B------:R-:W-:Y:S02]  /*07e0*/  @P1 LEA.HI.X R23, R14, c[0x0][0x174], R15, 0x2, P6 ;  /* 0x00005d000e171a11 */ /* 0x000fe400030f140f */
[----:B------:R-:W-:-:S02]  /*07f0*/  @P5 LEA R16, P6, R12, c[0x0][0x170], 0x2 ;  /* 0x00005c000c105a11 */ /* 0x000fc400078c10ff */
[----:B------:R-:W-:Y:S02]  /*0800*/  @P0 MOV R14, R48 ;  /* 0x00000030000e0202 */ /* 0x000fe40000000f00 */
[----:B------:R-:W-:Y:S02]  /*0810*/  @P5 LEA.HI.X R17, R12, c[0x0][0x174], R13, 0x2, P6 ;  /* 0x00005d000c115a11 */ /* 0x000fe400030f140d */
[----:B------:R-:W-:Y:S02]  /*0820*/  @P0 MOV R15, R51 ;  /* 0x00000033000f0202 */ /* 0x000fe40000000f00 */
[----:B------:R-:W-:Y:S02]  /*0830*/  MOV R13, RZ ;  /* 0x000000ff000d7202 */ /* 0x000fe40000000f00 */
[----:B------:R-:W-:Y:S01]  /*0840*/  MOV R12, RZ ;  /* 0x000000ff000c7202 */ /* 0x000fe20000000f00 */
[----:B------:R-:W-:Y:S01]  /*0850*/  @P0 IMAD.WIDE.U32 R14, R24, c[0x0][0x1c0], R14 ;  /* 0x00007000180e0a25 */ /* 0x000fe200078e000e */
[----:B------:R-:W-:-:S04]  /*0860*/  ISETP.GE.U32.AND P6, PT, R33, c[0x0][0x1c8], PT ;  /* 0x0000720021007a0c */ /* 0x000fc80003fc6070 */
[----:B------:R0:W2:Y:S01]  /*0870*/  @P5 LDG.E.64 R12, [R16.64] ;  /* 0x00000006100c5981 */ /* 0x0000a2000c1e1b00 */
[----:B------:R-:W-:Y:S01]  /*0880*/  ISETP.GE.AND.EX P5, PT, R30, c[0x0][0x1cc], PT, P6 ;  /* 0x000073001e007a0c */ /* 0x000fe20003fa6360 */
[----:B------:R-:W-:Y:S01]  /*0890*/  CS2R R28, SRZ ;  /* 0x00000000001c7805 */ /* 0x000fe2000001ff00 */
[----:B------:R-:W-:Y:S02]  /*08a0*/  @P0 IADD3 R15, R15, R25, RZ ;  /* 0x000000190f0f0210 */ /* 0x000fe40007ffe0ff */
[----:B------:R-:W-:Y:S02]  /*08b0*/  @P0 LEA R24, P6, R14, c[0x0][0x170], 0x2 ;  /* 0x00005c000e180a11 */ /* 0x000fe400078c10ff */
[----:B------:R-:W-:Y:S01]  /*08c0*/  ISETP.LT.U32.AND P5, PT, R0, 0x1e0, !P5 ;  /* 0x000001e00000780c */ /* 0x000fe20006fa1070 */
[----:B------:R1:W3:Y:S01]  /*08d0*/  @P3 LDG.E.64 R28, [R20.64] ;  /* 0x00000006141c3981 */ /* 0x0002e2000c1e1b00 */
[----:B------:R-:W-:Y:S02]  /*08e0*/  @P0 LEA.HI.X R25, R14, c[0x0][0x174], R15, 0x2, P6 ;  /* 0x00005d000e190a11 */ /* 0x000fe400030f140f */
[----:B------:R-:W-:Y:S01]  /*08f0*/  ISETP.GE.U32.AND P6, PT, R41, c[0x0][0x1c8], PT ;  /* 0x0000720029007a0c */ /* 0x000fe20003fc6070 */
[----:B------:R-:W-:Y:S01]  /*0900*/  CS2R R14, SRZ ;  /* 0x00000000000e7805 */ /* 0x000fe2000001ff00 */
[----:B------:R-:W-:-:S04]  /*0910*/  SHF.R.S32.HI R44, RZ, 0x1f, R41 ;  /* 0x0000001fff2c7819 */ /* 0x000fc80000011429 */
[----:B------:R-:W-:Y:S01]  /*0920*/  ISETP.GE.AND.EX P6, PT, R44, c[0x0][0x1cc], PT, P6 ;  /* 0x000073002c007a0c */ /* 0x000fe20003fc6360 */
[----:B------:R4:W5:Y:S02]  /*0930*/  @P4 LDG.E.64 R14, [R26.64] ;  /* 0x000000061a0e4981 */ /* 0x000964000c1e1b00 */
[----:B0-----:R-:W-:Y:S01]  /*0940*/  @P5 IMAD R16, R30, c[0x0][0x1c0], RZ ;  /* 0x000070001e105a24 */ /* 0x001fe200078e02ff */
[----:B------:R-:W-:Y:S02]  /*0950*/  ISETP.GT.U32.OR P6, PT, R0, 0x1df, P6 ;  /* 0x000001df0000780c */ /* 0x000fe400037c4470 */
[----:B------:R-:W-:Y:S01]  /*0960*/  @P5 MOV R17, R51 ;  /* 0x0000003300115202 */ /* 0x000fe20000000f00 */
[----:B------:R-:W-:Y:S01]  /*0970*/  @P5 IMAD R37, R33, c[0x0][0x1c4], R16 ;  /* 0x0000710021255a24 */ /* 0x000fe200078e0210 */
[----:B------:R-:W-:Y:S01]  /*0980*/  @P5 MOV R16, R48 ;  /* 0x0000003000105202 */ /* 0x000fe20000000f00 */
[----:B------:R-:W-:-:S04]  /*0990*/  CS2R R30, SRZ ;  /* 0x00000000001e7805 */ /* 0x000fc8000001ff00 */
[----:B------:R-:W-:Y:S02]  /*09a0*/  @P5 IMAD.WIDE.U32 R16, R33, c[0x0][0x1c0], R16 ;  /* 0x0000700021105a25 */ /* 0x000fe400078e0010 */
[----:B------:R-:W-:Y:S01]  /*09b0*/  CS2R R32, SRZ ;  /* 0x0000000000207805 */ /* 0x000fe2000001ff00 */
[----:B------:R0:W2:Y:S01]  /*09c0*/  @P2 LDG.E.64 R30, [R18.64] ;  /* 0x00000006121e2981 */ /* 0x0000a2000c1e1b00 */
[----:B-1----:R-:W-:Y:S01]  /*09d0*/  @!P6 IMAD R20, R44, c[0x0][0x1c0], RZ ;  /* 0x000070002c14ea24 */ /* 0x002fe200078e02ff */
[----:B------:R-:W-:Y:S01]  /*09e0*/  CS2R R34, SRZ ;  /* 0x0000000000227805 */ /* 0x000fe2000001ff00 */
[----:B------:R-:W-:Y:S02]  /*09f0*/  @!P6 MOV R21, R51 ;  /* 0x000000330015e202 */ /* 0x000fe40000000f00 */
[----:B----4-:R-:W-:Y:S01]  /*0a00*/  @!P6 IMAD R27, R41, c[0x0][0x1c4], R20 ;  /* 0x00007100291bea24 */ /* 0x010fe200078e0214 */
[----:B------:R3:W4:Y:S01]  /*0a10*/  @P1 LDG.E.64 R32, [R22.64] ;  /* 0x0000000616201981 */ /* 0x000722000c1e1b00 */
[----:B------:R-:W-:-:S02]  /*0a20*/  @!P6 MOV R20, R48 ;  /* 0x000000300014e202 */ /* 0x000fc40000000f00 */
[----:B------:R-:W-:Y:S01]  /*0a30*/  @P5 IADD3 R17, R17, R37, RZ ;  /* 0x0000002511115210 */ /* 0x000fe20007ffe0ff */
[----:B------:R1:W4:Y:S01]  /*0a40*/  @P0 LDG.E.64 R34, [R24.64] ;  /* 0x0000000618220981 */ /* 0x000322000c1e1b00 */
[C---:B0-----:R-:W-:Y:S01]  /*0a50*/  @P5 LEA R18, P0, R16.reuse, c[0x0][0x170], 0x2 ;  /* 0x00005c0010125a11 */ /* 0x041fe200078010ff */
[----:B------:R-:W-:Y:S01]  /*0a60*/  @!P6 IMAD.WIDE.U32 R20, R41, c[0x0][0x1c0], R20 ;  /* 0x000070002914ea25 */ /* 0x000fe200078e0014 */
[----:B------:R-:W-:Y:S02]  /*0a70*/  CS2R R36, SRZ ;  /* 0x0000000000247805 */ /* 0x000fe4000001ff00 */
[----:B------:R-:W-:Y:S02]  /*0a80*/  @P5 LEA.HI.X R19, R16, c[0x0][0x174], R17, 0x2, P0 ;  /* 0x00005d0010135a11 */ /* 0x000fe400000f1411 */
[----:B------:R-:W-:Y:S02]  /*0a90*/  @!P6 IADD3 R17, R21, R27, RZ ;  /* 0x0000001b1511e210 */ /* 0x000fe40007ffe0ff */
[C---:B------:R-:W-:Y:S01]  /*0aa0*/  @!P6 LEA R16, P0, R20.reuse, c[0x0][0x170], 0x2 ;  /* 0x00005c001410ea11 */ /* 0x040fe200078010ff */
[----:B------:R-:W-:Y:S01]  /*0ab0*/  CS2R R38, SRZ ;  /* 0x0000000000267805 */ /* 0x000fe2000001ff00 */
[----:B------:R2:W4:Y:S02]  /*0ac0*/  @P5 LDG.E.64 R36, [R18.64] ;  /* 0x0000000612245981 */ /* 0x000524000c1e1b00 */
[----:B------:R-:W-:-:S05]  /*0ad0*/  @!P6 LEA.HI.X R17, R20, c[0x0][0x174], R17, 0x2, P0 ;  /* 0x00005d001411ea11 */ /* 0x000fca00000f1411 */
[----:B------:R0:W4:Y:S01]  /*0ae0*/  @!P6 LDG.E.64 R38, [R16.64] ;  /* 0x000000061026e981 */ /* 0x000122000c1e1b00 */
[C---:B------:R-:W-:Y:S02]  /*0af0*/  ISETP.GT.AND P0, PT, R2.reuse, 0x1e, PT ;  /* 0x0000001e0200780c */ /* 0x040fe40003f04270 */
[----:B------:R-:W-:Y:S02]  /*0b00*/  ISETP.NE.AND P6, PT, R2, RZ, PT ;  /* 0x000000ff0200720c */ /* 0x000fe40003fc5270 */
[----:B------:R-:W-:Y:S01]  /*0b10*/  ISETP.NE.AND P5, PT, R0, RZ, PT ;  /* 0x000000ff0000720c */ /* 0x000fe20003fa5270 */
[----:B------:R-:W-:Y:S01]  /*0b20*/  BSSY B0, `(.L_x_2905) ;  /* 0x0000069000007945 */ /* 0x000fe20003800000 */
[----:B---3--:R-:W-:Y:S02]  /*0b30*/  FADD.FTZ R23, R28, R29 ;  /* 0x0000001d1c177221 */ /* 0x008fe40000010000 */
[----:B-1----:R-:W-:Y:S02]  /*0b40*/  FMUL.FTZ R25, R29, R29 ;  /* 0x0000001d1d197220 */ /* 0x002fe40000410000 */
[----:B-----5:R-:W-:-:S02]  /*0b50*/  FADD.FTZ R20, R14, R15 ;  /* 0x0000000f0e147221 */ /* 0x020fc40000010000 */
[----:B------:R-:W-:Y:S02]  /*0b60*/  FMUL.FTZ R21, R15, R15 ;  /* 0x0000000f0f157220 */ /* 0x000fe40000410000 */
[----:B------:R-:W-:Y:S02]  /*0b70*/  FADD.FTZ R20, RZ, R20 ;  /* 0x00000014ff147221 */ /* 0x000fe40000010000 */
[----:B------:R-:W-:Y:S02]  /*0b80*/  FFMA.FTZ R21, R14, R14, R21 ;  /* 0x0000000e0e157223 */ /* 0x000fe40000010015 */
[----:B------:R-:W-:Y:S02]  /*0b90*/  FADD.FTZ R20, R20, R23 ;  /* 0x0000001714147221 */ /* 0x000fe40000010000 */
[----:B------:R-:W-:Y:S02]  /*0ba0*/  FFMA.FTZ R22, R28, R28, R25 ;  /* 0x0000001c1c167223 */ /* 0x000fe40000010019 */
[----:B------:R-:W-:-:S02]  /*0bb0*/  FADD.FTZ R21, RZ, R21 ;  /* 0x00000015ff157221 */ /* 0x000fc40000010000 */
[----:B--2---:R-:W-:Y:S02]  /*0bc0*/  FMUL.FTZ R19, R31, R31 ;  /* 0x0000001f1f137220 */ /* 0x004fe40000410000 */
[C---:B0-----:R-:W-:Y:S02]  /*0bd0*/  FADD.FTZ R17, R30.reuse, R31 ;  /* 0x0000001f1e117221 */ /* 0x041fe40000010000 */
[----:B------:R-:W-:Y:S02]  /*0be0*/  FFMA.FTZ R16, R30, R30, R19 ;  /* 0x0000001e1e107223 */ /* 0x000fe40000010013 */
[----:B------:R-:W-:Y:S02]  /*0bf0*/  FADD.FTZ R17, R20, R17 ;  /* 0x0000001114117221 */ /* 0x000fe40000010000 */
[----:B----4-:R-:W-:Y:S02]  /*0c00*/  FADD.FTZ R18, R32, R33 ;  /* 0x0000002120127221 */ /* 0x010fe40000010000 */
[----:B------:R-:W-:-:S02]  /*0c10*/  FADD.FTZ R21, R21, R22 ;  /* 0x0000001615157221 */ /* 0x000fc40000010000 */
[----:B------:R-:W-:Y:S02]  /*0c20*/  FMUL.FTZ R19, R33, R33 ;  /* 0x0000002121137220 */ /* 0x000fe40000410000 */
[----:B------:R-:W-:Y:S02]  /*0c30*/  FADD.FTZ R17, R17, R18 ;  /* 0x0000001211117221 */ /* 0x000fe40000010000 */
[----:B------:R-:W-:Y:S02]  /*0c40*/  FADD.FTZ R16, R21, R16 ;  /* 0x0000001015107221 */ /* 0x000fe40000010000 */
[----:B------:R-:W-:Y:S02]  /*0c50*/  FFMA.FTZ R19, R32, R32, R19 ;  /* 0x0000002020137223 */ /* 0x000fe40000010013 */
[----:B------:R-:W-:Y:S02]  /*0c60*/  FADD.FTZ R18, R12, R13 ;  /* 0x0000000d0c127221 */ /* 0x000fe40000010000 */
[----:B------:R-:W-:-:S02]  /*0c70*/  FMUL.FTZ R21, R13, R13 ;  /* 0x0000000d0d157220 */ /* 0x000fc40000410000 */
[----:B------:R-:W-:Y:S02]  /*0c80*/  FADD.FTZ R16, R16, R19 ;  /* 0x0000001310107221 */ /* 0x000fe40000010000 */
[----:B------:R-:W-:Y:S02]  /*0c90*/  FADD.FTZ R17, R17, R18 ;  /* 0x0000001211117221 */ /* 0x000fe40000010000 */
[----:B------:R-:W-:Y:S02]  /*0ca0*/  FFMA.FTZ R21, R12, R12, R21 ;  /* 0x0000000c0c157223 */ /* 0x000fe40000010015 */
[----:B------:R-:W-:Y:S02]  /*0cb0*/  FMUL.FTZ R19, R35, R35 ;  /* 0x0000002323137220 */ /* 0x000fe40000410000 */
[----:B------:R-:W-:Y:S02]  /*0cc0*/  FADD.FTZ R18, R34, R35 ;  /* 0x0000002322127221 */ /* 0x000fe40000010000 */
[----:B------:R-:W-:-:S02]  /*0cd0*/  FADD.FTZ R16, R16, R21 ;  /* 0x0000001510107221 */ /* 0x000fc40000010000 */
[----:B------:R-:W-:Y:S02]  /*0ce0*/  FFMA.FTZ R19, R34, R34, R19 ;  /* 0x0000002222137223 */ /* 0x000fe40000010013 */
[----:B------:R-:W-:Y:S02]  /*0cf0*/  FADD.FTZ R17, R17, R18 ;  /* 0x0000001211117221 */ /* 0x000fe40000010000 */
[----:B------:R-:W-:Y:S02]  /*0d00*/  FADD.FTZ R18, R36, R37 ;  /* 0x0000002524127221 */ /* 0x000fe40000010000 */
[----:B------:R-:W-:Y:S02]  /*0d10*/  FMUL.FTZ R21, R37, R37 ;  /* 0x0000002525157220 */ /* 0x000fe40000410000 */
[----:B------:R-:W-:Y:S02]  /*0d20*/  FADD.FTZ R16, R16, R19 ;  /* 0x0000001310107221 */ /* 0x000fe40000010000 */
[----:B------:R-:W-:-:S02]  /*0d30*/  FMUL.FTZ R19, R39, R39 ;  /* 0x0000002727137220 */ /* 0x000fc40000410000 */
[----:B------:R-:W-:Y:S02]  /*0d40*/  FADD.FTZ R17, R17, R18 ;  /* 0x0000001211117221 */ /* 0x000fe40000010000 */
[----:B------:R-:W-:Y:S02]  /*0d50*/  FFMA.FTZ R21, R36, R36, R21 ;  /* 0x0000002424157223 */ /* 0x000fe40000010015 */
[C---:B------:R-:W-:Y:S02]  /*0d60*/  FADD.FTZ R18, R38.reuse, R39 ;  /* 0x0000002726127221 */ /* 0x040fe40000010000 */
[----:B------:R-:W-:Y:S02]  /*0d70*/  FFMA.FTZ R19, R38, R38, R19 ;  /* 0x0000002626137223 */ /* 0x000fe40000010013 */
[----:B------:R-:W-:Y:S02]  /*0d80*/  FADD.FTZ R16, R16, R21 ;  /* 0x0000001510107221 */ /* 0x000fe40000010000 */
        /* <DEDUP_REMOVED lines=26> */
[----:B------:R-:W-:-:S05]  /*0f30*/  MOV R16, R18 ;  /* 0x0000001200107202 */ /* 0x000fca0000000f00 */
        /* <DEDUP_REMOVED lines=13> */
[----:B------:R-:W1:Y:S01]  /*1010*/  LDS.128 R24, [0x50] ;  /* 0x00005000ff187984 */ /* 0x000e620000000c00 */
[----:B---3--:R-:W-:-:S02]  /*1020*/  FADD.FTZ R53, R53, R20 ;  /* 0x0000001435357221 */ /* 0x008fc40000010000 */
[----:B------:R-:W-:Y:S02]  /*1030*/  FADD.FTZ R46, R46, R21 ;  /* 0x000000152e2e7221 */ /* 0x000fe40000010000 */
[----:B------:R-:W-:Y:S02]  /*1040*/  FADD.FTZ R53, R53, R22 ;  /* 0x0000001635357221 */ /* 0x000fe40000010000 */
[----:B------:R-:W-:Y:S02]  /*1050*/  FADD.FTZ R46, R46, R23 ;  /* 0x000000172e2e7221 */ /* 0x000fe40000010000 */
[----:B------:R-:W-:Y:S01]  /*1060*/  LDS.128 R20, [0x70] ;  /* 0x00007000ff147984 */ /* 0x000fe20000000c00 */
        /* <DEDUP_REMOVED lines=18> */
[----:B-1----:R-:W-:Y:S02]  /*1190*/  FADD.FTZ R16, R53, R24 ;  /* 0x0000001835107221 */ /* 0x002fe40000010000 */
[----:B------:R-:W-:Y:S02]  /*11a0*/  FADD.FTZ R17, R46, R25 ;  /* 0x000000192e117221 */ /* 0x000fe40000010000 */
.L_x_2906:
[----:B------:R-:W-:Y:S05]  /*11b0*/  BSYNC B0 ;  /* 0x0000000000007941 */ /* 0x000fea0003800000 */
.L_x_2905:
[----:B------:R-:W-:-:S04]  /*11c0*/  MOV R25, c[0x0][0xc] ;  /* 0x0000030000197a02 */ /* 0x000fc80000000f00 */
[----:B------:R-:W-:-:S13]  /*11d0*/  ISETP.GE.U32.AND P0, PT, R25, 0x2, PT ;  /* 0x000000021900780c */ /* 0x000fda0003f06070 */
        /* <DEDUP_REMOVED lines=23> */
.L_x_2909:
[----:B------:R-:W2:Y:S01]  /*1350*/  LDG.E.STRONG.GPU R19, [R20.64] ;  /* 0x0000000614137981 */ /* 0x000ea2000c1ef900 */
[----:B------:R-:W-:Y:S01]  /*1360*/  YIELD ;  /* 0x0000000000007946 */ /* 0x000fe20003800000 */
[----:B--2---:R-:W-:Y:S01]  /*1370*/  ISETP.NE.AND P0, PT, R19, R22, PT ;  /* 0x000000161300720c */ /* 0x004fe20003f05270 */
[----:B------:R-:W-:-:S12]  /*1380*/  CCTL.IVALL ;  /* 0x00000000ff00798f */ /* 0x000fd80002000000 */
[----:B------:R-:W-:Y:S05]  /*1390*/  @P0 BRA `(.L_x_2909) ;  /* 0xffffffb000000947 */ /* 0x000fea000383ffff */
.L_x_2908:
        /* <DEDUP_REMOVED lines=8> */
[----:B------:R-:W-:Y:S01]  /*1420*/  LOP3.LUT R19, R25, 0x3, RZ, 0xc0, !PT ;  /* 0x0000000319137812 */ /* 0x000fe200078ec0ff */
[----:B------:R-:W-:-:S03]  /*1430*/  HFMA2.MMA R24, -RZ, RZ, 0, 0 ;  /* 0x00000000ff187435 */ /* 0x000fc600000001ff */
[----:B------:R-:W-:-:S04]  /*1440*/  IADD3 R19, -R19, c[0x0][0xc], RZ ;  /* 0x0000030013137a10 */ /* 0x000fc80007ffe1ff */
[----:B------:R-:W-:-:S13]  /*1450*/  ISETP.GT.AND P0, PT, R19, RZ, PT ;  /* 0x000000ff1300720c */ /* 0x000fda0003f04270 */
[----:B------:R-:W-:Y:S05]  /*1460*/  @!P0 BRA `(.L_x_2911) ;  /* 0x00000b6000008947 */ /* 0x000fea0003800000 */
[----:B------:R-:W-:Y:S02]  /*1470*/  ISETP.GT.AND P6, PT, R19, 0xc, PT ;  /* 0x0000000c1300780c */ /* 0x000fe40003fc4270 */
[----:B------:R-:W-:-:S11]  /*1480*/  PLOP3.LUT P0, PT, PT, PT, PT, 0x80, 0x0 ;  /* 0x000000000000781c */ /* 0x000fd60003f0f070 */
[----:B------:R-:W-:Y:S05]  /*1490*/  @!P6 BRA `(.L_x_2912) ;  /* 0x000007400000e947 */ /* 0x000fea0003800000 */
[----:B------:R-:W-:Y:S02]  /*14a0*/  PLOP3.LUT P0, PT, PT, PT, PT, 0x8, 0x0 ;  /* 0x000000000000781c */ /* 0x000fe40003f0e170 */
.L_x_2913:
        /* <DEDUP_REMOVED lines=115> */
.L_x_2912:
        /* <DEDUP_REMOVED lines=54> */
[----:B------:R-:W-:Y:S02]  /*1f40*/  IADD3 R24, R24, 0x4, RZ ;  /* 0x0000000418187810 */ /* 0x000fe40007ffe0ff */
[----:B------:R-:W-:Y:S01]  /*1f50*/  IADD3 R19, R19, -0x4, RZ ;  /* 0xfffffffc13137810 */ /* 0x000fe20007ffe0ff */
[----:B--2---:R-:W-:Y:S02]  /*1f60*/  @!P0 FADD.FTZ R16, R16, R20 ;  /* 0x0000001410108221 */ /* 0x004fe40000010000 */
[----:B------:R-:W-:Y:S01]  /*1f70*/  @!P0 FADD.FTZ R17, R17, R21 ;  /* 0x0000001511118221 */ /* 0x000fe20000010000 */
[----:B------:R-:W-:Y:S01]  /*1f80*/  PLOP3.LUT P0, PT, PT, PT, PT, 0x8, 0x0 ;  /* 0x000000000000781c */ /* 0x000fe20003f0e170 */
[----:B---3--:R-:W-:-:S02]  /*1f90*/  @!P6 FADD.FTZ R16, R16, R22 ;  /* 0x000000161010e221 */ /* 0x008fc40000010000 */
[----:B------:R-:W-:Y:S02]  /*1fa0*/  @!P6 FADD.FTZ R17, R17, R23 ;  /* 0x000000171111e221 */ /* 0x000fe40000010000 */
.L_x_2914:
[----:B------:R-:W-:-:S13]  /*1fb0*/  ISETP.NE.OR P0, PT, R19, RZ, P0 ;  /* 0x000000ff1300720c */ /* 0x000fda0000705670 */
[----:B------:R-:W-:Y:S05]  /*1fc0*/  @!P0 BRA `(.L_x_2910) ;  /* 0x000001f000008947 */ /* 0x000fea0003800000 */
.L_x_2911:
        /* <DEDUP_REMOVED lines=27> */
[----:B------:R-:W-:Y:S01]  /*2180*/  ISETP.NE.AND P0, PT, R19, RZ, PT ;  /* 0x000000ff1300720c */ /* 0x000fe20003f05270 */
[----:B---3--:R-:W-:Y:S02]  /*2190*/  @!P6 FADD.FTZ R16, R16, R22 ;  /* 0x000000161010e221 */ /* 0x008fe40000010000 */
[----:B------:R-:W-:-:S10]  /*21a0*/  @!P6 FADD.FTZ R17, R17, R23 ;  /* 0x000000171111e221 */ /* 0x000fd40000010000 */
[----:B------:R-:W-:Y:S05]  /*21b0*/  @P0 BRA `(.L_x_2911) ;  /* 0xfffffe1000000947 */ /* 0x000fea000383ffff */
.L_x_2910:
        /* <DEDUP_REMOVED lines=12> */
.L_x_2916:
[----:B------:R-:W-:Y:S05]  /*2280*/  BSYNC B0 ;  /* 0x0000000000007941 */ /* 0x000fea0003800000 */
.L_x_2915:
        /* <DEDUP_REMOVED lines=16> */
.L_x_2907:
        /* <DEDUP_REMOVED lines=20> */
[----:B0-----:R-:W-:Y:S02]  /*24d0*/  FADD.FTZ R17, -R42, R14 ;  /* 0x0000000e2a117221 */ /* 0x001fe40000010100 */
[----:B------:R-:W-:Y:S02]  /*24e0*/  FFMA.FTZ R46, R27, c[0x0][0x1f4], -R26 ;  /* 0x00007d001b2e7a23 */ /* 0x000fe4000001081a */
[----:B------:R-:W-:Y:S01]  /*24f0*/  IMAD.WIDE.U32 R26, R0, -0x77777777, RZ ;  /* 0x88888889001a7825 */ /* 0x000fe200078e00ff */
[----:B------:R-:W-:Y:S02]  /*2500*/  MOV R26, 0x3f800000 ;  /* 0x3f800000001a7802 */ /* 0x000fe40000000f00 */
[----:B------:R-:W-:Y:S01]  /*2510*/  FSETP.GTU.FTZ.AND P0, PT, R46, RZ, PT ;  /* 0x000000ff2e00720b */ /* 0x000fe20003f1c000 */
[C---:B------:R-:W-:Y:S01]  /*2520*/  FADD.FTZ R15, -R42.reuse, R15 ;  /* 0x0000000f2a0f7221 */ /* 0x040fe20000010100 */
[----:B------:R-:W-:Y:S01]  /*2530*/  SHF.R.U32.HI R16, RZ, 0x3, R27 ;  /* 0x00000003ff107819 */ /* 0x000fe2000001161b */
[----:B------:R-:W-:-:S02]  /*2540*/  FADD.FTZ R27, -R42, R28 ;  /* 0x0000001c2a1b7221 */ /* 0x000fc40000010100 */
[----:B------:R-:W-:Y:S02]  /*2550*/  FADD.FTZ R29, -R42, R29 ;  /* 0x0000001d2a1d7221 */ /* 0x000fe40000010100 */
[----:B------:R-:W-:-:S05]  /*2560*/  IMAD R25, R3, c[0x0][0x1e4], R16 ;  /* 0x0000790003197a24 */ /* 0x000fca00078e0210 */
[----:B------:R-:W-:Y:S01]  /*2570*/  IADD3 R24, R25, 0x80, RZ ;  /* 0x0000008019187810 */ /* 0x000fe20007ffe0ff */
[----:B------:R-:W-:-:S04]  /*2580*/  @P0 FADD.FTZ R46, R46, c[0x0][0x188] ;  /* 0x000062002e2e0621 */ /* 0x000fc80000010000 */
[----:B------:R-:W0:Y:S01]  /*2590*/  @P0 MUFU.RSQ R26, R46 ;  /* 0x0000002e001a0308 */ /* 0x000e220000001400 */
[----:B------:R-:W-:Y:S01]  /*25a0*/  ISETP.GE.U32.AND P0, PT, R24, c[0x0][0x1c8], PT ;  /* 0x0000720018007a0c */ /* 0x000fe20003f06070 */
        /* <DEDUP_REMOVED lines=15> */
.L_x_2917:
[----:B------:R-:W-:Y:S01]  /*26a0*/  BSSY B0, `(.L_x_2918) ;  /* 0x000000b000007945 */ /* 0x000fe20003800000 */
[----:B------:R-:W-:Y:S05]  /*26b0*/  @!P4 BRA `(.L_x_2919) ;  /* 0x000000900000c947 */ /* 0x000fea0003800000 */
[----:B------:R-:W-:Y:S01]  /*26c0*/  IMAD R16, R7, c[0x0][0x1c0], RZ ;  /* 0x0000700007107a24 */ /* 0x000fe200078e02ff */
[----:B------:R-:W-:-:S03]  /*26d0*/  MOV R17, R51 ;  /* 0x0000003300117202 */ /* 0x000fc60000000f00 */
[----:B------:R-:W-:Y:S01]  /*26e0*/  IMAD R19, R43, c[0x0][0x1c4], R16 ;  /* 0x000071002b137a24 */ /* 0x000fe200078e0210 */
[----:B------:R-:W-:-:S05]  /*26f0*/  MOV R16, R48 ;  /* 0x0000003000107202 */ /* 0x000fca0000000f00 */
[----:B------:R-:W-:-:S05]  /*2700*/  IMAD.WIDE.U32 R16, R43, c[0x0][0x1c0], R16 ;  /* 0x000070002b107a25 */ /* 0x000fca00078e0010 */
[----:B------:R-:W-:Y:S02]  /*2710*/  IADD3 R19, R17, R19, RZ ;  /* 0x0000001311137210 */ /* 0x000fe40007ffe0ff */
[----:B------:R-:W-:-:S04]  /*2720*/  LEA R18, P5, R16, c[0x0][0x160], 0x2 ;  /* 0x0000580010127a11 */ /* 0x000fc800078a10ff */
[----:B------:R-:W-:-:S05]  /*2730*/  LEA.HI.X R19, R16, c[0x0][0x164], R19, 0x2, P5 ;  /* 0x0000590010137a11 */ /* 0x000fca00028f1413 */
[----:B------:R0:W-:Y:S04]  /*2740*/  STG.E.64 [R18.64], R14 ;  /* 0x0000000e12007986 */ /* 0x0001e8000c101b06 */
.L_x_2919:
[----:B------:R-:W-:Y:S05]  /*2750*/  BSYNC B0 ;  /* 0x0000000000007941 */ /* 0x000fea0003800000 */
.L_x_2918:
[-C--:B0-----:R-:W-:Y:S02]  /*2760*/  FMUL.FTZ R15, R27, R26.reuse ;  /* 0x0000001a1b0f7220 */ /* 0x081fe40000410000 */
[----:B------:R-:W-:Y:S02]  /*2770*/  FMUL.FTZ R16, R29, R26 ;  /* 0x0000001a1d107220 */ /* 0x000fe40000410000 */
[----:B------:R-:W-:Y:S02]  /*2780*/  FFMA.FTZ R14, R22, R15, R20 ;  /* 0x0000000f160e7223 */ /* 0x000fe40000010014 */
[C---:B------:R-:W-:Y:S02]  /*2790*/  FADD.FTZ R27, -R42.reuse, R30 ;  /* 0x0000001e2a1b7221 */ /* 0x040fe40000010100 */
[----:B------:R-:W-:Y:S02]  /*27a0*/  FADD.FTZ R31, -R42, R31 ;  /* 0x0000001f2a1f7221 */ /* 0x000fe40000010100 */
        /* <DEDUP_REMOVED lines=12> */
.L_x_2920:
        /* <DEDUP_REMOVED lines=11> */
.L_x_2922:
[----:B------:R-:W-:Y:S05]  /*2920*/  BSYNC B0 ;  /* 0x0000000000007941 */ /* 0x000fea0003800000 */
.L_x_2921:
[-C--:B------:R-:W-:Y:S02]  /*2930*/  FMUL.FTZ R27, R27, R26.reuse ;  /* 0x0000001a1b1b7220 */ /* 0x080fe40000410000 */
[----:B------:R-:W-:Y:S02]  /*2940*/  FMUL.FTZ R16, R31, R26 ;  /* 0x0000001a1f107220 */ /* 0x000fe40000410000 */
[C---:B------:R-:W-:Y:S02]  /*2950*/  FADD.FTZ R29, -R42.reuse, R32 ;  /* 0x000000202a1d7221 */ /* 0x040fe40000010100 */
[----:B------:R-:W-:Y:S02]  /*2960*/  FADD.FTZ R33, -R42, R33 ;  /* 0x000000212a217221 */ /* 0x000fe40000010100 */
        /* <DEDUP_REMOVED lines=13> */
.L_x_2923:
        /* <DEDUP_REMOVED lines=11> */
.L_x_2925:
[----:B------:R-:W-:Y:S05]  /*2af0*/  BSYNC B0 ;  /* 0x0000000000007941 */ /* 0x000fea0003800000 */
.L_x_2924:
[-C--:B------:R-:W-:Y:S01]  /*2b00*/  FMUL.FTZ R29, R29, R26.reuse ;  /* 0x0000001a1d1d7220 */ /* 0x080fe20000410000 */
[----:B------:R-:W-:Y:S01]  /*2b10*/  IADD3 R27, R25, 0xa0, RZ ;  /* 0x000000a0191b7810 */ /* 0x000fe20007ffe0ff */
[----:B------:R-:W-:Y:S01]  /*2b20*/  FMUL.FTZ R16, R33, R26 ;  /* 0x0000001a21107220 */ /* 0x000fe20000410000 */
[----:B------:R-:W-:Y:S01]  /*2b30*/  SHF.R.S32.HI R28, RZ, 0x1f, R24 ;  /* 0x0000001fff1c7819 */ /* 0x000fe20000011418 */
        /* <DEDUP_REMOVED lines=13> */
.L_x_2926:
        /* <DEDUP_REMOVED lines=11> */
.L_x_2928:
[----:B------:R-:W-:Y:S05]  /*2cc0*/  BSYNC B0 ;  /* 0x0000000000007941 */ /* 0x000fea0003800000 */
.L_x_2927:
[C---:B0-----:R-:W-:Y:S01]  /*2cd0*/  FADD.FTZ R15, -R42.reuse, R12 ;  /* 0x0000000c2a0f7221 */ /* 0x041fe20000010100 */
[----:B------:R-:W-:Y:S01]  /*2ce0*/  ISETP.GE.U32.AND P5, PT, R27, c[0x0][0x1c8], PT ;  /* 0x000072001b007a0c */ /* 0x000fe20003fa6070 */
[----:B------:R-:W-:Y:S01]  /*2cf0*/  FADD.FTZ R13, -R42, R13 ;  /* 0x0000000d2a0d7221 */ /* 0x000fe20000010100 */
[----:B------:R-:W-:Y:S01]  /*2d00*/  SHF.R.S32.HI R18, RZ, 0x1f, R27 ;  /* 0x0000001fff127819 */ /* 0x000fe2000001141b */
[-C--:B------:R-:W-:Y:S01]  /*2d10*/  FMUL.FTZ R15, R15, R26.reuse ;  /* 0x0000001a0f0f7220 */ /* 0x080fe20000410000 */
[----:B------:R-:W-:Y:S01]  /*2d20*/  ISETP.GE.AND.EX P0, PT, R28, c[0x0][0x1cc], PT, P0 ;  /* 0x000073001c007a0c */ /* 0x000fe20003f06300 */
[----:B------:R-:W-:Y:S01]  /*2d30*/  FMUL.FTZ R14, R13, R26 ;  /* 0x0000001a0d0e7220 */ /* 0x000fe20000410000 */
[----:B------:R-:W-:Y:S01]  /*2d40*/  ISETP.GE.AND.EX P5, PT, R18, c[0x0][0x1cc], PT, P5 ;  /* 0x0000730012007a0c */ /* 0x000fe20003fa6350 */
[----:B------:R-:W-:Y:S01]  /*2d50*/  FADD.FTZ R19, -R42, R34 ;  /* 0x000000222a137221 */ /* 0x000fe20000010100 */
        /* <DEDUP_REMOVED lines=14> */
.L_x_2929:
        /* <DEDUP_REMOVED lines=11> */
.L_x_2931:
[----:B------:R-:W-:Y:S05]  /*2ef0*/  BSYNC B0 ;  /* 0x0000000000007941 */ /* 0x000fea0003800000 */
.L_x_2930:
[----:B------:R-:W-:Y:S01]  /*2f00*/  FADD.FTZ R35, -R42, R35 ;  /* 0x000000232a237221 */ /* 0x000fe20000010100 */
[----:B------:R-:W-:Y:S01]  /*2f10*/  ISETP.GE.U32.AND P0, PT, R41, c[0x0][0x1c8], PT ;  /* 0x0000720029007a0c */ /* 0x000fe20003f06070 */
[-C--:B------:R-:W-:Y:S01]  /*2f20*/  FMUL.FTZ R19, R19, R26.reuse ;  /* 0x0000001a13137220 */ /* 0x080fe20000410000 */
[----:B------:R-:W-:Y:S01]  /*2f30*/  ISETP.LT.U32.AND P5, PT, R0, 0x1e0, !P5 ;  /* 0x000001e00000780c */ /* 0x000fe20006fa1070 */
[----:B0-----:R-:W-:Y:S01]  /*2f40*/  FMUL.FTZ R16, R35, R26 ;  /* 0x0000001a23107220 */ /* 0x001fe20000410000 */
[----:B------:R-:W-:Y:S01]  /*2f50*/  IADD3 R14, R25, 0xc0, RZ ;  /* 0x000000c0190e7810 */ /* 0x000fe20007ffe0ff */
        /* <DEDUP_REMOVED lines=13> */
.L_x_2932:
        /* <DEDUP_REMOVED lines=11> */
.L_x_2934:
[----:B------:R-:W-:Y:S05]  /*30e0*/  BSYNC B0 ;  /* 0x0000000000007941 */ /* 0x000fea0003800000 */
.L_x_2933:
[----:B0-----:R-:W-:Y:S01]  /*30f0*/  FADD.FTZ R13, -R42, R36 ;  /* 0x000000242a0d7221 */ /* 0x001fe20000010100 */
[----:B------:R-:W-:Y:S01]  /*3100*/  ISETP.GE.U32.AND P5, PT, R14, c[0x0][0x1c8], PT ;  /* 0x000072000e007a0c */ /* 0x000fe20003fa6070 */
[C---:B------:R-:W-:Y:S01]  /*3110*/  FADD.FTZ R15, -R42.reuse, R38 ;  /* 0x000000262a0f7221 */ /* 0x040fe20000010100 */
[----:B------:R-:W-:Y:S01]  /*3120*/  SHF.R.S32.HI R24, RZ, 0x1f, R14 ;  /* 0x0000001fff187819 */ /* 0x000fe2000001140e */
[----:B------:R-:W-:Y:S01]  /*3130*/  FADD.FTZ R39, -R42, R39 ;  /* 0x000000272a277221 */ /* 0x000fe20000010100 */
[----:B------:R-:W-:Y:S01]  /*3140*/  ISETP.GE.AND.EX P0, PT, R44, c[0x0][0x1cc], PT, P0 ;  /* 0x000073002c007a0c */ /* 0x000fe20003f06300 */
[----:B------:R-:W-:Y:S01]  /*3150*/  FADD.FTZ R37, -R42, R37 ;  /* 0x000000252a257221 */ /* 0x000fe20000010100 */
[----:B------:R-:W-:Y:S01]  /*3160*/  ISETP.GE.AND.EX P5, PT, R24, c[0x0][0x1cc], PT, P5 ;  /* 0x0000730018007a0c */ /* 0x000fe20003fa6350 */
[-C--:B------:R-:W-:Y:S01]  /*3170*/  FMUL.FTZ R13, R13, R26.reuse ;  /* 0x0000001a0d0d7220 */ /* 0x080fe20000410000 */
[C---:B------:R-:W-:Y:S01]  /*3180*/  ISETP.GT.U32.OR P0, PT, R0.reuse, 0x1df, P0 ;  /* 0x000001df0000780c */ /* 0x040fe20000704470 */
[-C--:B------:R-:W-:Y:S01]  /*3190*/  FMUL.FTZ R15, R15, R26.reuse ;  /* 0x0000001a0f0f7220 */ /* 0x080fe20000410000 */
[----:B------:R-:W-:Y:S01]  /*31a0*/  ISETP.LT.U32.AND P5, PT, R0, 0x1e0, !P5 ;  /* 0x000001e00000780c */ /* 0x000fe20006fa1070 */
[----:B------:R-:W-:-:S02]  /*31b0*/  FMUL.FTZ R18, R39, R26 ;  /* 0x0000001a27127220 */ /* 0x000fc40000410000 */
[----:B------:R-:W-:Y:S02]  /*31c0*/  FMUL.FTZ R26, R37, R26 ;  /* 0x0000001a251a7220 */ /* 0x000fe40000410000 */
[C-C-:B------:R-:W-:Y:S02]  /*31d0*/  FFMA.FTZ R16, R22.reuse, R13, R20.reuse ;  /* 0x0000000d16107223 */ /* 0x140fe40000010014 */
        /* <DEDUP_REMOVED lines=14> */
.L_x_2935:
        /* <DEDUP_REMOVED lines=11> */
.L_x_2937:
[----:B------:R-:W-:Y:S05]  /*3370*/  BSYNC B0 ;  /* 0x0000000000007941 */ /* 0x000fea0003800000 */
.L_x_2936:
        /* <DEDUP_REMOVED lines=11> */
.L_x_2938:
        /* <DEDUP_REMOVED lines=10> */
.L_x_2940:
[----:B------:R-:W-:Y:S05]  /*34d0*/  BSYNC B0 ;  /* 0x0000000000007941 */ /* 0x000fea0003800000 */
.L_x_2939:
[----:B------:R-:W-:Y:S02]  /*34e0*/  IADD3 R45, R45, c[0x0][0x10], RZ ;  /* 0x000004002d2d7a10 */ /* 0x000fe40007ffe0ff */
[----:B------:R-:W-:Y:S02]  /*34f0*/  IADD3 R11, R11, 0x1, RZ ;  /* 0x000000010b0b7810 */ /* 0x000fe40007ffe0ff */
[----:B------:R-:W-:-:S13]  /*3500*/  ISETP.GE.AND P0, PT, R45, UR4, PT ;  /* 0x000000042d007c0c */ /* 0x000fda000bf06270 */
[----:B------:R-:W-:Y:S01]  /*3510*/  @P0 CALL.REL.NOINC `(.L_x_2941) ;  /* 0x0000001000000944 */ /* 0x000fe20003c00000 */
[----:B------:R-:W-:Y:S05]  /*3520*/  BRA `(.L_x_2942) ;  /* 0xffffcd3000007947 */ /* 0x000fea000383ffff */
.L_x_2941:
[----:B------:R-:W-:Y:S05]  /*3530*/  EXIT ;  /* 0x000000000000794d */ /* 0x000fea0003800000 */
.L_x_2943:
        /* <DEDUP_REMOVED lines=12> */
.L_x_3349:


//--------------------- .text._Z35group_norm_nhwc_fwd_one_pass_kernelI11Fp32IOFp32WLi512ELi30ELi480EEv26Group_norm_nhwc_fwd_params --------------------------
	.section	.text._Z35group_norm_nhwc_fwd_one_pass_kernelI11Fp32IOFp32WLi512ELi30ELi480EEv26Group_norm_nhwc_fwd_params,"ax",@progbits
	.sectioninfo	@"SHI_REGISTERS=112"
	.align	128
        .global         _Z35group_norm_nhwc_fwd_one_pass_kernelI11Fp32IOFp32WLi512ELi30ELi480EEv26Group_norm_nhwc_fwd_params
        .type           _Z35group_norm_nhwc_fwd_one_pass_kernelI11Fp32IOFp32WLi512ELi30ELi480EEv26Group_norm_nhwc_fwd_params,@function
        .size           _Z35group_norm_nhwc_fwd_one_pass_kernelI11Fp32IOFp32WLi512ELi30ELi480EEv26Group_norm_nhwc_fwd_params,(.L_x_3350 - _Z35group_norm_nhwc_fwd_one_pass_kernelI11Fp32IOFp32WLi512ELi30ELi480EEv26Group_norm_nhwc_fwd_params)
        .other          _Z35group_norm_nhwc_fwd_one_pass_kernelI11Fp32IOFp32WLi512ELi30ELi480EEv26Group_norm_nhwc_fwd_params,@"STO_CUDA_ENTRY STV_DEFAULT"
_Z35group_norm_nhwc_fwd_one_pass_kernelI11Fp32IOFp32WLi512ELi30ELi480EEv26Group_norm_nhwc_fwd_params:
.text._Z35group_norm_nhwc_fwd_one_pass_kernelI11Fp32IOFp32WLi512ELi30ELi480EEv26Group_norm_nhwc_fwd_params:
        /* <DEDUP_REMOVED lines=22> */
[----:B------:R-:W-:Y:S02]  /*0160*/  SHF.L.U32 R54, R54, 0x1, RZ ;  /* 0x0000000136367819 */ /* 0x000fe400000006ff */
[----:B------:R-:W-:Y:S02]  /*0170*/  ISETP.GE.AND.EX P0, PT, R88, c[0x0][0x1cc], PT, P0 ;  /* 0x0000730058007a0c */ /* 0x000fe40003f06300 */
[C---:B------:R-:W-:Y:S02]  /*0180*/  IADD3 R55, R53.reuse, 0x20, RZ ;  /* 0x0000002035377810 */ /* 0x040fe40007ffe0ff */
        /* <DEDUP_REMOVED lines=8> */
[----:B------:R-:W-:Y:S02]  /*0210*/  ISETP.LT.U32.AND P0, PT, R0, 0x1e0, !P0 ;  /* 0x000001e00000780c */ /* 0x000fe40004701070 */
[C---:B------:R-:W-:Y:S02]  /*0220*/  IADD3 R64, R53.reuse, 0x140, RZ ;  /* 0x0000014035407810 */ /* 0x040fe40007ffe0ff */
[C---:B------:R-:W-:Y:S02]  /*0230*/  IADD3 R65, R53.reuse, 0x160, RZ ;  /* 0x0000016035417810 */ /* 0x040fe40007ffe0ff */
[C---:B------:R-:W-:Y:S02]  /*0240*/  IADD3 R66, R53.reuse, 0x180, RZ ;  /* 0x0000018035427810 */ /* 0x040fe40007ffe0ff */
[----:B------:R-:W-:-:S02]  /*0250*/  IADD3 R67, R53, 0x1a0, RZ ;  /* 0x000001a035437810 */ /* 0x000fc40007ffe0ff */
[C---:B------:R-:W-:Y:S02]  /*0260*/  IADD3 R68, R53.reuse, 0x1c0, RZ ;  /* 0x000001c035447810 */ /* 0x040fe40007ffe0ff */
[----:B--2---:R-:W-:Y:S02]  /*0270*/  IADD3 R69, R53, 0x1e0, RZ ;  /* 0x000001e035457810 */ /* 0x004fe40007ffe0ff */
.L_x_3002:
[----:B0-----:R-:W-:Y:S02]  /*0280*/  IABS R5, c[0x0][0x1d8] ;  /* 0x0000760000057a13 */ /* 0x001fe40000000000 */
[----:B------:R-:W-:Y:S02]  /*0290*/  ISETP.GE.U32.AND P4, PT, R56, c[0x0][0x1c8], PT ;  /* 0x0000720038007a0c */ /* 0x000fe40003f86070 */
[----:B------:R-:W0:Y:S01]  /*02a0*/  I2F.RP R4, R5 ;  /* 0x0000000500047306 */ /* 0x000e220000209400 */
[----:B------:R-:W-:Y:S02]  /*02b0*/  SHF.R.S32.HI R70, RZ, 0x1f, R55 ;  /* 0x0000001fff467819 */ /* 0x000fe40000011437 */
[----:B------:R-:W-:Y:S02]  /*02c0*/  SHF.R.S32.HI R71, RZ, 0x1f, R56 ;  /* 0x0000001fff477819 */ /* 0x000fe40000011438 */
[----:B------:R-:W-:-:S02]  /*02d0*/  SHF.R.S32.HI R73, RZ, 0x1f, R58 ;  /* 0x0000001fff497819 */ /* 0x000fc4000001143a */
[----:B------:R-:W-:Y:S02]  /*02e0*/  ISETP.GE.AND.EX P4, PT, R71, c[0x0][0x1cc], PT, P4 ;  /* 0x0000730047007a0c */ /* 0x000fe40003f86340 */
[----:B------:R-:W-:Y:S02]  /*02f0*/  SHF.R.S32.HI R72, RZ, 0x1f, R57 ;  /* 0x0000001fff487819 */ /* 0x000fe40000011439 */
[----:B------:R-:W-:Y:S01]  /*0300*/  ISETP.GT.U32.OR P4, PT, R0, 0x1df, P4 ;  /* 0x000001df0000780c */ /* 0x000fe20002784470 */
        /* <DEDUP_REMOVED lines=22> */
[----:B------:R-:W-:Y:S02]  /*0470*/  @!P2 LOP3.LUT R5, RZ, c[0x0][0x1d8], RZ, 0x33, !PT ;  /* 0x00007600ff05aa12 */ /* 0x000fe400078e33ff */
[----:B------:R-:W-:Y:S02]  /*0480*/  ISETP.GE.U32.AND P2, PT, R58, c[0x0][0x1c8], PT ;  /* 0x000072003a007a0c */ /* 0x000fe40003f46070 */
[----:B------:R-:W-:Y:S02]  /*0490*/  IADD3 R85, -R5, RZ, RZ ;  /* 0x000000ff05557210 */ /* 0x000fe40007ffe1ff */
[----:B------:R-:W-:Y:S02]  /*04a0*/  SHF.R.S32.HI R3, RZ, 0x1f, R5 ;  /* 0x0000001fff037819 */ /* 0x000fe40000011405 */
[----:B------:R-:W-:Y:S01]  /*04b0*/  ISETP.GE.AND.EX P2, PT, R73, c[0x0][0x1cc], PT, P2 ;  /* 0x0000730049007a0c */ /* 0x000fe20003f46320 */
[----:B------:R-:W-:Y:S01]  /*04c0*/  IMAD R85, R85, c[0x0][0x1d8], R50 ;  /* 0x0000760055557a24 */ /* 0x000fe200078e0232 */
[----:B------:R-:W-:Y:S01]  /*04d0*/  ISETP.GE.U32.AND P3, PT, R57, c[0x0][0x1c8], PT ;  /* 0x0000720039007a0c */ /* 0x000fe20003f66070 */
[----:B------:R-:W-:Y:S01]  /*04e0*/  IMAD R6, R3, c[0x0][0x1d0], RZ ;  /* 0x0000740003067a24 */ /* 0x000fe200078e02ff */
[----:B------:R-:W-:Y:S01]  /*04f0*/  ISETP.GT.U32.OR P2, PT, R0, 0x1df, P2 ;  /* 0x000001df0000780c */ /* 0x000fe20001744470 */
[----:B------:R-:W-:Y:S01]  /*0500*/  IMAD R85, R85, 0x1e, RZ ;  /* 0x0000001e55557824 */ /* 0x000fe200078e02ff */
[----:B------:R-:W-:Y:S01]  /*0510*/  ISETP.GE.AND.EX P3, PT, R72, c[0x0][0x1cc], PT, P3 ;  /* 0x0000730048007a0c */ /* 0x000fe20003f66330 */
[----:B------:R-:W-:-:S03]  /*0520*/  IMAD R17, R5, c[0x0][0x1d4], R6 ;  /* 0x0000750005117a24 */ /* 0x000fc600078e0206 */
[----:B------:R-:W-:Y:S02]  /*0530*/  IADD3 R2, P1, R54, R85, RZ ;  /* 0x0000005536027210 */ /* 0x000fe40007f3e0ff */
[----:B------:R-:W-:Y:S02]  /*0540*/  ISETP.GT.U32.OR P3, PT, R0, 0x1df, P3 ;  /* 0x000001df0000780c */ /* 0x000fe40001f64470 */
[----:B------:R-:W-:Y:S01]  /*0550*/  LEA.HI.X.SX32 R3, R85, R4, 0x1, P1 ;  /* 0x0000000455037211 */ /* 0x000fe200008f0eff */
[----:B------:R-:W-:Y:S01]  /*0560*/  @P0 IMAD R4, R88, c[0x0][0x1c0], RZ ;  /* 0x0000700058040a24 */ /* 0x000fe200078e02ff */
[----:B------:R-:W-:Y:S01]  /*0570*/  ISETP.GE.U32.AND P1, PT, R55, c[0x0][0x1c8], PT ;  /* 0x0000720037007a0c */ /* 0x000fe20003f26070 */
[----:B------:R-:W-:Y:S02]  /*0580*/  @!P2 IMAD R11, R73, c[0x0][0x1c0], RZ ;  /* 0x00007000490baa24 */ /* 0x000fe400078e02ff */
[----:B------:R-:W-:Y:S01]  /*0590*/  IMAD.WIDE.U32 R2, R5, c[0x0][0x1d0], R2 ;  /* 0x0000740005027a25 */ /* 0x000fe200078e0002 */
[----:B------:R-:W-:-:S03]  /*05a0*/  ISETP.GE.AND.EX P1, PT, R70, c[0x0][0x1cc], PT, P1 ;  /* 0x0000730046007a0c */ /* 0x000fc60003f26310 */
[----:B------:R-:W-:Y:S01]  /*05b0*/  @P0 IMAD R5, R53, c[0x0][0x1c4], R4 ;  /* 0x0000710035050a24 */ /* 0x000fe200078e0204 */
[----:B------:R-:W-:Y:S01]  /*05c0*/  IADD3 R17, R3, R17, RZ ;  /* 0x0000001103117210 */ /* 0x000fe20007ffe0ff */
[----:B------:R-:W-:Y:S01]  /*05d0*/  @!P2 IMAD R23, R58, c[0x0][0x1c4], R11 ;  /* 0x000071003a17aa24 */ /* 0x000fe200078e020b */
[-C--:B------:R-:W-:Y:S01]  /*05e0*/  @P0 MOV R16, R2.reuse ;  /* 0x0000000200100202 */ /* 0x080fe20000000f00 */
[----:B------:R-:W-:Y:S01]  /*05f0*/  @!P3 IMAD R8, R72, c[0x0][0x1c0], RZ ;  /* 0x000070004808ba24 */ /* 0x000fe200078e02ff */
[----:B------:R-:W-:Y:S02]  /*0600*/  ISETP.GT.U32.OR P1, PT, R0, 0x1df, P1 ;  /* 0x000001df0000780c */ /* 0x000fe40000f24470 */
[-C--:B------:R-:W-:Y:S01]  /*0610*/  @!P4 MOV R10, R2.reuse ;  /* 0x00000002000ac202 */ /* 0x080fe20000000f00 */
[----:B------:R-:W-:Y:S01]  /*0620*/  @P0 IMAD.WIDE.U32 R6, R53, c[0x0][0x1c0], R16 ;  /* 0x0000700035060a25 */ /* 0x000fe200078e0010 */
[----:B------:R-:W-:Y:S02]  /*0630*/  @!P4 MOV R11, R17 ;  /* 0x00000011000bc202 */ /* 0x000fe40000000f00 */
[----:B------:R-:W-:Y:S01]  /*0640*/  @!P3 MOV R14, R2 ;  /* 0x00000002000eb202 */ /* 0x000fe20000000f00 */
[----:B------:R-:W-:Y:S01]  /*0650*/  @!P3 IMAD R19, R57, c[0x0][0x1c4], R8 ;  /* 0x000071003913ba24 */ /* 0x000fe200078e0208 */
[----:B------:R-:W-:Y:S01]  /*0660*/  @P0 IADD3 R5, R7, R5, RZ ;  /* 0x0000000507050210 */ /* 0x000fe20007ffe0ff */
[----:B------:R-:W-:Y:S01]  /*0670*/  @!P4 IMAD R7, R71, c[0x0][0x1c0], RZ ;  /* 0x000070004707ca24 */ /* 0x000fe200078e02ff */
[----:B------:R-:W-:Y:S01]  /*0680*/  @P0 LEA R4, P5, R6, c[0x0][0x170], 0x2 ;  /* 0x00005c0006040a11 */ /* 0x000fe200078a10ff */
[----:B------:R-:W-:Y:S01]  /*0690*/  @!P4 IMAD.WIDE.U32 R10, R56, c[0x0][0x1c0], R10 ;  /* 0x00007000380aca25 */ /* 0x000fe200078e000a */
[----:B------:R-:W-:-:S02]  /*06a0*/  @!P3 MOV R15, R17 ;  /* 0x00000011000fb202 */ /* 0x000fc40000000f00 */
[----:B------:R-:W-:Y:S01]  /*06b0*/  @P0 LEA.HI.X R5, R6, c[0x0][0x174], R5, 0x2, P5 ;  /* 0x00005d0006050a11 */ /* 0x000fe200028f1405 */
[----:B------:R-:W-:Y:S01]  /*06c0*/  @!P1 IMAD R6, R70, c[0x0][0x1c0], RZ ;  /* 0x0000700046069a24 */ /* 0x000fe200078e02ff */
[-C--:B------:R-:W-:Y:S01]  /*06d0*/  @!P2 MOV R20, R2.reuse ;  /* 0x000000020014a202 */ /* 0x080fe20000000f00 */
[----:B------:R-:W-:Y:S01]  /*06e0*/  @!P4 IMAD R13, R56, c[0x0][0x1c4], R7 ;  /* 0x00007100380dca24 */ /* 0x000fe200078e0207 */
[-C--:B------:R-:W-:Y:S01]  /*06f0*/  @!P1 MOV R7, R17.reuse ;  /* 0x0000001100079202 */ /* 0x080fe20000000f00 */
[----:B------:R-:W-:Y:S01]  /*0700*/  @!P1 IMAD R9, R55, c[0x0][0x1c4], R6 ;  /* 0x0000710037099a24 */ /* 0x000fe200078e0206 */
[----:B------:R-:W-:Y:S01]  /*0710*/  @!P1 MOV R6, R2 ;  /* 0x0000000200069202 */ /* 0x000fe20000000f00 */
[----:B------:R-:W-:Y:S01]  /*0720*/  @!P3 IMAD.WIDE.U32 R14, R57, c[0x0][0x1c0], R14 ;  /* 0x00007000390eba25 */ /* 0x000fe200078e000e */
[----:B------:R-:W-:Y:S02]  /*0730*/  @!P2 MOV R21, R17 ;  /* 0x000000110015a202 */ /* 0x000fe40000000f00 */
[----:B------:R-:W-:Y:S01]  /*0740*/  @!P4 IADD3 R11, R11, R13, RZ ;  /* 0x0000000d0b0bc210 */ /* 0x000fe20007ffe0ff */
[----:B------:R-:W-:Y:S01]  /*0750*/  @!P1 IMAD.WIDE.U32 R6, R55, c[0x0][0x1c0], R6 ;  /* 0x0000700037069a25 */ /* 0x000fe200078e0006 */
[----:B------:R-:W-:-:S03]  /*0760*/  @!P4 LEA R12, P5, R10, c[0x0][0x170], 0x2 ;  /* 0x00005c000a0cca11 */ /* 0x000fc600078a10ff */
[----:B------:R-:W-:Y:S01]  /*0770*/  @!P2 IMAD.WIDE.U32 R20, R58, c[0x0][0x1c0], R20 ;  /* 0x000070003a14aa25 */ /* 0x000fe200078e0014 */
[----:B------:R-:W-:Y:S02]  /*0780*/  @!P1 IADD3 R7, R7, R9, RZ ;  /* 0x0000000907079210 */ /* 0x000fe40007ffe0ff */
[----:B------:R-:W-:Y:S02]  /*0790*/  @!P1 LEA R8, P6, R6, c[0x0][0x170], 0x2 ;  /* 0x00005c0006089a11 */ /* 0x000fe400078c10ff */
[----:B------:R-:W-:Y:S02]  /*07a0*/  @!P4 LEA.HI.X R13, R10, c[0x0][0x174], R11, 0x2, P5 ;  /* 0x00005d000a0dca11 */ /* 0x000fe400028f140b */
[----:B------:R-:W-:Y:S02]  /*07b0*/  @!P1 LEA.HI.X R9, R6, c[0x0][0x174], R7, 0x2, P6 ;  /* 0x00005d0006099a11 */ /* 0x000fe400030f1407 */
[----:B------:R-:W-:Y:S02]  /*07c0*/  @!P3 IADD3 R7, R15, R19, RZ ;  /* 0x000000130f07b210 */ /* 0x000fe40007ffe0ff */
[----:B------:R-:W-:Y:S01]  /*07d0*/  @!P3 LEA R6, P6, R14, c[0x0][0x170], 0x2 ;  /* 0x00005c000e06ba11 */ /* 0x000fe200078c10ff */
[----:B------:R-:W-:Y:S01]  /*07e0*/  CS2R R18, SRZ ;  /* 0x0000000000127805 */ /* 0x000fe2000001ff00 */
[----:B------:R-:W-:-:S02]  /*07f0*/  @!P2 IADD3 R11, R21, R23, RZ ;  /* 0x00000017150ba210 */ /* 0x000fc40007ffe0ff */
[----:B------:R-:W-:Y:S01]  /*0800*/  CS2R R22, SRZ ;  /* 0x0000000000167805 */ /* 0x000fe2000001ff00 */
[----:B------:R-:W-:Y:S02]  /*0810*/  @!P3 LEA.HI.X R7, R14, c[0x0][0x174], R7, 0x2, P6 ;  /* 0x00005d000e07ba11 */ /* 0x000fe400030f1407 */
[----:B------:R0:W2:Y:S01]  /*0820*/  @!P1 LDG.E.64 R18, [R8.64] ;  /* 0x0000000608129981 */ /* 0x0000a2000c1e1b00 */
[----:B------:R-:W-:Y:S02]  /*0830*/  ISETP.GE.U32.AND P1, PT, R59, c[0x0][0x1c8], PT ;  /* 0x000072003b007a0c */ /* 0x000fe40003f26070 */
[----:B------:R-:W-:Y:S01]  /*0840*/  SHF.R.S32.HI R74, RZ, 0x1f, R59 ;  /* 0x0000001fff4a7819 */ /* 0x000fe2000001143b */
[----:B------:R1:W3:Y:S01]  /*0850*/  @!P3 LDG.E.64 R22, [R6.64] ;  /* 0x000000060616b981 */ /* 0x0002e2000c1e1b00 */
[----:B------:R-:W-:Y:S02]  /*0860*/  ISETP.GE.U32.AND P3, PT, R60, c[0x0][0x1c8], PT ;  /* 0x000072003c007a0c */ /* 0x000fe40003f66070 */
[----:B------:R-:W-:-:S02]  /*0870*/  SHF.R.S32.HI R75, RZ, 0x1f, R60 ;  /* 0x0000001fff4b7819 */ /* 0x000fc4000001143c */
[----:B------:R-:W-:Y:S02]  /*0880*/  ISETP.GE.AND.EX P1, PT, R74, c[0x0][0x1cc], PT, P1 ;  /* 0x000073004a007a0c */ /* 0x000fe40003f26310 */
[----:B------:R-:W-:Y:S02]  /*0890*/  ISETP.GE.AND.EX P3, PT, R75, c[0x0][0x1cc], PT, P3 ;  /* 0x000073004b007a0c */ /* 0x000fe40003f66330 */
[----:B------:R-:W-:Y:S02]  /*08a0*/  ISETP.GE.U32.AND P6, PT, R61, c[0x0][0x1c8], PT ;  /* 0x000072003d007a0c */ /* 0x000fe40003fc6070 */
[----:B------:R-:W-:Y:S02]  /*08b0*/  SHF.R.S32.HI R76, RZ, 0x1f, R61 ;  /* 0x0000001fff4c7819 */ /* 0x000fe4000001143d */
[C---:B------:R-:W-:Y:S02]  /*08c0*/  ISETP.GT.U32.OR P1, PT, R0.reuse, 0x1df, P1 ;  /* 0x000001df0000780c */ /* 0x040fe40000f24470 */
[----:B------:R-:W-:-:S02]  /*08d0*/  ISETP.GT.U32.OR P3, PT, R0, 0x1df, P3 ;  /* 0x000001df0000780c */ /* 0x000fc40001f64470 */
[----:B------:R-:W-:Y:S02]  /*08e0*/  @!P2 LEA R10, P5, R20, c[0x0][0x170], 0x2 ;  /* 0x00005c00140aaa11 */ /* 0x000fe400078a10ff */
[----:B------:R-:W-:Y:S01]  /*08f0*/  ISETP.GE.AND.EX P6, PT, R76, c[0x0][0x1cc], PT, P6 ;  /* 0x000073004c007a0c */ /* 0x000fe20003fc6360 */
[----:B------:R-:W-:Y:S01]  /*0900*/  CS2R R24, SRZ ;  /* 0x0000000000187805 */ /* 0x000fe2000001ff00 */
[----:B------:R-:W-:Y:S02]  /*0910*/  @!P2 LEA.HI.X R11, R20, c[0x0][0x174], R11, 0x2, P5 ;  /* 0x00005d00140baa11 */ /* 0x000fe400028f140b */
[----:B------:R-:W-:Y:S01]  /*0920*/  ISETP.GT.U32.OR P6, PT, R0, 0x1df, P6 ;  /* 0x000001df0000780c */ /* 0x000fe200037c4470 */
[----:B------:R-:W-:Y:S02]  /*0930*/  CS2R R20, SRZ ;  /* 0x0000000000147805 */ /* 0x000fe4000001ff00 */
[----:B------:R4:W5:Y:S01]  /*0940*/  @!P2 LDG.E.64 R24, [R10.64] ;  /* 0x000000060a18a981 */ /* 0x000962000c1e1b00 */
[----:B0-----:R-:W-:Y:S01]  /*0950*/  @!P1 MOV R8, R2 ;  /* 0x0000000200089202 */ /* 0x001fe20000000f00 */
[----:B-1----:R-:W-:Y:S01]  /*0960*/  @!P1 IMAD R6, R74, c[0x0][0x1c0], RZ ;  /* 0x000070004a069a24 */ /* 0x002fe200078e02ff */
[----:B------:R-:W-:Y:S01]  /*0970*/  @!P1 MOV R9, R17 ;  /* 0x0000001100099202 */ /* 0x000fe20000000f00 */
[----:B------:R0:W3:Y:S01]  /*0980*/  @!P4 LDG.E.64 R20, [R12.64] ;  /* 0x000000060c14c981 */ /* 0x0000e2000c1e1b00 */
[----:B------:R-:W-:-:S02]  /*0990*/  ISETP.GE.U32.AND P5, PT, R62, c[0x0][0x1c8], PT ;  /* 0x000072003e007a0c */ /* 0x000fc40003fa6070 */
[----:B------:R-:W-:Y:S02]  /*09a0*/  SHF.R.S32.HI R77, RZ, 0x1f, R62 ;  /* 0x0000001fff4d7819 */ /* 0x000fe4000001143e */
[----:B----4-:R-:W-:Y:S02]  /*09b0*/  @!P3 MOV R10, R2 ;  /* 0x00000002000ab202 */ /* 0x010fe40000000f00 */
[----:B------:R-:W-:Y:S01]  /*09c0*/  @!P3 MOV R11, R17 ;  /* 0x00000011000bb202 */ /* 0x000fe20000000f00 */
[----:B0-----:R-:W-:Y:S01]  /*09d0*/  @!P3 IMAD R13, R75, c[0x0][0x1c0], RZ ;  /* 0x000070004b0dba24 */ /* 0x001fe200078e02ff */
[----:B------:R-:W-:Y:S01]  /*09e0*/  ISETP.GE.AND.EX P5, PT, R77, c[0x0][0x1cc], PT, P5 ;  /* 0x000073004d007a0c */ /* 0x000fe20003fa6350 */
[C---:B------:R-:W-:Y:S02]  /*09f0*/  @!P1 IMAD R7, R59.reuse, c[0x0][0x1c4], R6 ;  /* 0x000071003b079a24 */ /* 0x040fe400078e0206 */
[----:B------:R-:W-:Y:S01]  /*0a00*/  @!P1 IMAD.WIDE.U32 R8, R59, c[0x0][0x1c0], R8 ;  /* 0x000070003b089a25 */ /* 0x000fe200078e0008 */
[----:B------:R-:W-:-:S02]  /*0a10*/  ISETP.GE.U32.AND P4, PT, R63, c[0x0][0x1c8], PT ;  /* 0x000072003f007a0c */ /* 0x000fc40003f86070 */
[----:B------:R-:W-:Y:S01]  /*0a20*/  SHF.R.S32.HI R78, RZ, 0x1f, R63 ;  /* 0x0000001fff4e7819 */ /* 0x000fe2000001143f */
[C---:B------:R-:W-:Y:S02]  /*0a30*/  @!P3 IMAD R13, R60.reuse, c[0x0][0x1c4], R13 ;  /* 0x000071003c0dba24 */ /* 0x040fe400078e020d */
[----:B------:R-:W-:Y:S01]  /*0a40*/  @!P3 IMAD.WIDE.U32 R10, R60, c[0x0][0x1c0], R10 ;  /* 0x000070003c0aba25 */ /* 0x000fe200078e000a */
[----:B------:R-:W-:-:S03]  /*0a50*/  ISETP.GT.U32.OR P5, PT, R0, 0x1df, P5 ;  /* 0x000001df0000780c */ /* 0x000fc60002fa4470 */
[----:B------:R-:W-:Y:S01]  /*0a60*/  @!P6 IMAD R12, R76, c[0x0][0x1c0], RZ ;  /* 0x000070004c0cea24 */ /* 0x000fe200078e02ff */
[----:B------:R-:W-:Y:S02]  /*0a70*/  @!P1 IADD3 R7, R9, R7, RZ ;  /* 0x0000000709079210 */ /* 0x000fe40007ffe0ff */
[----:B------:R-:W-:Y:S01]  /*0a80*/  ISETP.GE.AND.EX P2, PT, R78, c[0x0][0x1cc], PT, P4 ;  /* 0x000073004e007a0c */ /* 0x000fe20003f46340 */
[----:B------:R-:W-:Y:S01]  /*0a90*/  @!P6 IMAD R15, R61, c[0x0][0x1c4], R12 ;  /* 0x000071003d0fea24 */ /* 0x000fe200078e020c */
[----:B------:R-:W-:Y:S02]  /*0aa0*/  @!P3 IADD3 R9, R11, R13, RZ ;  /* 0x0000000d0b09b210 */ /* 0x000fe40007ffe0ff */
[----:B------:R-:W-:Y:S02]  /*0ab0*/  @!P6 MOV R12, R2 ;  /* 0x00000002000ce202 */ /* 0x000fe40000000f00 */
[----:B------:R-:W-:Y:S02]  /*0ac0*/  @!P6 MOV R13, R17 ;  /* 0x00000011000de202 */ /* 0x000fe40000000f00 */
[----:B------:R-:W-:-:S02]  /*0ad0*/  ISETP.GT.U32.OR P2, PT, R0, 0x1df, P2 ;  /* 0x000001df0000780c */ /* 0x000fc40001744470 */
[C---:B------:R-:W-:Y:S01]  /*0ae0*/  @!P1 LEA R6, P4, R8.reuse, c[0x0][0x170], 0x2 ;  /* 0x00005c0008069a11 */ /* 0x040fe200078810ff */
[----:B------:R-:W-:Y:S01]  /*0af0*/  @!P6 IMAD.WIDE.U32 R12, R61, c[0x0][0x1c0], R12 ;  /* 0x000070003d0cea25 */ /* 0x000fe200078e000c */
[-C--:B------:R-:W-:Y:S02]  /*0b00*/  @!P5 MOV R14, R2.reuse ;  /* 0x00000002000ed202 */ /* 0x080fe40000000f00 */
[----:B------:R-:W-:Y:S02]  /*0b10*/  @!P1 LEA.HI.X R7, R8, c[0x0][0x174], R7, 0x2, P4 ;  /* 0x00005d0008079a11 */ /* 0x000fe400020f1407 */
[----:B------:R-:W-:Y:S01]  /*0b20*/  @!P6 IADD3 R11, R13, R15, RZ ;  /* 0x0000000f0d0be210 */ /* 0x000fe20007ffe0ff */
[----:B------:R-:W-:Y:S01]  /*0b30*/  @!P5 IMAD R27, R77, c[0x0][0x1c0], RZ ;  /* 0x000070004d1bda24 */ /* 0x000fe200078e02ff */
[----:B------:R-:W-:Y:S02]  /*0b40*/  @!P3 LEA R8, P4, R10, c[0x0][0x170], 0x2 ;  /* 0x00005c000a08ba11 */ /* 0x000fe400078810ff */
[----:B------:R-:W-:Y:S01]  /*0b50*/  @!P5 MOV R15, R17 ;  /* 0x00000011000fd202 */ /* 0x000fe20000000f00 */
[----:B------:R-:W-:Y:S01]  /*0b60*/  @!P5 IMAD R13, R62, c[0x0][0x1c4], R27 ;  /* 0x000071003e0dda24 */ /* 0x000fe200078e021b */
[----:B------:R-:W-:Y:S01]  /*0b70*/  @!P3 LEA.HI.X R9, R10, c[0x0][0x174], R9, 0x2, P4 ;  /* 0x00005d000a09ba11 */ /* 0x000fe200020f1409 */
[----:B------:R-:W-:Y:S01]  /*0b80*/  @!P2 IMAD R26, R78, c[0x0][0x1c0], RZ ;  /* 0x000070004e1aaa24 */ /* 0x000fe200078e02ff */
[----:B------:R-:W-:Y:S01]  /*0b90*/  @!P6 LEA R10, P4, R12, c[0x0][0x170], 0x2 ;  /* 0x00005c000c0aea11 */ /* 0x000fe200078810ff */
[----:B------:R-:W-:Y:S01]  /*0ba0*/  @!P5 IMAD.WIDE.U32 R14, R62, c[0x0][0x1c0], R14 ;  /* 0x000070003e0eda25 */ /* 0x000fe200078e000e */
[----:B------:R-:W-:-:S02]  /*0bb0*/  @!P2 MOV R28, R2 ;  /* 0x00000002001ca202 */ /* 0x000fc40000000f00 */
[----:B------:R-:W-:Y:S01]  /*0bc0*/  @!P2 MOV R29, R17 ;  /* 0x00000011001da202 */ /* 0x000fe20000000f00 */
[----:B------:R-:W-:Y:S01]  /*0bd0*/  @!P2 IMAD R27, R63, c[0x0][0x1c4], R26 ;  /* 0x000071003f1baa24 */ /* 0x000fe200078e021a */
[----:B------:R-:W-:Y:S02]  /*0be0*/  @!P6 LEA.HI.X R11, R12, c[0x0][0x174], R11, 0x2, P4 ;  /* 0x00005d000c0bea11 */ /* 0x000fe400020f140b */
[----:B------:R-:W-:Y:S01]  /*0bf0*/  @!P5 IADD3 R13, R15, R13, RZ ;  /* 0x0000000d0f0dd210 */ /* 0x000fe20007ffe0ff */
[----:B------:R-:W-:Y:S01]  /*0c00*/  @!P2 IMAD.WIDE.U32 R28, R63, c[0x0][0x1c0], R28 ;  /* 0x000070003f1caa25 */ /* 0x000fe200078e001c */
[----:B------:R-:W-:-:S04]  /*0c10*/  @!P5 LEA R12, P4, R14, c[0x0][0x170], 0x2 ;  /* 0x00005c000e0cda11 */ /* 0x000fc800078810ff */
[----:B------:R-:W-:Y:S02]  /*0c20*/  @!P5 LEA.HI.X R13, R14, c[0x0][0x174], R13, 0x2, P4 ;  /* 0x00005d000e0dda11 */ /* 0x000fe400020f140d */
[----:B------:R-:W-:Y:S02]  /*0c30*/  @!P2 IADD3 R15, R29, R27, RZ ;  /* 0x0000001b1d0fa210 */ /* 0x000fe40007ffe0ff */
[----:B------:R-:W-:-:S04]  /*0c40*/  @!P2 LEA R14, P4, R28, c[0x0][0x170], 0x2 ;  /* 0x00005c001c0eaa11 */ /* 0x000fc800078810ff */
[----:B------:R-:W-:Y:S02]  /*0c50*/  @!P2 LEA.HI.X R15, R28, c[0x0][0x174], R15, 0x2, P4 ;  /* 0x00005d001c0faa11 */ /* 0x000fe400020f140f */
[----:B------:R-:W-:Y:S01]  /*0c60*/  CS2R R28, SRZ ;  /* 0x00000000001c7805 */ /* 0x000fe2000001ff00 */
[----:B------:R-:W-:-:S05]  /*0c70*/  SHF.R.S32.HI R79, RZ, 0x1f, R64 ;  /* 0x0000001fff4f7819 */ /* 0x000fca0000011440 */
[----:B------:R0:W4:Y:S01]  /*0c80*/  @!P1 LDG.E.64 R28, [R6.64] ;  /* 0x00000006061c9981 */ /* 0x000122000c1e1b00 */
[----:B------:R-:W-:Y:S01]  /*0c90*/  ISETP.GE.U32.AND P1, PT, R64, c[0x0][0x1c8], PT ;  /* 0x0000720040007a0c */ /* 0x000fe20003f26070 */
[----:B------:R-:W-:-:S03]  /*0ca0*/  CS2R R30, SRZ ;  /* 0x00000000001e7805 */ /* 0x000fc6000001ff00 */
[----:B------:R-:W-:Y:S01]  /*0cb0*/  ISETP.GE.AND.EX P1, PT, R79, c[0x0][0x1cc], PT, P1 ;  /* 0x000073004f007a0c */ /* 0x000fe20003f26310 */
[----:B------:R-:W-:Y:S01]  /*0cc0*/  CS2R R36, SRZ ;  /* 0x0000000000247805 */ /* 0x000fe2000001ff00 */
[----:B------:R-:W-:Y:S01]  /*0cd0*/  SHF.R.S32.HI R80, RZ, 0x1f, R65 ;  /* 0x0000001fff507819 */ /* 0x000fe20000011441 */
[----:B------:R1:W4:Y:S01]  /*0ce0*/  @!P3 LDG.E.64 R30, [R8.64] ;  /* 0x00000006081eb981 */ /* 0x000322000c1e1b00 */
[----:B------:R-:W-:Y:S02]  /*0cf0*/  ISETP.GT.U32.OR P1, PT, R0, 0x1df, P1 ;  /* 0x000001df0000780c */ /* 0x000fe40000f24470 */
[----:B------:R-:W-:Y:S01]  /*0d00*/  ISETP.GE.U32.AND P3, PT, R65, c[0x0][0x1c8], PT ;  /* 0x0000720041007a0c */ /* 0x000fe20003f66070 */
[----:B------:R-:W-:Y:S01]  /*0d10*/  CS2R R26, SRZ ;  /* 0x00000000001a7805 */ /* 0x000fe2000001ff00 */
[----:B------:R0:W4:Y:S02]  /*0d20*/  @!P2 LDG.E.64 R36, [R14.64] ;  /* 0x000000060e24a981 */ /* 0x000124000c1e1b00 */
[----:B------:R-:W-:-:S03]  /*0d30*/  ISETP.GE.AND.EX P3, PT, R80, c[0x0][0x1cc], PT, P3 ;  /* 0x0000730050007a0c */ /* 0x000fc60003f66330 */
[----:B------:R0:W4:Y:S01]  /*0d40*/  @P0 LDG.E.64 R26, [R4.64] ;  /* 0x00000006041a0981 */ /* 0x000122000c1e1b00 */
[----:B------:R-:W-:Y:S02]  /*0d50*/  ISETP.GT.U32.OR P2, PT, R0, 0x1df, P3 ;  /* 0x000001df0000780c */ /* 0x000fe40001f44470 */
[----:B------:R-:W-:Y:S01]  /*0d60*/  ISETP.GE.U32.AND P4, PT, R66, c[0x0][0x1c8], PT ;  /* 0x0000720042007a0c */ /* 0x000fe20003f86070 */
[----:B0-----:R-:W-:Y:S01]  /*0d70*/  @!P1 IMAD R5, R79, c[0x0][0x1c0], RZ ;  /* 0x000070004f059a24 */ /* 0x001fe200078e02ff */
[----:B------:R-:W-:-:S03]  /*0d80*/  @!P1 MOV R4, R2 ;  /* 0x0000000200049202 */ /* 0x000fc60000000f00 */
[C---:B------:R-:W-:Y:S01]  /*0d90*/  @!P1 IMAD R7, R64.reuse, c[0x0][0x1c4], R5 ;  /* 0x0000710040079a24 */ /* 0x040fe200078e0205 */
[----:B------:R-:W-:Y:S02]  /*0da0*/  @!P1 MOV R5, R17 ;  /* 0x0000001100059202 */ /* 0x000fe40000000f00 */
[----:B------:R-:W-:Y:S01]  /*0db0*/  SHF.R.S32.HI R81, RZ, 0x1f, R66 ;  /* 0x0000001fff517819 */ /* 0x000fe20000011442 */
[----:B------:R-:W-:Y:S01]  /*0dc0*/  CS2R R32, SRZ ;  /* 0x0000000000207805 */ /* 0x000fe2000001ff00 */
[----:B------:R-:W-:Y:S01]  /*0dd0*/  CS2R R34, SRZ ;  /* 0x0000000000227805 */ /* 0x000fe2000001ff00 */
[----:B------:R-:W-:Y:S01]  /*0de0*/  @!P1 IMAD.WIDE.U32 R4, R64, c[0x0][0x1c0], R4 ;  /* 0x0000700040049a25 */ /* 0x000fe200078e0004 */
[----:B------:R-:W-:-:S03]  /*0df0*/  ISETP.GE.AND.EX P3, PT, R81, c[0x0][0x1cc], PT, P4 ;  /* 0x0000730051007a0c */ /* 0x000fc60003f66340 */
[----:B------:R-:W-:Y:S01]  /*0e00*/  @!P2 IMAD R6, R80, c[0x0][0x1c0], RZ ;  /* 0x000070005006aa24 */ /* 0x000fe200078e02ff */
[----:B------:R0:W5:Y:S01]  /*0e10*/  @!P6 LDG.E.64 R32, [R10.64] ;  /* 0x000000060a20e981 */ /* 0x000162000c1e1b00 */
[----:B------:R-:W-:Y:S02]  /*0e20*/  ISETP.GT.U32.OR P3, PT, R0, 0x1df, P3 ;  /* 0x000001df0000780c */ /* 0x000fe40001f64470 */
[----:B------:R-:W-:Y:S01]  /*0e30*/  @!P1 IADD3 R5, R5, R7, RZ ;  /* 0x0000000705059210 */ /* 0x000fe20007ffe0ff */
[----:B------:R1:W5:Y:S01]  /*0e40*/  @!P5 LDG.E.64 R34, [R12.64] ;  /* 0x000000060c22d981 */ /* 0x000362000c1e1b00 */
[----:B------:R-:W-:Y:S02]  /*0e50*/  ISETP.GE.U32.AND P6, PT, R67, c[0x0][0x1c8], PT ;  /* 0x0000720043007a0c */ /* 0x000fe40003fc6070 */
[----:B------:R-:W-:Y:S02]  /*0e60*/  SHF.R.S32.HI R82, RZ, 0x1f, R67 ;  /* 0x0000001fff527819 */ /* 0x000fe40000011443 */
[----:B------:R-:W-:Y:S01]  /*0e70*/  @!P2 MOV R7, R17 ;  /* 0x000000110007a202 */ /* 0x000fe20000000f00 */
[----:B0-----:R-:W-:Y:S01]  /*0e80*/  @!P2 IMAD R11, R65, c[0x0][0x1c4], R6 ;  /* 0x00007100410baa24 */ /* 0x001fe200078e0206 */
[----:B------:R-:W-:-:S02]  /*0e90*/  @!P2 MOV R6, R2 ;  /* 0x000000020006a202 */ /* 0x000fc40000000f00 */
[----:B------:R-:W-:Y:S02]  /*0ea0*/  ISETP.GE.U32.AND P5, PT, R68, c[0x0][0x1c8], PT ;  /* 0x0000720044007a0c */ /* 0x000fe40003fa6070 */
[----:B------:R-:W-:Y:S01]  /*0eb0*/  SHF.R.S32.HI R83, RZ, 0x1f, R68 ;  /* 0x0000001fff537819 */ /* 0x000fe20000011444 */
[----:B------:R-:W-:Y:S01]  /*0ec0*/  @!P2 IMAD.WIDE.U32 R6, R65, c[0x0][0x1c0], R6 ;  /* 0x000070004106aa25 */ /* 0x000fe200078e0006 */
[----:B------:R-:W-:Y:S02]  /*0ed0*/  ISETP.GE.AND.EX P4, PT, R82, c[0x0][0x1cc], PT, P6 ;  /* 0x0000730052007a0c */ /* 0x000fe40003f86360 */
[C---:B-1----:R-:W-:Y:S02]  /*0ee0*/  @!P1 LEA R8, P6, R4.reuse, c[0x0][0x170], 0x2 ;  /* 0x00005c0004089a11 */ /* 0x042fe400078c10ff */
[----:B------:R-:W-:Y:S02]  /*0ef0*/  ISETP.GE.AND.EX P5, PT, R83, c[0x0][0x1cc], PT, P5 ;  /* 0x0000730053007a0c */ /* 0x000fe40003fa6350 */
[----:B------:R-:W-:-:S02]  /*0f00*/  @!P1 LEA.HI.X R9, R4, c[0x0][0x174], R5, 0x2, P6 ;  /* 0x00005d0004099a11 */ /* 0x000fc400030f1405 */
[C---:B------:R-:W-:Y:S02]  /*0f10*/  ISETP.GT.U32.OR P4, PT, R0.reuse, 0x1df, P4 ;  /* 0x000001df0000780c */ /* 0x040fe40002784470 */
[----:B------:R-:W-:Y:S02]  /*0f20*/  ISETP.GT.U32.OR P5, PT, R0, 0x1df, P5 ;  /* 0x000001df0000780c */ /* 0x000fe40002fa4470 */
[----:B------:R-:W-:Y:S01]  /*0f30*/  @!P2 IADD3 R5, R7, R11, RZ ;  /* 0x0000000b0705a210 */ /* 0x000fe20007ffe0ff */
[----:B------:R-:W-:Y:S01]  /*0f40*/  @!P3 IMAD R7, R81, c[0x0][0x1c0], RZ ;  /* 0x000070005107ba24 */ /* 0x000fe200078e02ff */
[----:B------:R-:W-:Y:S01]  /*0f50*/  @!P2 LEA R10, P6, R6, c[0x0][0x170], 0x2 ;  /* 0x00005c00060aaa11 */ /* 0x000fe200078c10ff */
[----:B------:R-:W-:-:S03]  /*0f60*/  CS2R R38, SRZ ;  /* 0x0000000000267805 */ /* 0x000fc6000001ff00 */
[----:B------:R-:W-:Y:S01]  /*0f70*/  @!P2 LEA.HI.X R11, R6, c[0x0][0x174], R5, 0x2, P6 ;  /* 0x00005d00060baa11 */ /* 0x000fe200030f1405 */
[----:B------:R-:W-:Y:S01]  /*0f80*/  @!P3 IMAD R5, R66, c[0x0][0x1c4], R7 ;  /* 0x000071004205ba24 */ /* 0x000fe200078e0207 */
[-C--:B------:R-:W-:Y:S01]  /*0f90*/  @!P3 MOV R6, R2.reuse ;  /* 0x000000020006b202 */ /* 0x080fe20000000f00 */
[----:B------:R0:W5:Y:S01]  /*0fa0*/  @!P1 LDG.E.64 R38, [R8.64] ;  /* 0x0000000608269981 */ /* 0x000162000c1e1b00 */
[----:B------:R-:W-:Y:S01]  /*0fb0*/  @!P3 MOV R7, R17 ;  /* 0x000000110007b202 */ /* 0x000fe20000000f00 */
[----:B------:R-:W-:Y:S01]  /*0fc0*/  @!P4 IMAD R12, R82, c[0x0][0x1c0], RZ ;  /* 0x00007000520cca24 */ /* 0x000fe200078e02ff */
[----:B------:R-:W-:Y:S01]  /*0fd0*/  ISETP.GE.U32.AND P1, PT, R69, c[0x0][0x1c8], PT ;  /* 0x0000720045007a0c */ /* 0x000fe20003f26070 */
[----:B------:R-:W-:Y:S01]  /*0fe0*/  @!P5 IMAD R13, R83, c[0x0][0x1c0], RZ ;  /* 0x00007000530dda24 */ /* 0x000fe200078e02ff */
[----:B------:R-:W-:Y:S01]  /*0ff0*/  SHF.R.S32.HI R84, RZ, 0x1f, R69 ;  /* 0x0000001fff547819 */ /* 0x000fe20000011445 */
[----:B------:R-:W-:Y:S01]  /*1000*/  @!P3 IMAD.WIDE.U32 R6, R66, c[0x0][0x1c0], R6 ;  /* 0x000070004206ba25 */ /* 0x000fe200078e0006 */
[----:B0-----:R-:W-:-:S02]  /*1010*/  @!P4 MOV R8, R2 ;  /* 0x000000020008c202 */ /* 0x001fc40000000f00 */
[----:B------:R-:W-:Y:S01]  /*1020*/  @!P4 MOV R9, R17 ;  /* 0x000000110009c202 */ /* 0x000fe20000000f00 */
[----:B------:R-:W-:Y:S01]  /*1030*/  @!P5 IMAD R15, R68, c[0x0][0x1c4], R13 ;  /* 0x00007100440fda24 */ /* 0x000fe200078e020d */
[----:B------:R-:W-:Y:S01]  /*1040*/  @!P3 IADD3 R5, R7, R5, RZ ;  /* 0x000000050705b210 */ /* 0x000fe20007ffe0ff */
[C---:B------:R-:W-:Y:S01]  /*1050*/  @!P4 IMAD R7, R67.reuse, c[0x0][0x1c4], R12 ;  /* 0x000071004307ca24 */ /* 0x040fe200078e020c */
[----:B------:R-:W-:Y:S01]  /*1060*/  ISETP.GE.AND.EX P1, PT, R84, c[0x0][0x1cc], PT, P1 ;  /* 0x0000730054007a0c */ /* 0x000fe20003f26310 */
[----:B------:R-:W-:Y:S01]  /*1070*/  @!P4 IMAD.WIDE.U32 R8, R67, c[0x0][0x1c0], R8 ;  /* 0x000070004308ca25 */ /* 0x000fe200078e0008 */
[----:B------:R-:W-:Y:S02]  /*1080*/  @!P3 LEA R4, P6, R6, c[0x0][0x170], 0x2 ;  /* 0x00005c000604ba11 */ /* 0x000fe400078c10ff */
[----:B------:R-:W-:Y:S02]  /*1090*/  @!P5 MOV R12, R2 ;  /* 0x00000002000cd202 */ /* 0x000fe40000000f00 */
[----:B------:R-:W-:-:S02]  /*10a0*/  @!P5 MOV R13, R17 ;  /* 0x00000011000dd202 */ /* 0x000fc40000000f00 */
[----:B------:R-:W-:Y:S02]  /*10b0*/  ISETP.GT.U32.OR P1, PT, R0, 0x1df, P1 ;  /* 0x000001df0000780c */ /* 0x000fe40000f24470 */
[----:B------:R-:W-:Y:S01]  /*10c0*/  @!P3 LEA.HI.X R5, R6, c[0x0][0x174], R5, 0x2, P6 ;  /* 0x00005d000605ba11 */ /* 0x000fe200030f1405 */
[----:B------:R-:W-:Y:S01]  /*10d0*/  @!P5 IMAD.WIDE.U32 R12, R68, c[0x0][0x1c0], R12 ;  /* 0x00007000440cda25 */ /* 0x000fe200078e000c */
[----:B------:R-:W-:Y:S02]  /*10e0*/  @!P4 IADD3 R7, R9, R7, RZ ;  /* 0x000000070907c210 */ /* 0x000fe40007ffe0ff */
[C---:B------:R-:W-:Y:S02]  /*10f0*/  @!P4 LEA R6, P6, R8.reuse, c[0x0][0x170], 0x2 ;  /* 0x00005c000806ca11 */ /* 0x040fe400078c10ff */
[----:B------:R-:W-:Y:S02]  /*1100*/  @!P5 IADD3 R9, R13, R15, RZ ;  /* 0x0000000f0d09d210 */ /* 0x000fe40007ffe0ff */
[----:B------:R-:W-:-:S02]  /*1110*/  @!P4 LEA.HI.X R7, R8, c[0x0][0x174], R7, 0x2, P6 ;  /* 0x00005d000807ca11 */ /* 0x000fc400030f1407 */
[----:B------:R-:W-:Y:S01]  /*1120*/  @!P5 LEA R8, P6, R12, c[0x0][0x170], 0x2 ;  /* 0x00005c000c08da11 */ /* 0x000fe200078c10ff */
[----:B------:R-:W-:-:S03]  /*1130*/  CS2R R40, SRZ ;  /* 0x0000000000287805 */ /* 0x000fc6000001ff00 */
[----:B------:R-:W-:Y:S01]  /*1140*/  @!P5 LEA.HI.X R9, R12, c[0x0][0x174], R9, 0x2, P6 ;  /* 0x00005d000c09da11 */ /* 0x000fe200030f1409 */
[----:B------:R-:W-:Y:S01]  /*1150*/  @!P1 IMAD R12, R84, c[0x0][0x1c0], RZ ;  /* 0x00007000540c9a24 */ /* 0x000fe200078e02ff */
[----:B------:R-:W-:Y:S01]  /*1160*/  CS2R R42, SRZ ;  /* 0x00000000002a7805 */ /* 0x000fe2000001ff00 */
[----:B------:R0:W5:Y:S01]  /*1170*/  @!P2 LDG.E.64 R40, [R10.64] ;  /* 0x000000060a28a981 */ /* 0x000162000c1e1b00 */
[----:B------:R-:W-:Y:S01]  /*1180*/  @!P1 MOV R13, R17 ;  /* 0x00000011000d9202 */ /* 0x000fe20000000f00 */
[C---:B------:R-:W-:Y:S01]  /*1190*/  @!P1 IMAD R15, R69.reuse, c[0x0][0x1c4], R12 ;  /* 0x00007100450f9a24 */ /* 0x040fe200078e020c */
[----:B------:R-:W-:Y:S01]  /*11a0*/  @!P1 MOV R12, R2 ;  /* 0x00000002000c9202 */ /* 0x000fe20000000f00 */
[----:B------:R-:W-:Y:S01]  /*11b0*/  CS2R R44, SRZ ;  /* 0x00000000002c7805 */ /* 0x000fe2000001ff00 */
[----:B------:R4:W5:Y:S03]  /*11c0*/  @!P3 LDG.E.64 R42, [R4.64] ;  /* 0x00000006042ab981 */ /* 0x000966000c1e1b00 */
[----:B------:R-:W-:Y:S01]  /*11d0*/  @!P1 IMAD.WIDE.U32 R12, R69, c[0x0][0x1c0], R12 ;  /* 0x00007000450c9a25 */ /* 0x000fe200078e000c */
[----:B------:R-:W-:Y:S01]  /*11e0*/  CS2R R46, SRZ ;  /* 0x00000000002e7805 */ /* 0x000fe2000001ff00 */
[----:B------:R1:W5:Y:S03]  /*11f0*/  @!P4 LDG.E.64 R44, [R6.64] ;  /* 0x00000006062cc981 */ /* 0x000366000c1e1b00 */
[----:B0-----:R-:W-:-:S02]  /*1200*/  @!P1 IADD3 R11, R13, R15, RZ ;  /* 0x0000000f0d0b9210 */ /* 0x001fc40007ffe0ff */
[C---:B------:R-:W-:Y:S01]  /*1210*/  @!P1 LEA R10, P2, R12.reuse, c[0x0][0x170], 0x2 ;  /* 0x00005c000c0a9a11 */ /* 0x040fe200078410ff */
[----:B------:R-:W-:Y:S01]  /*1220*/  CS2R R48, SRZ ;  /* 0x0000000000307805 */ /* 0x000fe2000001ff00 */
[----:B------:R3:W5:Y:S02]  /*1230*/  @!P5 LDG.E.64 R46, [R8.64] ;  /* 0x00000006082ed981 */ /* 0x000764000c1e1b00 */
[----:B------:R-:W-:-:S05]  /*1240*/  @!P1 LEA.HI.X R11, R12, c[0x0][0x174], R11, 0x2, P2 ;  /* 0x00005d000c0b9a11 */ /* 0x000fca00010f140b */
[----:B------:R-:W5:Y:S01]  /*1250*/  @!P1 LDG.E.64 R48, [R10.64] ;  /* 0x000000060a309981 */ /* 0x000f62000c1e1b00 */
[----:B--2---:R-:W-:Y:S02]  /*1260*/  FMUL.FTZ R13, R19, R19 ;  /* 0x00000013130d7220 */ /* 0x004fe40000410000 */
[C---:B-1----:R-:W-:Y:S02]  /*1270*/  FADD.FTZ R7, R18.reuse, R19 ;  /* 0x0000001312077221 */ /* 0x042fe40000010000 */
[----:B------:R-:W-:Y:S02]  /*1280*/  FFMA.FTZ R6, R18, R18, R13 ;  /* 0x0000001212067223 */ /* 0x000fe4000001000d */
[----:B---3--:R-:W-:Y:S01]  /*1290*/  FMUL.FTZ R9, R21, R21 ;  /* 0x0000001515097220 */ /* 0x008fe20000410000 */
[----:B------:R-:W-:Y:S01]  /*12a0*/  ISETP.GT.AND P1, PT, R86, 0x1e, PT ;  /* 0x0000001e5600780c */ /* 0x000fe20003f24270 */
[----:B----4-:R-:W-:Y:S02]  /*12b0*/  FMUL.FTZ R5, R27, R27 ;  /* 0x0000001b1b057220 */ /* 0x010fe40000410000 */
[----:B------:R-:W-:-:S02]  /*12c0*/  FADD.FTZ R4, R26, R27 ;  /* 0x0000001b1a047221 */ /* 0x000fc40000010000 */
[----:B------:R-:W-:Y:S02]  /*12d0*/  FFMA.FTZ R5, R26, R26, R5 ;  /* 0x0000001a1a057223 */ /* 0x000fe40000010005 */
[----:B------:R-:W-:Y:S02]  /*12e0*/  FADD.FTZ R4, RZ, R4 ;  /* 0x00000004ff047221 */ /* 0x000fe40000010000 */
[----:B------:R-:W-:Y:S02]  /*12f0*/  FADD.FTZ R5, RZ, R5 ;  /* 0x00000005ff057221 */ /* 0x000fe40000010000 */
[----:B------:R-:W-:Y:S02]  /*1300*/  FADD.FTZ R4, R4, R7 ;  /* 0x0000000704047221 */ /* 0x000fe40000010000 */
[----:B------:R-:W-:Y:S02]  /*1310*/  FADD.FTZ R5, R5, R6 ;  /* 0x0000000605057221 */ /* 0x000fe40000010000 */
[----:B------:R-:W-:-:S02]  /*1320*/  FADD.FTZ R7, R20, R21 ;  /* 0x0000001514077221 */ /* 0x000fc40000010000 */
[----:B------:R-:W-:Y:S02]  /*1330*/  FFMA.FTZ R6, R20, R20, R9 ;  /* 0x0000001414067223 */ /* 0x000fe40000010009 */
[----:B------:R-:W-:Y:S02]  /*1340*/  FMUL.FTZ R9, R23, R23 ;  /* 0x0000001717097220 */ /* 0x000fe40000410000 */
[----:B------:R-:W-:Y:S02]  /*1350*/  FADD.FTZ R4, R4, R7 ;  /* 0x0000000704047221 */ /* 0x000fe40000010000 */
[----:B------:R-:W-:Y:S02]  /*1360*/  FADD.FTZ R5, R5, R6 ;  /* 0x0000000605057221 */ /* 0x000fe40000010000 */
[C---:B------:R-:W-:Y:S02]  /*1370*/  FADD.FTZ R7, R22.reuse, R23 ;  /* 0x0000001716077221 */ /* 0x040fe40000010000 */
[----:B------:R-:W-:-:S02]  /*1380*/  FFMA.FTZ R6, R22, R22, R9 ;  /* 0x0000001616067223 */ /* 0x000fc40000010009 */
[----:B-----5:R-:W-:Y:S02]  /*1390*/  FMUL.FTZ R9, R25, R25 ;  /* 0x0000001919097220 */ /* 0x020fe40000410000 */
[----:B------:R-:W-:Y:S02]  /*13a0*/  FADD.FTZ R4, R4, R7 ;  /* 0x0000000704047221 */ /* 0x000fe40000010000 */
[----:B------:R-:W-:Y:S02]  /*13b0*/  FADD.FTZ R5, R5, R6 ;  /* 0x0000000605057221 */ /* 0x000fe40000010000 */
[C---:B------:R-:W-:Y:S02]  /*13c0*/  FADD.FTZ R7, R24.reuse, R25 ;  /* 0x0000001918077221 */ /* 0x040fe40000010000 */
[----:B------:R-:W-:Y:S02]  /*13d0*/  FFMA.FTZ R6, R24, R24, R9 ;  /* 0x0000001818067223 */ /* 0x000fe40000010009 */
[----:B------:R-:W-:-:S02]  /*13e0*/  FMUL.FTZ R9, R29, R29 ;  /* 0x0000001d1d097220 */ /* 0x000fc40000410000 */
[----:B------:R-:W-:Y:S02]  /*13f0*/  FADD.FTZ R4, R4, R7 ;  /* 0x0000000704047221 */ /* 0x000fe40000010000 */
[----:B------:R-:W-:Y:S02]  /*1400*/  FADD.FTZ R5, R5, R6 ;  /* 0x0000000605057221 */ /* 0x000fe40000010000 */
[C---:B------:R-:W-:Y:S02]  /*1410*/  FADD.FTZ R7, R28.reuse, R29 ;  /* 0x0000001d1c077221 */ /* 0x040fe40000010000 */
[----:B------:R-:W-:Y:S02]  /*1420*/  FFMA.FTZ R6, R28, R28, R9 ;  /* 0x0000001c1c067223 */ /* 0x000fe40000010009 */
[----:B------:R-:W-:Y:S02]  /*1430*/  FMUL.FTZ R9, R31, R31 ;  /* 0x0000001f1f097220 */ /* 0x000fe40000410000 */
[----:B------:R-:W-:-:S02]  /*1440*/  FADD.FTZ R4, R4, R7 ;  /* 0x0000000704047221 */ /* 0x000fc40000010000 */
[----:B------:R-:W-:Y:S02]  /*1450*/  FADD.FTZ R5, R5, R6 ;  /* 0x0000000605057221 */ /* 0x000fe40000010000 */
[C---:B------:R-:W-:Y:S02]  /*1460*/  FADD.FTZ R7, R30.reuse, R31 ;  /* 0x0000001f1e077221 */ /* 0x040fe40000010000 */
[----:B------:R-:W-:Y:S02]  /*1470*/  FFMA.FTZ R6, R30, R30, R9 ;  /* 0x0000001e1e067223 */ /* 0x000fe40000010009 */
[----:B------:R-:W-:Y:S02]  /*1480*/  FMUL.FTZ R9, R33, R33 ;  /* 0x0000002121097220 */ /* 0x000fe40000410000 */
[----:B------:R-:W-:Y:S02]  /*1490*/  FADD.FTZ R4, R4, R7 ;  /* 0x0000000704047221 */ /* 0x000fe40000010000 */
[----:B------:R-:W-:-:S02]  /*14a0*/  FADD.FTZ R5, R5, R6 ;  /* 0x0000000605057221 */ /* 0x000fc40000010000 */
[C---:B------:R-:W-:Y:S02]  /*14b0*/  FADD.FTZ R7, R32.reuse, R33 ;  /* 0x0000002120077221 */ /* 0x040fe40000010000 */
[----:B------:R-:W-:Y:S02]  /*14c0*/  FFMA.FTZ R6, R32, R32, R9 ;  /* 0x0000002020067223 */ /* 0x000fe40000010009 */
[----:B------:R-:W-:Y:S02]  /*14d0*/  FMUL.FTZ R9, R35, R35 ;  /* 0x0000002323097220 */ /* 0x000fe40000410000 */
        /* <DEDUP_REMOVED lines=9> */
[----:B------:R-:W-:Y:S02]  /*1570*/  FMUL.FTZ R9, R39, R39 ;  /* 0x0000002727097220 */ /* 0x000fe40000410000 */
[----:B------:R-:W-:Y:S02]  /*1580*/  FADD.FTZ R4, R4, R7 ;  /* 0x0000000704047221 */ /* 0x000fe40000010000 */
[----:B------:R-:W-:Y:S02]  /*1590*/  FADD.FTZ R5, R5, R6 ;  /* 0x0000000605057221 */ /* 0x000fe40000010000 */
[C---:B------:R-:W-:Y:S02]  /*15a0*/  FADD.FTZ R7, R38.reuse, R39 ;  /* 0x0000002726077221 */ /* 0x040fe40000010000 */
[----:B------:R-:W-:Y:S02]  /*15b0*/  FFMA.FTZ R6, R38, R38, R9 ;  /* 0x0000002626067223 */ /* 0x000fe40000010009 */
[----:B------:R-:W-:-:S02]  /*15c0*/  FADD.FTZ R4, R4, R7 ;  /* 0x0000000704047221 */ /* 0x000fc40000010000 */
[----:B------:R-:W-:Y:S02]  /*15d0*/  FADD.FTZ R5, R5, R6 ;  /* 0x0000000605057221 */ /* 0x000fe40000010000 */
[----:B------:R-:W-:Y:S02]  /*15e0*/  FMUL.FTZ R9, R41, R41 ;  /* 0x0000002929097220 */ /* 0x000fe40000410000 */
        /* <DEDUP_REMOVED lines=45> */
[C---:B------:R-:W-:Y:S02]  /*18c0*/  ISETP.GT.AND P1, PT, R86.reuse, 0xf, PT ;  /* 0x0000000f5600780c */ /* 0x040fe40003f24270 */
[----:B------:R-:W-:Y:S02]  /*18d0*/  ISETP.NE.AND P2, PT, R86, RZ, PT ;  /* 0x000000ff5600720c */ /* 0x000fe40003f45270 */
[----:B------:R-:W-:Y:S01]  /*18e0*/  ISETP.NE.AND P3, PT, R0, RZ, PT ;  /* 0x000000ff0000720c */ /* 0x000fe20003f65270 */
[----:B------:R-:W-:Y:S08]  /*18f0*/  BSSY B0, `(.L_x_2944) ;  /* 0x000002c000007945 */ /* 0x000ff00003800000 */
        /* <DEDUP_REMOVED lines=14> */
[----:B------:R-:W1:Y:S01]  /*19e0*/  LDS.128 R12, [0x40] ;  /* 0x00004000ff0c7984 */ /* 0x000e620000000c00 */
[----:B------:R-:W-:Y:S02]  /*19f0*/  FADD.FTZ R89, R89, R6 ;  /* 0x0000000659597221 */ /* 0x000fe40000010000 */
[----:B------:R-:W-:-:S02]  /*1a00*/  FADD.FTZ R90, R4, R7 ;  /* 0x00000007045a7221 */ /* 0x000fc40000010000 */
[----:B------:R-:W2:Y:S01]  /*1a10*/  LDS.128 R4, [0x50] ;  /* 0x00005000ff047984 */ /* 0x000ea20000000c00 */
        /* <DEDUP_REMOVED lines=10> */
[----:B--2---:R-:W-:Y:S02]  /*1ac0*/  FADD.FTZ R89, R89, R4 ;  /* 0x0000000459597221 */ /* 0x004fe40000010000 */
[----:B------:R-:W-:Y:S02]  /*1ad0*/  FADD.FTZ R90, R90, R5 ;  /* 0x000000055a5a7221 */ /* 0x000fe40000010000 */
[----:B------:R-:W2:Y:S01]  /*1ae0*/  LDS.64 R4, [0x80] ;  /* 0x00008000ff047984 */ /* 0x000ea20000000a00 */
[----:B------:R-:W-:-:S02]  /*1af0*/  FADD.FTZ R89, R89, R6 ;  /* 0x0000000659597221 */ /* 0x000fc40000010000 */
[----:B------:R-:W-:Y:S02]  /*1b00*/  FADD.FTZ R90, R90, R7 ;  /* 0x000000075a5a7221 */ /* 0x000fe40000010000 */
        /* <DEDUP_REMOVED lines=10> */
.L_x_2945:
[----:B------:R-:W-:Y:S05]  /*1bb0*/  BSYNC B0 ;  /* 0x0000000000007941 */ /* 0x000fea0003800000 */
.L_x_2944:
        /* <DEDUP_REMOVED lines=9> */
[----:B------:R-:W-:-:S03]  /*1c50*/  IMAD R6, R4, c[0x0][0x10], RZ ;  /* 0x0000040004067a24 */ /* 0x000fc600078e02ff */
[----:B------:R-:W-:Y:S01]  /*1c60*/  SEL R13, R12, 0xffffffff, !P1 ;  /* 0xffffffff0c0d7807 */ /* 0x000fe20004800000 */
[----:B------:R-:W-:-:S05]  /*1c70*/  IMAD R4, R6, c[0x0][0xc], RZ ;  /* 0x0000030006047a24 */ /* 0x000fca00078e02ff */
[----:B------:R-:W-:-:S05]  /*1c80*/  SHF.L.U32 R4, R4, 0x1, RZ ;  /* 0x0000000104047819 */ /* 0x000fca00000006ff */
[----:B------:R-:W-:Y:S01]  /*1c90*/  IMAD.WIDE R4, R4, R11, c[0x0][0x198] ;  /* 0x0000660004047625 */ /* 0x000fe200078e020b */
[----:B-1----:R-:W-:-:S03]  /*1ca0*/  IADD3 R10, R6, R7, RZ ;  /* 0x00000007060a7210 */ /* 0x002fc60007ffe0ff */
[----:B------:R-:W-:-:S04]  /*1cb0*/  IMAD R7, R51, c[0x0][0x10], R7 ;  /* 0x0000040033077a24 */ /* 0x000fc800078e0207 */
[----:B------:R-:W-:-:S04]  /*1cc0*/  IMAD.WIDE.U32 R6, R7, 0x8, R4 ;  /* 0x0000000807067825 */ /* 0x000fc800078e0004 */
[----:B------:R-:W-:Y:S01]  /*1cd0*/  IMAD.WIDE.U32 R4, R10, R11, c[0x0][0x190] ;  /* 0x000064000a047625 */ /* 0x000fe200078e000b */
[----:B------:R1:W-:Y:S01]  /*1ce0*/  STG.E.64 [R6.64], R8 ;  /* 0x0000000806007986 */ /* 0x0003e2000c101b06 */
[----:B------:R-:W-:Y:S06]  /*1cf0*/  MEMBAR.ALL.GPU ;  /* 0x0000000000007992 */ /* 0x000fec000000a000 */
[----:B-1----:R-:W-:Y:S01]  /*1d00*/  SEL R7, RZ, c[0x0][0xc], P1 ;  /* 0x00000300ff077a07 */ /* 0x002fe20000800000 */
[----:B------:R-:W-:-:S00]  /*1d10*/  ERRBAR ;  /* 0x00000000000079ab */ /* 0x000fc00000000000 */
[----:B------:R1:W-:Y:S02]  /*1d20*/  RED.E.ADD.S32.STRONG.GPU [R4.64], R13 ;  /* 0x0000000d0400798e */ /* 0x0003e4000c10e386 */
[----:B------:R-:W-:-:S13]  /*1d30*/  ISETP.NE.AND P1, PT, R7, -0x1, PT ;  /* 0xffffffff0700780c */ /* 0x000fda0003f25270 */
[----:B-1----:R-:W-:Y:S05]  /*1d40*/  @!P1 BRA `(.L_x_2947) ;  /* 0x0000005000009947 */ /* 0x002fea0003800000 */
.L_x_2948:
[----:B------:R-:W2:Y:S01]  /*1d50*/  LDG.E.STRONG.GPU R6, [R4.64] ;  /* 0x0000000604067981 */ /* 0x000ea2000c1ef900 */
[----:B------:R-:W-:Y:S01]  /*1d60*/  YIELD ;  /* 0x0000000000007946 */ /* 0x000fe20003800000 */
[----:B--2---:R-:W-:Y:S01]  /*1d70*/  ISETP.NE.AND P1, PT, R6, R7, PT ;  /* 0x000000070600720c */ /* 0x004fe20003f25270 */
[----:B------:R-:W-:-:S12]  /*1d80*/  CCTL.IVALL ;  /* 0x00000000ff00798f */ /* 0x000fd80002000000 */
[----:B------:R-:W-:Y:S05]  /*1d90*/  @P1 BRA `(.L_x_2948) ;  /* 0xffffffb000001947 */ /* 0x000fea000383ffff */
.L_x_2947:
        /* <DEDUP_REMOVED lines=11> */
.L_x_2950:
[CC--:B------:R-:W-:Y:S02]  /*1e50*/  ISETP.EQ.OR P1, PT, R14.reuse, R51.reuse, P3 ;  /* 0x000000330e00720c */ /* 0x0c0fe40001f22670 */
[C---:B------:R-:W-:Y:S02]  /*1e60*/  IADD3 R6, R14.reuse, 0x1, RZ ;  /* 0x000000010e067810 */ /* 0x040fe40007ffe0ff */
[----:B------:R-:W-:Y:S02]  /*1e70*/  IADD3 R10, R14, 0x2, RZ ;  /* 0x000000020e0a7810 */ /* 0x000fe40007ffe0ff */
[----:B------:R-:W-:-:S02]  /*1e80*/  ISETP.EQ.OR P2, PT, R6, R51, P3 ;  /* 0x000000330600720c */ /* 0x000fc40001f42670 */
[----:B------:R-:W-:Y:S02]  /*1e90*/  ISETP.EQ.OR P4, PT, R10, R51, P3 ;  /* 0x000000330a00720c */ /* 0x000fe40001f82670 */
[----:B------:R-:W-:-:S03]  /*1ea0*/  IADD3 R12, R14, 0x3, RZ ;  /* 0x000000030e0c7810 */ /* 0x000fc60007ffe0ff */
[----:B------:R-:W1:Y:S01]  /*1eb0*/  @!P1 S2R R7, SR_CTAID.Y ;  /* 0x0000000000079919 */ /* 0x000e620000002600 */
[C---:B------:R-:W-:Y:S02]  /*1ec0*/  @!P1 LOP3.LUT R4, R87.reuse, 0x1, RZ, 0xc0, !PT ;  /* 0x0000000157049812 */ /* 0x040fe400078ec0ff */
[----:B------:R-:W-:Y:S02]  /*1ed0*/  @!P1 MOV R5, 0x4 ;  /* 0x0000000400059802 */ /* 0x000fe40000000f00 */
[----:B------:R-:W-:Y:S01]  /*1ee0*/  ISETP.EQ.OR P5, PT, R12, R51, P3 ;  /* 0x000000330c00720c */ /* 0x000fe20001fa2670 */
[----:B------:R-:W2:Y:S01]  /*1ef0*/  @!P2 S2R R13, SR_CTAID.Y ;  /* 0x00000000000da919 */ /* 0x000ea20000002600 */
[----:B------:R-:W-:Y:S01]  /*1f00*/  @!P1 IMAD R4, R4, c[0x0][0x10], RZ ;  /* 0x0000040004049a24 */ /* 0x000fe200078e02ff */
[----:B------:R-:W-:Y:S02]  /*1f10*/  @!P2 LOP3.LUT R11, R87, 0x1, RZ, 0xc0, !PT ;  /* 0x00000001570ba812 */ /* 0x000fe400078ec0ff */
[----:B------:R-:W3:Y:S01]  /*1f20*/  @!P4 S2R R91, SR_CTAID.Y ;  /* 0x00000000005bc919 */ /* 0x000ee20000002600 */
[----:B------:R-:W-:-:S02]  /*1f30*/  @!P1 IMAD R4, R4, c[0x0][0xc], RZ ;  /* 0x0000030004049a24 */ /* 0x000fc400078e02ff */
[----:B------:R-:W-:-:S03]  /*1f40*/  @!P2 IMAD R11, R11, c[0x0][0x10], RZ ;  /* 0x000004000b0baa24 */ /* 0x000fc600078e02ff */
[----:B------:R-:W-:Y:S02]  /*1f50*/  @!P1 SHF.L.U32 R4, R4, 0x1, RZ ;  /* 0x0000000104049819 */ /* 0x000fe400000006ff */
[----:B------:R-:W4:Y:S03]  /*1f60*/  @!P5 S2R R93, SR_CTAID.Y ;  /* 0x00000000005dd919 */ /* 0x000f260000002600 */
[----:B------:R-:W-:-:S04]  /*1f70*/  @!P1 IMAD.WIDE R4, R4, R5, c[0x0][0x198] ;  /* 0x0000660004049625 */ /* 0x000fc800078e0205 */
[----:B-1----:R-:W-:-:S04]  /*1f80*/  @!P1 IMAD R7, R14, c[0x0][0x10], R7 ;  /* 0x000004000e079a24 */ /* 0x002fc800078e0207 */
[----:B------:R-:W-:-:S04]  /*1f90*/  @!P1 IMAD.WIDE.U32 R4, R7, 0x8, R4 ;  /* 0x0000000807049825 */ /* 0x000fc800078e0004 */
[----:B------:R-:W-:Y:S02]  /*1fa0*/  @!P2 IMAD R7, R11, c[0x0][0xc], RZ ;  /* 0x000003000b07aa24 */ /* 0x000fe400078e02ff */
[----:B--2---:R-:W-:Y:S01]  /*1fb0*/  @!P2 IMAD R11, R6, c[0x0][0x10], R13 ;  /* 0x00000400060baa24 */ /* 0x004fe200078e020d */
[----:B------:R-:W-:Y:S01]  /*1fc0*/  @!P4 LOP3.LUT R13, R87, 0x1, RZ, 0xc0, !PT ;  /* 0x00000001570dc812 */ /* 0x000fe200078ec0ff */
[----:B------:R-:W2:Y:S01]  /*1fd0*/  @!P1 LDG.E.64 R4, [R4.64] ;  /* 0x0000000604049981 */ /* 0x000ea2000c1e1b00 */
[----:B------:R-:W-:Y:S02]  /*1fe0*/  @!P2 SHF.L.U32 R7, R7, 0x1, RZ ;  /* 0x000000010707a819 */ /* 0x000fe400000006ff */
[----:B------:R-:W-:Y:S01]  /*1ff0*/  @!P2 MOV R6, 0x4 ;  /* 0x000000040006a802 */ /* 0x000fe20000000f00 */
[----:B------:R-:W-:-:S04]  /*2000*/  @!P4 IMAD R13, R13, c[0x0][0x10], RZ ;  /* 0x000004000d0dca24 */ /* 0x000fc800078e02ff */
[----:B------:R-:W-:Y:S02]  /*2010*/  @!P4 IMAD R89, R13, c[0x0][0xc], RZ ;  /* 0x000003000d59ca24 */ /* 0x000fe400078e02ff */
[----:B------:R-:W-:-:S04]  /*2020*/  @!P2 IMAD.WIDE R6, R7, R6, c[0x0][0x198] ;  /* 0x000066000706a625 */ /* 0x000fc800078e0206 */
[----:B---3--:R-:W-:Y:S01]  /*2030*/  @!P4 IMAD R13, R10, c[0x0][0x10], R91 ;  /* 0x000004000a0dca24 */ /* 0x008fe200078e025b */
[----:B------:R-:W-:Y:S01]  /*2040*/  @!P4 SHF.L.U32 R10, R89, 0x1, RZ ;  /* 0x00000001590ac819 */ /* 0x000fe200000006ff */
[----:B------:R-:W-:Y:S01]  /*2050*/  @!P2 IMAD.WIDE.U32 R6, R11, 0x8, R6 ;  /* 0x000000080b06a825 */ /* 0x000fe200078e0006 */
[----:B------:R-:W-:Y:S02]  /*2060*/  @!P5 LOP3.LUT R89, R87, 0x1, RZ, 0xc0, !PT ;  /* 0x000000015759d812 */ /* 0x000fe400078ec0ff */
[----:B------:R-:W-:-:S03]  /*2070*/  @!P4 MOV R11, 0x4 ;  /* 0x00000004000bc802 */ /* 0x000fc60000000f00 */
[----:B------:R-:W-:Y:S01]  /*2080*/  @!P5 IMAD R89, R89, c[0x0][0x10], RZ ;  /* 0x000004005959da24 */ /* 0x000fe200078e02ff */
[----:B------:R-:W3:Y:S01]  /*2090*/  @!P2 LDG.E.64 R6, [R6.64] ;  /* 0x000000060606a981 */ /* 0x000ee2000c1e1b00 */
[----:B------:R-:W-:-:S04]  /*20a0*/  @!P4 IMAD.WIDE R10, R10, R11, c[0x0][0x198] ;  /* 0x000066000a0ac625 */ /* 0x000fc800078e020b */
[----:B------:R-:W-:Y:S02]  /*20b0*/  @!P5 IMAD R90, R89, c[0x0][0xc], RZ ;  /* 0x00000300595ada24 */ /* 0x000fe400078e02ff */
[----:B------:R-:W-:Y:S01]  /*20c0*/  @!P4 IMAD.WIDE.U32 R10, R13, 0x8, R10 ;  /* 0x000000080d0ac825 */ /* 0x000fe200078e000a */
[----:B------:R-:W-:-:S03]  /*20d0*/  @!P5 MOV R13, 0x4 ;  /* 0x00000004000dd802 */ /* 0x000fc60000000f00 */
[----:B----4-:R-:W-:Y:S01]  /*20e0*/  @!P5 IMAD R89, R12, c[0x0][0x10], R93 ;  /* 0x000004000c59da24 */ /* 0x010fe200078e025d */
[----:B------:R-:W-:Y:S01]  /*20f0*/  @!P5 SHF.L.U32 R12, R90, 0x1, RZ ;  /* 0x000000015a0cd819 */ /* 0x000fe200000006ff */
[----:B------:R-:W4:Y:S04]  /*2100*/  @!P4 LDG.E.64 R10, [R10.64] ;  /* 0x000000060a0ac981 */ /* 0x000f28000c1e1b00 */
[----:B------:R-:W-:-:S06]  /*2110*/  @!P5 IMAD.WIDE R12, R12, R13, c[0x0][0x198] ;  /* 0x000066000c0cd625 */ /* 0x000fcc00078e020d */
[----:B------:R-:W-:-:S06]  /*2120*/  @!P5 IMAD.WIDE.U32 R12, R89, 0x8, R12 ;  /* 0x00000008590cd825 */ /* 0x000fcc00078e000c */
[----:B------:R-:W5:Y:S01]  /*2130*/  @!P5 LDG.E.64 R12, [R12.64] ;  /* 0x000000060c0cd981 */ /* 0x000f62000c1e1b00 */
[----:B------:R-:W-:Y:S02]  /*2140*/  IADD3 R15, R15, -0x4, RZ ;  /* 0xfffffffc0f0f7810 */ /* 0x000fe40007ffe0ff */
[----:B------:R-:W-:Y:S01]  /*2150*/  IADD3 R14, R14, 0x4, RZ ;  /* 0x000000040e0e7810 */ /* 0x000fe20007ffe0ff */
[----:B0-2---:R-:W-:Y:S02]  /*2160*/  @!P1 FADD.FTZ R8, R8, R4 ;  /* 0x0000000408089221 */ /* 0x005fe40000010000 */
[----:B------:R-:W-:Y:S01]  /*2170*/  @!P1 FADD.FTZ R9, R9, R5 ;  /* 0x0000000509099221 */ /* 0x000fe20000010000 */
[----:B------:R-:W-:Y:S01]  /*2180*/  ISETP.NE.AND P1, PT, R15, RZ, PT ;  /* 0x000000ff0f00720c */ /* 0x000fe20003f25270 */
[----:B---3--:R-:W-:Y:S02]  /*2190*/  @!P2 FADD.FTZ R8, R8, R6 ;  /* 0x000000060808a221 */ /* 0x008fe40000010000 */
[----:B------:R-:W-:-:S02]  /*21a0*/  @!P2 FADD.FTZ R9, R9, R7 ;  /* 0x000000070909a221 */ /* 0x000fc40000010000 */
[----:B----4-:R-:W-:Y:S02]  /*21b0*/  @!P4 FADD.FTZ R8, R8, R10 ;  /* 0x0000000a0808c221 */ /* 0x010fe40000010000 */
[----:B------:R-:W-:Y:S02]  /*21c0*/  @!P4 FADD.FTZ R9, R9, R11 ;  /* 0x0000000b0909c221 */ /* 0x000fe40000010000 */
[----:B-----5:R-:W-:Y:S02]  /*21d0*/  @!P5 FADD.FTZ R8, R8, R12 ;  /* 0x0000000c0808d221 */ /* 0x020fe40000010000 */
[----:B------:R-:W-:Y:S02]  /*21e0*/  @!P5 FADD.FTZ R9, R9, R13 ;  /* 0x0000000d0909d221 */ /* 0x000fe40000010000 */
[----:B------:R-:W-:Y:S05]  /*21f0*/  @P1 BRA `(.L_x_2950) ;  /* 0xfffffc5000001947 */ /* 0x000fea000383ffff */
.L_x_2949:
        /* <DEDUP_REMOVED lines=19> */
.L_x_2952:
[----:B------:R-:W-:Y:S05]  /*2330*/  BSYNC B0 ;  /* 0x0000000000007941 */ /* 0x000fea0003800000 */
.L_x_2951:
        /* <DEDUP_REMOVED lines=12> */
[----:B------:R-:W-:Y:S02]  /*2400*/  @!P1 IMAD R5, R5, c[0x0][0x10], RZ ;  /* 0x0000040005059a24 */ /* 0x000fe400078e02ff */
[----:B------:R-:W-:-:S02]  /*2410*/  @!P2 IMAD R4, R4, c[0x0][0xc], RZ ;  /* 0x000003000404aa24 */ /* 0x000fc400078e02ff */
[----:B------:R-:W-:-:S03]  /*2420*/  @!P1 IMAD R5, R5, c[0x0][0xc], RZ ;  /* 0x0000030005059a24 */ /* 0x000fc600078e02ff */
[----:B------:R-:W-:Y:S02]  /*2430*/  @!P2 SHF.L.U32 R4, R4, 0x1, RZ ;  /* 0x000000010404a819 */ /* 0x000fe400000006ff */
[----:B------:R-:W-:-:S03]  /*2440*/  @!P1 SHF.L.U32 R5, R5, 0x1, RZ ;  /* 0x0000000105059819 */ /* 0x000fc600000006ff */
[----:B------:R-:W-:Y:S01]  /*2450*/  @!P2 IMAD.WIDE R6, R4, R7, c[0x0][0x198] ;  /* 0x000066000406a625 */ /* 0x000fe200078e0207 */
[----:B------:R-:W-:-:S03]  /*2460*/  @!P1 MOV R4, 0x4 ;  /* 0x0000000400049802 */ /* 0x000fc60000000f00 */
        /* <DEDUP_REMOVED lines=11> */
.L_x_2946:
        /* <DEDUP_REMOVED lines=20> */
[C---:B0-----:R-:W-:Y:S02]  /*2660*/  FADD.FTZ R9, -R90.reuse, R26 ;  /* 0x0000001a5a097221 */ /* 0x041fe40000010100 */
[----:B------:R-:W-:Y:S01]  /*2670*/  FFMA.FTZ R91, R91, c[0x0][0x1f4], -R10 ;  /* 0x00007d005b5b7a23 */ /* 0x000fe2000001080a */
[----:B------:R-:W-:Y:S01]  /*2680*/  MOV R10, 0x3f800000 ;  /* 0x3f800000000a7802 */ /* 0x000fe20000000f00 */
[C---:B------:R-:W-:Y:S02]  /*2690*/  FADD.FTZ R27, -R90.reuse, R27 ;  /* 0x0000001b5a1b7221 */ /* 0x040fe40000010100 */
[C---:B------:R-:W-:Y:S01]  /*26a0*/  FADD.FTZ R93, -R90.reuse, R18 ;  /* 0x000000125a5d7221 */ /* 0x040fe20000010100 */
[----:B------:R-:W-:Y:S01]  /*26b0*/  FSETP.GTU.FTZ.AND P1, PT, R91, RZ, PT ;  /* 0x000000ff5b00720b */ /* 0x000fe20003f3c000 */
[----:B------:R-:W-:-:S12]  /*26c0*/  FADD.FTZ R101, -R90, R19 ;  /* 0x000000135a657221 */ /* 0x000fd80000010100 */
        /* <DEDUP_REMOVED lines=17> */
.L_x_2953:
        /* <DEDUP_REMOVED lines=11> */
.L_x_2955:
[----:B------:R-:W-:Y:S05]  /*2890*/  BSYNC B0 ;  /* 0x0000000000007941 */ /* 0x000fea0003800000 */
.L_x_2954:
[----:B------:R-:W-:Y:S01]  /*28a0*/  ISETP.GE.U32.AND P6, PT, R55, c[0x0][0x1c8], PT ;  /* 0x0000720037007a0c */ /* 0x000fe20003fc6070 */
[-C--:B0-----:R-:W-:Y:S01]  /*28b0*/  FMUL.FTZ R9, R93, R10.reuse ;  /* 0x0000000a5d097220 */ /* 0x081fe20000410000 */
[----:B------:R-:W-:Y:S01]  /*28c0*/  ISETP.GE.U32.AND P1, PT, R56, c[0x0][0x1c8], PT ;  /* 0x0000720038007a0c */ /* 0x000fe20003f26070 */
[----:B------:R-:W-:Y:S01]  /*28d0*/  FMUL.FTZ R12, R101, R10 ;  /* 0x0000000a650c7220 */ /* 0x000fe20000410000 */
[----:B------:R-:W-:Y:S01]  /*28e0*/  ISETP.GE.U32.AND P2, PT, R57, c[0x0][0x1c8], PT ;  /* 0x0000720039007a0c */ /* 0x000fe20003f46070 */
[----:B------:R-:W-:Y:S01]  /*28f0*/  FADD.FTZ R105, -R90, R21 ;  /* 0x000000155a697221 */ /* 0x000fe20000010100 */
[----:B------:R-:W-:Y:S01]  /*2900*/  ISETP.GE.U32.AND P3, PT, R58, c[0x0][0x1c8], PT ;  /* 0x000072003a007a0c */ /* 0x000fe20003f66070 */
[C---:B------:R-:W-:Y:S01]  /*2910*/  FADD.FTZ R109, -R90.reuse, R23 ;  /* 0x000000175a6d7221 */ /* 0x040fe20000010100 */
[----:B------:R-:W-:Y:S01]  /*2920*/  ISETP.GE.U32.AND P4, PT, R59, c[0x0][0x1c8], PT ;  /* 0x000072003b007a0c */ /* 0x000fe20003f86070 */
[----:B------:R-:W-:Y:S01]  /*2930*/  FADD.FTZ R95, -R90, R25 ;  /* 0x000000195a5f7221 */ /* 0x000fe20000010100 */
[----:B------:R-:W-:Y:S01]  /*2940*/  ISETP.GE.AND.EX P6, PT, R70, c[0x0][0x1cc], PT, P6 ;  /* 0x0000730046007a0c */ /* 0x000fe20003fc6360 */
[----:B------:R-:W-:Y:S01]  /*2950*/  FADD.FTZ R99, -R90, R29 ;  /* 0x0000001d5a637221 */ /* 0x000fe20000010100 */
[----:B------:R-:W-:Y:S01]  /*2960*/  ISETP.GE.AND.EX P1, PT, R71, c[0x0][0x1cc], PT, P1 ;  /* 0x0000730047007a0c */ /* 0x000fe20003f26310 */
[----:B------:R-:W-:Y:S01]  /*2970*/  FFMA.FTZ R8, R6, R9, R4 ;  /* 0x0000000906087223 */ /* 0x000fe20000010004 */
[----:B------:R-:W-:Y:S01]  /*2980*/  ISETP.GE.AND.EX P2, PT, R72, c[0x0][0x1cc], PT, P2 ;  /* 0x0000730048007a0c */ /* 0x000fe20003f46320 */
[C---:B------:R-:W-:Y:S01]  /*2990*/  FADD.FTZ R103, -R90.reuse, R20 ;  /* 0x000000145a677221 */ /* 0x040fe20000010100 */
[----:B------:R-:W-:Y:S01]  /*29a0*/  ISETP.GE.AND.EX P3, PT, R73, c[0x0][0x1cc], PT, P3 ;  /* 0x0000730049007a0c */ /* 0x000fe20003f66330 */
[----:B------:R-:W-:Y:S01]  /*29b0*/  FADD.FTZ R107, -R90, R22 ;  /* 0x000000165a6b7221 */ /* 0x000fe20000010100 */
[----:B------:R-:W-:Y:S01]  /*29c0*/  ISETP.GE.AND.EX P4, PT, R74, c[0x0][0x1cc], PT, P4 ;  /* 0x000073004a007a0c */ /* 0x000fe20003f86340 */
[----:B------:R-:W-:Y:S01]  /*29d0*/  FADD.FTZ R23, -R90, R24 ;  /* 0x000000185a177221 */ /* 0x000fe20000010100 */
[----:B------:R-:W-:Y:S01]  /*29e0*/  ISETP.GT.U32.OR P6, PT, R0, 0x1df, P6 ;  /* 0x000001df0000780c */ /* 0x000fe200037c4470 */
        /* <DEDUP_REMOVED lines=8> */
[----:B------:R-:W-:-:S02]  /*2a70*/  FADD.FTZ R33, -R90, R33 ;  /* 0x000000215a217221 */ /* 0x000fc40000010100 */
[C---:B------:R-:W-:Y:S02]  /*2a80*/  FADD.FTZ R21, -R90.reuse, R34 ;  /* 0x000000225a157221 */ /* 0x040fe40000010100 */
[C---:B------:R-:W-:Y:S02]  /*2a90*/  FADD.FTZ R35, -R90.reuse, R35 ;  /* 0x000000235a237221 */ /* 0x040fe40000010100 */
[C---:B------:R-:W-:Y:S02]  /*2aa0*/  FADD.FTZ R25, -R90.reuse, R36 ;  /* 0x000000245a197221 */ /* 0x040fe40000010100 */
[C---:B------:R-:W-:Y:S02]  /*2ab0*/  FADD.FTZ R37, -R90.reuse, R37 ;  /* 0x000000255a257221 */ /* 0x040fe40000010100 */
[C---:B------:R-:W-:Y:S02]  /*2ac0*/  FADD.FTZ R27, -R90.reuse, R38 ;  /* 0x000000265a1b7221 */ /* 0x040fe40000010100 */
        /* <DEDUP_REMOVED lines=23> */
.L_x_2956:
[----:B------:R-:W-:Y:S01]  /*2c40*/  BSSY B0, `(.L_x_2957) ;  /* 0x000000b000007945 */ /* 0x000fe20003800000 */
[----:B------:R-:W-:Y:S05]  /*2c50*/  @P6 BRA `(.L_x_2958) ;  /* 0x0000009000006947 */ /* 0x000fea0003800000 */
        /* <DEDUP_REMOVED lines=9> */
.L_x_2958:
[----:B------:R-:W-:Y:S05]  /*2cf0*/  BSYNC B0 ;  /* 0x0000000000007941 */ /* 0x000fea0003800000 */
.L_x_2957:
[-C--:B------:R-:W-:Y:S02]  /*2d00*/  FMUL.FTZ R103, R103, R10.reuse ;  /* 0x0000000a67677220 */ /* 0x080fe40000410000 */
[-C--:B------:R-:W-:Y:S02]  /*2d10*/  FMUL.FTZ R12, R105, R10.reuse ;  /* 0x0000000a690c7220 */ /* 0x080fe40000410000 */
[-C--:B------:R-:W-:Y:S02]  /*2d20*/  FMUL.FTZ R107, R107, R10.reuse ;  /* 0x0000000a6b6b7220 */ /* 0x080fe40000410000 */
[----:B------:R-:W-:Y:S02]  /*2d30*/  FMUL.FTZ R20, R109, R10 ;  /* 0x0000000a6d147220 */ /* 0x000fe40000410000 */
        /* <DEDUP_REMOVED lines=13> */
.L_x_2959:
        /* <DEDUP_REMOVED lines=11> */
.L_x_2961:
[----:B------:R-:W-:Y:S05]  /*2ec0*/  BSYNC B0 ;  /* 0x0000000000007941 */ /* 0x000fea0003800000 */
.L_x_2960:
        /* <DEDUP_REMOVED lines=13> */
.L_x_2962:
        /* <DEDUP_REMOVED lines=11> */
.L_x_2964:
[----:B------:R-:W-:Y:S05]  /*3050*/  BSYNC B0 ;  /* 0x0000000000007941 */ /* 0x000fea0003800000 */
.L_x_2963:
        /* <DEDUP_REMOVED lines=17> */
.L_x_2965:
        /* <DEDUP_REMOVED lines=11> */
.L_x_2967:
[----:B------:R-:W-:Y:S05]  /*3220*/  BSYNC B0 ;  /* 0x0000000000007941 */ /* 0x000fea0003800000 */
.L_x_2966:
        /* <DEDUP_REMOVED lines=13> */
.L_x_2968:
        /* <DEDUP_REMOVED lines=11> */
.L_x_2970:
[----:B------:R-:W-:Y:S05]  /*33b0*/  BSYNC B0 ;  /* 0x0000000000007941 */ /* 0x000fea0003800000 */
.L_x_2969:
[----:B------:R-:W-:Y:S01]  /*33c0*/  ISETP.GE.U32.AND P6, PT, R60, c[0x0][0x1c8], PT ;  /* 0x000072003c007a0c */ /* 0x000fe20003fc6070 */
[-C--:B------:R-:W-:Y:S01]  /*33d0*/  FMUL.FTZ R11, R11, R10.reuse ;  /* 0x0000000a0b0b7220 */ /* 0x080fe20000410000 */
        /* <DEDUP_REMOVED lines=24> */
[C---:B------:R-:W-:Y:S01]  /*3560*/  ISETP.GT.U32.OR P3, PT, R0.reuse, 0x1df, P3 ;  /* 0x000001df0000780c */ /* 0x040fe20001f64470 */
[-C--:B0-----:R-:W-:Y:S01]  /*3570*/  FMUL.FTZ R14, R43, R10.reuse ;  /* 0x0000000a2b0e7220 */ /* 0x081fe20000410000 */
[----:B------:R-:W-:Y:S01]  /*3580*/  ISETP.GT.U32.OR P4, PT, R0, 0x1df, P4 ;  /* 0x000001df0000780c */ /* 0x000fe20002784470 */
[----:B------:R-:W-:-:S02]  /*3590*/  FMUL.FTZ R89, R89, R10 ;  /* 0x0000000a59597220 */ /* 0x000fc40000410000 */
[-C--:B------:R-:W-:Y:S02]  /*35a0*/  FMUL.FTZ R18, R45, R10.reuse ;  /* 0x0000000a2d127220 */ /* 0x080fe40000410000 */
[-C--:B------:R-:W-:Y:S02]  /*35b0*/  FMUL.FTZ R91, R91, R10.reuse ;  /* 0x0000000a5b5b7220 */ /* 0x080fe40000410000 */
[-C--:B------:R-:W-:Y:S02]  /*35c0*/  FMUL.FTZ R20, R47, R10.reuse ;  /* 0x0000000a2f147220 */ /* 0x080fe40000410000 */
[-C--:B------:R-:W-:Y:S02]  /*35d0*/  FMUL.FTZ R93, R93, R10.reuse ;  /* 0x0000000a5d5d7220 */ /* 0x080fe40000410000 */
[----:B------:R-:W-:Y:S02]  /*35e0*/  FMUL.FTZ R10, R49, R10 ;  /* 0x0000000a310a7220 */ /* 0x000fe40000410000 */
[----:B------:R-:W-:-:S02]  /*35f0*/  FFMA.FTZ R8, R6, R11, R4 ;  /* 0x0000000b06087223 */ /* 0x000fc40000010004 */
        /* <DEDUP_REMOVED lines=12> */
.L_x_2971:
        /* <DEDUP_REMOVED lines=11> */
.L_x_2973:
[----:B------:R-:W-:Y:S05]  /*3770*/  BSYNC B0 ;  /* 0x0000000000007941 */ /* 0x000fea0003800000 */
.L_x_2972:
        /* <DEDUP_REMOVED lines=13> */
.L_x_2974:
        /* <DEDUP_REMOVED lines=11> */
.L_x_2976:
[----:B------:R-:W-:Y:S05]  /*3900*/  BSYNC B0 ;  /* 0x0000000000007941 */ /* 0x000fea0003800000 */
.L_x_2975:
        /* <DEDUP_REMOVED lines=13> */
.L_x_2977:
        /* <DEDUP_REMOVED lines=11> */
.L_x_2979:
[----:B------:R-:W-:Y:S05]  /*3a90*/  BSYNC B0 ;  /* 0x0000000000007941 */ /* 0x000fea0003800000 */
.L_x_2978:
        /* <DEDUP_REMOVED lines=13> */
.L_x_2980:
        /* <DEDUP_REMOVED lines=11> */
.L_x_2982:
[----:B------:R-:W-:Y:S05]  /*3c20*/  BSYNC B0 ;  /* 0x0000000000007941 */ /* 0x000fea0003800000 */
.L_x_2981:
        /* <DEDUP_REMOVED lines=13> */
.L_x_2983:
        /* <DEDUP_REMOVED lines=11> */
.L_x_2985:
[----:B------:R-:W-:Y:S05]  /*3db0*/  BSYNC B0 ;  /* 0x0000000000007941 */ /* 0x000fea0003800000 */
.L_x_2984:
[----:B------:R-:W-:Y:S01]  /*3dc0*/  ISETP.GE.U32.AND P6, PT, R65, c[0x0][0x1c8], PT ;  /* 0x0000720041007a0c */ /* 0x000fe20003fc6070 */
[--C-:B------:R-:W-:Y:S01]  /*3dd0*/  FFMA.FTZ R28, R6, R29, R4.reuse ;  /* 0x0000001d061c7223 */ /* 0x100fe20000010004 */
[----:B------:R-:W-:Y:S01]  /*3de0*/  ISETP.GE.U32.AND P1, PT, R66, c[0x0][0x1c8], PT ;  /* 0x0000720042007a0c */ /* 0x000fe20003f26070 */
[C-C-:B------:R-:W-:Y:S01]  /*3df0*/  FFMA.FTZ R26, R6.reuse, R85, R4.reuse ;  /* 0x00000055061a7223 */ /* 0x140fe20000010004 */
[----:B------:R-:W-:Y:S01]  /*3e00*/  ISETP.GE.U32.AND P2, PT, R67, c[0x0][0x1c8], PT ;  /* 0x0000720043007a0c */ /* 0x000fe20003f46070 */
[--C-:B0-----:R-:W-:Y:S01]  /*3e10*/  FFMA.FTZ R24, R6, R89, R4.reuse ;  /* 0x0000005906187223 */ /* 0x101fe20000010004 */
[----:B------:R-:W-:Y:S01]  /*3e20*/  ISETP.GE.U32.AND P3, PT, R68, c[0x0][0x1c8], PT ;  /* 0x0000720044007a0c */ /* 0x000fe20003f66070 */
[C-C-:B------:R-:W-:Y:S01]  /*3e30*/  FFMA.FTZ R22, R6.reuse, R91, R4.reuse ;  /* 0x0000005b06167223 */ /* 0x140fe20000010004 */
[----:B------:R-:W-:Y:S01]  /*3e40*/  ISETP.GE.U32.AND P4, PT, R69, c[0x0][0x1c8], PT ;  /* 0x0000720045007a0c */ /* 0x000fe20003f86070 */
[----:B------:R-:W-:Y:S01]  /*3e50*/  FFMA.FTZ R8, R6, R93, R4 ;  /* 0x0000005d06087223 */ /* 0x000fe20000010004 */
[----:B------:R-:W-:Y:S01]  /*3e60*/  ISETP.GE.AND.EX P6, PT, R80, c[0x0][0x1cc], PT, P6 ;  /* 0x0000730050007a0c */ /* 0x000fe20003fc6360 */
[--C-:B------:R-:W-:Y:S01]  /*3e70*/  FFMA.FTZ R27, R7, R14, R5.reuse ;  /* 0x0000000e071b7223 */ /* 0x100fe20000010005 */
[----:B------:R-:W-:Y:S01]  /*3e80*/  ISETP.GE.AND.EX P1, PT, R81, c[0x0][0x1cc], PT, P1 ;  /* 0x0000730051007a0c */ /* 0x000fe20003f26310 */
[C-C-:B------:R-:W-:Y:S01]  /*3e90*/  FFMA.FTZ R25, R7.reuse, R18, R5.reuse ;  /* 0x0000001207197223 */ /* 0x140fe20000010005 */
[----:B------:R-:W-:Y:S01]  /*3ea0*/  ISETP.GE.AND.EX P2, PT, R82, c[0x0][0x1cc], PT, P2 ;  /* 0x0000730052007a0c */ /* 0x000fe20003f46320 */
[--C-:B------:R-:W-:Y:S01]  /*3eb0*/  FFMA.FTZ R23, R7, R20, R5.reuse ;  /* 0x0000001407177223 */ /* 0x100fe20000010005 */
[----:B------:R-:W-:Y:S01]  /*3ec0*/  ISETP.GE.AND.EX P3, PT, R83, c[0x0][0x1cc], PT, P3 ;  /* 0x0000730053007a0c */ /* 0x000fe20003f66330 */
[C-C-:B------:R-:W-:Y:S01]  /*3ed0*/  FFMA.FTZ R9, R7.reuse, R10, R5.reuse ;  /* 0x0000000a07097223 */ /* 0x140fe20000010005 */
        /* <DEDUP_REMOVED lines=18> */
.L_x_2986:
        /* <DEDUP_REMOVED lines=11> */
.L_x_2988:
[----:B------:R-:W-:Y:S05]  /*40b0*/  BSYNC B0 ;  /* 0x0000000000007941 */ /* 0x000fea0003800000 */
.L_x_2987:
        /* <DEDUP_REMOVED lines=11> */
.L_x_2989:
        /* <DEDUP_REMOVED lines=11> */
.L_x_2991:
[----:B------:R-:W-:Y:S05]  /*4220*/  BSYNC B0 ;  /* 0x0000000000007941 */ /* 0x000fea0003800000 */
.L_x_2990:
        /* <DEDUP_REMOVED lines=11> */
.L_x_2992:
        /* <DEDUP_REMOVED lines=11> */
.L_x_2994:
[----:B------:R-:W-:Y:S05]  /*4390*/  BSYNC B0 ;  /* 0x0000000000007941 */ /* 0x000fea0003800000 */
.L_x_2993:
        /* <DEDUP_REMOVED lines=11> */
.L_x_2995:
        /* <DEDUP_REMOVED lines=11> */
.L_x_2997:
[----:B------:R-:W-:Y:S05]  /*4500*/  BSYNC B0 ;  /* 0x0000000000007941 */ /* 0x000fea0003800000 */
.L_x_2996:
        /* <DEDUP_REMOVED lines=11> */
.L_x_2998:
[----:B------:R-:W-:Y:S01]  /*45c0*/  BSSY B0, `(.L_x_2999) ;  /* 0x000000a000007945 */ /* 0x000fe20003800000 */
[----:B------:R-:W-:Y:S05]  /*45d0*/  @P4 BRA `(.L_x_3000) ;  /* 0x0000008000004947 */ /* 0x000fea0003800000 */
[----:B------:R-:W-:Y:S01]  /*45e0*/  MOV R3, R17 ;  /* 0x0000001100037202 */ /* 0x000fe20000000f00 */
[----:B------:R-:W-:-:S04]  /*45f0*/  IMAD R84, R84, c[0x0][0x1c0], RZ ;  /* 0x0000700054547a24 */ /* 0x000fc800078e02ff */
[----:B0-----:R-:W-:-:S04]  /*4600*/  IMAD.WIDE.U32 R4, R69, c[0x0][0x1c0], R2 ;  /* 0x0000700045047a25 */ /* 0x001fc800078e0002 */
[----:B------:R-:W-:Y:S01]  /*4610*/  IMAD R3, R69, c[0x0][0x1c4], R84 ;  /* 0x0000710045037a24 */ /* 0x000fe200078e0254 */
[----:B------:R-:W-:-:S04]  /*4620*/  LEA R2, P1, R4, c[0x0][0x160], 0x2 ;  /* 0x0000580004027a11 */ /* 0x000fc800078210ff */
[----:B------:R-:W-:-:S04]  /*4630*/  IADD3 R3, R5, R3, RZ ;  /* 0x0000000305037210 */ /* 0x000fc80007ffe0ff */
[----:B------:R-:W-:-:S05]  /*4640*/  LEA.HI.X R3, R4, c[0x0][0x164], R3, 0x2, P1 ;  /* 0x0000590004037a11 */ /* 0x000fca00008f1403 */
[----:B------:R0:W-:Y:S02]  /*4650*/  STG.E.64 [R2.64], R8 ;  /* 0x0000000802007986 */ /* 0x0001e4000c101b06 */
.L_x_3000:
[----:B------:R-:W-:Y:S05]  /*4660*/  BSYNC B0 ;  /* 0x0000000000007941 */ /* 0x000fea0003800000 */
.L_x_2999:
[----:B------:R-:W-:Y:S02]  /*4670*/  IADD3 R50, R50, c[0x0][0x10], RZ ;  /* 0x0000040032327a10 */ /* 0x000fe40007ffe0ff */
[----:B------:R-:W-:Y:S02]  /*4680*/  IADD3 R87, R87, 0x1, RZ ;  /* 0x0000000157577810 */ /* 0x000fe40007ffe0ff */
[----:B------:R-:W-:-:S13]  /*4690*/  ISETP.GE.AND P1, PT, R50, UR4, PT ;  /* 0x0000000432007c0c */ /* 0x000fda000bf26270 */
[----:B------:R-:W-:Y:S01]  /*46a0*/  @P1 CALL.REL.NOINC `(.L_x_3001) ;  /* 0x0000001000001944 */ /* 0x000fe20003c00000 */
[----:B------:R-:W-:Y:S05]  /*46b0*/  BRA `(.L_x_3002) ;  /* 0xffffbbc000007947 */ /* 0x000fea000383ffff */
.L_x_3001:
[----:B------:R-:W-:Y:S05]  /*46c0*/  EXIT ;  /* 0x000000000000794d */ /* 0x000fea0003800000 */
.L_x_3003:
        /* <DEDUP_REMOVED lines=11> */
.L_x_3350:


//--------------------- .text._Z35group_norm_nhwc_fwd_one_pass_kernelI11Fp32IOBf16WLi64ELi30ELi480EEv26Group_norm_nhwc_fwd_params --------------------------
	.section	.text._Z35group_norm_nhwc_fwd_one_pass_kernelI11Fp32IOBf16WLi64ELi30ELi480EEv26Group_norm_nhwc_fwd_params,"ax",@progbits
	.sectioninfo	@"SHI_REGISTERS=32"
	.align	128
        .global         _Z35group_norm_nhwc_fwd_one_pass_kernelI11Fp32IOBf16WLi64ELi30ELi480EEv26Group_norm_nhwc_fwd_params
        .type           _Z35group_norm_nhwc_fwd_one_pass_kernelI11Fp32IOBf16WLi64ELi30ELi480EEv26Group_norm_nhwc_fwd_params,@function
        .size           _Z35group_norm_nhwc_fwd_one_pass_kernelI11Fp32IOBf16WLi64ELi30ELi480EEv26Group_norm_nhwc_fwd_params,(.L_x_3351 - _Z35group_norm_nhwc_fwd_one_pass_kernelI11Fp32IOBf16WLi64ELi30ELi480EEv26Group_norm_nhwc_fwd_params)
        .other          _Z35group_norm_nhwc_fwd_one_pass_kernelI11Fp32IOBf16WLi64ELi30ELi480EEv26Group_norm_nhwc_fwd_params,@"STO_CUDA_ENTRY STV_DEFAULT"
_Z35group_norm_nhwc_fwd_one_pass_kernelI11Fp32IOBf16WLi64ELi30ELi480EEv26Group_norm_nhwc_fwd_params:
.text._Z35group_norm_nhwc_fwd_one_pass_kernelI11Fp32IOBf16WLi64ELi30ELi480EEv26Group_norm_nhwc_fwd_params:
        /* <DEDUP_REMOVED lines=26> */
.L_x_3020:
[----:B------:R-:W-:-:S04]  /*01a0*/  IABS R7, c[0x0][0x1d8] ;  /* 0x0000760000077a13 */ /* 0x000fc80000000000 */
[----:B------:R-:W1:Y:S08]  /*01b0*/  I2F.RP R2, R7 ;  /* 0x0000000700027306 */ /* 0x000e700000209400 */
[----:B-1----:R-:W1:Y:S02]  /*01c0*/  MUFU.RCP R2, R2 ;  /* 0x0000000200027308 */ /* 0x002e640000001000 */
[----:B01----:R-:W-:-:S06]  /*01d0*/  IADD3 R4, R2, 0xffffffe, RZ ;  /* 0x0ffffffe02047810 */ /* 0x003fcc0007ffe0ff */
        /* <DEDUP_REMOVED lines=33> */
[----:B------:R-:W-:Y:S01]  /*03f0*/  LEA.HI.X.SX32 R27, R24, R7, 0x1, P2 ;  /* 0x00000007181b7211 */ /* 0x000fe200010f0eff */
[----:B------:R-:W-:-:S04]  /*0400*/  @!P1 IMAD R7, R2, c[0x0][0x1c0], RZ ;  /* 0x0000700002079a24 */ /* 0x000fc800078e02ff */
[----:B------:R-:W-:-:S04]  /*0410*/  IMAD.WIDE.U32 R26, R5, c[0x0][0x1d0], R26 ;  /* 0x00007400051a7a25 */ /* 0x000fc800078e001a */
[----:B------:R-:W-:Y:S01]  /*0420*/  @!P1 IMAD R11, R20, c[0x0][0x1c4], R7 ;  /* 0x00007100140b9a24 */ /* 0x000fe200078e0207 */
[----:B------:R-:W-:Y:S02]  /*0430*/  IADD3 R29, R27, R29, RZ ;  /* 0x0000001d1b1d7210 */ /* 0x000fe40007ffe0ff */
[-C--:B------:R-:W-:Y:S02]  /*0440*/  @P0 MOV R28, R26.reuse ;  /* 0x0000001a001c0202 */ /* 0x080fe40000000f00 */
        /* <DEDUP_REMOVED lines=8> */
[----:B------:R-:W-:Y:S02]  /*04d0*/  @P0 LEA.HI.X R11, R4, c[0x0][0x174], R5, 0x2, P2 ;  /* 0x00005d00040b0a11 */ /* 0x000fe400010f1405 */
[----:B------:R-:W-:-:S02]  /*04e0*/  MOV R5, RZ ;  /* 0x000000ff00057202 */ /* 0x000fc40000000f00 */
[----:B------:R-:W-:Y:S02]  /*04f0*/  MOV R4, RZ ;  /* 0x000000ff00047202 */ /* 0x000fe40000000f00 */
[----:B------:R-:W-:Y:S02]  /*0500*/  @!P1 LEA.HI.X R9, R6, c[0x0][0x174], R7, 0x2, P3 ;  /* 0x00005d0006099a11 */ /* 0x000fe400018f1407 */
[----:B------:R-:W-:Y:S02]  /*0510*/  CS2R R6, SRZ ;  /* 0x0000000000067805 */ /* 0x000fe4000001ff00 */
[----:B------:R-:W2:Y:S04]  /*0520*/  @P0 LDG.E.64 R4, [R10.64] ;  /* 0x000000060a040981 */ /* 0x000ea8000c1e1b00 */
[----:B------:R-:W3:Y:S01]  /*0530*/  @!P1 LDG.E.64 R6, [R8.64] ;  /* 0x0000000608069981 */ /* 0x000ee2000c1e1b00 */
[C---:B0-----:R-:W-:Y:S01]  /*0540*/  ISETP.GT.AND P1, PT, R3.reuse, 0x1e, PT ;  /* 0x0000001e0300780c */ /* 0x041fe20003f24270 */
[----:B------:R-:W-:Y:S01]  /*0550*/  BSSY B0, `(.L_x_3004) ;  /* 0x000004c000007945 */ /* 0x000fe20003800000 */
[----:B------:R-:W-:-:S02]  /*0560*/  ISETP.NE.AND P3, PT, R3, RZ, PT ;  /* 0x000000ff0300720c */ /* 0x000fc40003f65270 */
[----:B------:R-:W-:Y:S01]  /*0570*/  ISETP.NE.AND P2, PT, R17, RZ, PT ;  /* 0x000000ff1100720c */ /* 0x000fe20003f45270 */
[----:B--2---:R-:W-:Y:S02]  /*0580*/  FMUL.FTZ R13, R5, R5 ;  /* 0x00000005050d7220 */ /* 0x004fe40000410000 */
[C---:B------:R-:W-:Y:S02]  /*0590*/  FADD.FTZ R12, R4.reuse, R5 ;  /* 0x00000005040c7221 */ /* 0x040fe40000010000 */
[----:B---3--:R-:W-:Y:S02]  /*05a0*/  FMUL.FTZ R25, R7, R7 ;  /* 0x0000000707197220 */ /* 0x008fe40000410000 */
[----:B------:R-:W-:Y:S02]  /*05b0*/  FFMA.FTZ R13, R4, R4, R13 ;  /* 0x00000004040d7223 */ /* 0x000fe4000001000d */
[----:B------:R-:W-:Y:S02]  /*05c0*/  FADD.FTZ R15, R6, R7 ;  /* 0x00000007060f7221 */ /* 0x000fe40000010000 */
[----:B------:R-:W-:-:S02]  /*05d0*/  FADD.FTZ R12, RZ, R12 ;  /* 0x0000000cff0c7221 */ /* 0x000fc40000010000 */
        /* <DEDUP_REMOVED lines=67> */
.L_x_3005:
[----:B------:R-:W-:Y:S05]  /*0a10*/  BSYNC B0 ;  /* 0x0000000000007941 */ /* 0x000fea0003800000 */
.L_x_3004:
[----:B------:R-:W-:-:S04]  /*0a20*/  MOV R14, c[0x0][0xc] ;  /* 0x00000300000e7a02 */ /* 0x000fc80000000f00 */
[----:B------:R-:W-:-:S13]  /*0a30*/  ISETP.GE.U32.AND P1, PT, R14, 0x2, PT ;  /* 0x000000020e00780c */ /* 0x000fda0003f26070 */
[----:B------:R-:W-:Y:S05]  /*0a40*/  @!P1 BRA `(.L_x_3006) ;  /* 0x0000093000009947 */ /* 0x000fea0003800000 */
[----:B------:R-:W-:Y:S05]  /*0a50*/  @P2 BRA `(.L_x_3007) ;  /* 0x000001a000002947 */ /* 0x000fea0003800000 */
[----:B------:R-:W1:Y:S01]  /*0a60*/  S2R R15, SR_CTAID.Y ;  /* 0x00000000000f7919 */ /* 0x000e620000002600 */
[C---:B------:R-:W-:Y:S02]  /*0a70*/  LOP3.LUT R8, R18.reuse, 0x1, RZ, 0xc0, !PT ;  /* 0x0000000112087812 */ /* 0x040fe400078ec0ff */
[----:B------:R-:W-:-:S03]  /*0a80*/  LOP3.LUT P1, RZ, R18, 0x2, RZ, 0xc0, !PT ;  /* 0x0000000212ff7812 */ /* 0x000fc6000782c0ff */
[----:B------:R-:W-:-:S04]  /*0a90*/  IMAD R10, R8, c[0x0][0x10], RZ ;  /* 0x00000400080a7a24 */ /* 0x000fc800078e02ff */
[----:B------:R-:W-:-:S05]  /*0aa0*/  IMAD R8, R10, c[0x0][0xc], RZ ;  /* 0x000003000a087a24 */ /* 0x000fca00078e02ff */
[----:B------:R-:W-:Y:S01]  /*0ab0*/  SHF.L.U32 R11, R8, 0x1, RZ ;  /* 0x00000001080b7819 */ /* 0x000fe200000006ff */
[----:B------:R-:W-:Y:S01]  /*0ac0*/  HFMA2.MMA R8, -RZ, RZ, 0, 2.384185791015625e-07 ;  /* 0x00000004ff087435 */ /* 0x000fe200000001ff */
[----:B-1----:R-:W-:Y:S01]  /*0ad0*/  IADD3 R9, R10, R15, RZ ;  /* 0x0000000f0a097210 */ /* 0x002fe20007ffe0ff */
[----:B------:R-:W-:-:S08]  /*0ae0*/  IMAD R15, R16, c[0x0][0x10], R15 ;  /* 0x00000400100f7a24 */ /* 0x000fd000078e020f */
[----:B------:R-:W-:-:S04]  /*0af0*/  IMAD.WIDE R10, R11, R8, c[0x0][0x198] ;  /* 0x000066000b0a7625 */ /* 0x000fc800078e0208 */
[----:B------:R-:W-:-:S04]  /*0b00*/  IMAD.WIDE.U32 R8, R9, R8, c[0x0][0x190] ;  /* 0x0000640009087625 */ /* 0x000fc800078e0008 */
[----:B------:R-:W-:Y:S01]  /*0b10*/  IMAD.WIDE.U32 R10, R15, 0x8, R10 ;  /* 0x000000080f0a7825 */ /* 0x000fe200078e000a */
[----:B------:R-:W-:-:S04]  /*0b20*/  MOV R15, 0x1 ;  /* 0x00000001000f7802 */ /* 0x000fc80000000f00 */
        /* <DEDUP_REMOVED lines=8> */
.L_x_3008:
[----:B------:R-:W2:Y:S01]  /*0bb0*/  LDG.E.STRONG.GPU R10, [R8.64] ;  /* 0x00000006080a7981 */ /* 0x000ea2000c1ef900 */
[----:B------:R-:W-:Y:S01]  /*0bc0*/  YIELD ;  /* 0x0000000000007946 */ /* 0x000fe20003800000 */
[----:B--2---:R-:W-:Y:S01]  /*0bd0*/  ISETP.NE.AND P1, PT, R10, R11, PT ;  /* 0x0000000b0a00720c */ /* 0x004fe20003f25270 */
[----:B------:R-:W-:-:S12]  /*0be0*/  CCTL.IVALL ;  /* 0x00000000ff00798f */ /* 0x000fd80002000000 */
[----:B------:R-:W-:Y:S05]  /*0bf0*/  @P1 BRA `(.L_x_3008) ;  /* 0xffffffb000001947 */ /* 0x000fea000383ffff */
.L_x_3007:
        /* <DEDUP_REMOVED lines=11> */
.L_x_3010:
        /* <DEDUP_REMOVED lines=59> */
.L_x_3009:
        /* <DEDUP_REMOVED lines=19> */
.L_x_3012:
[----:B------:R-:W-:Y:S05]  /*1190*/  BSYNC B0 ;  /* 0x0000000000007941 */ /* 0x000fea0003800000 */
.L_x_3011:
        /* <DEDUP_REMOVED lines=30> */
.L_x_3006:
[----:B------:R-:W-:Y:S01]  /*1380*/  LOP3.LUT P1, RZ, R16, R17, RZ, 0xfc, !PT ;  /* 0x0000001110ff7212 */ /* 0x000fe2000782fcff */
[----:B------:R-:W-:Y:S01]  /*1390*/  @!P2 STS.64 [0x90], R12 ;  /* 0x0000900cff00a388 */ /* 0x000fe20000000a00 */
[----:B------:R-:W-:Y:S01]  /*13a0*/  ISETP.EQ.U32.AND P3, PT, RZ, c[0x0][0x168], PT ;  /* 0x00005a00ff007a0c */ /* 0x000fe20003f62070 */
[----:B------:R-:W-:Y:S01]  /*13b0*/  HFMA2.MMA R15, -RZ, RZ, 0, 1.1920928955078125e-07 ;  /* 0x00000002ff0f7435 */ /* 0x000fe200000001ff */
        /* <DEDUP_REMOVED lines=9> */
[----:B------:R-:W-:-:S05]  /*1450*/  IMAD.WIDE R14, R14, R15, c[0x0][0x180] ;  /* 0x000060000e0e7625 */ /* 0x000fca00078e020f */
[----:B------:R1:W2:Y:S04]  /*1460*/  LDG.E.U16 R25, [R14.64] ;  /* 0x000000060e197981 */ /* 0x0002a8000c1e1500 */
[----:B0-----:R0:W3:Y:S04]  /*1470*/  LDG.E.U16 R12, [R8.64] ;  /* 0x00000006080c7981 */ /* 0x0010e8000c1e1500 */
[----:B------:R0:W4:Y:S04]  /*1480*/  LDG.E.U16 R24, [R8.64+0x2] ;  /* 0x0000020608187981 */ /* 0x000128000c1e1500 */
[----:B-1----:R1:W5:Y:S04]  /*1490*/  LDG.E.U16 R14, [R14.64+0x2] ;  /* 0x000002060e0e7981 */ /* 0x002368000c1e1500 */
[----:B------:R-:W0:Y:S02]  /*14a0*/  LDS.64 R10, [0x90] ;  /* 0x00009000ff0a7984 */ /* 0x000e240000000a00 */
[----:B0-----:R-:W-:-:S04]  /*14b0*/  FMUL.FTZ R10, R10, c[0x0][0x1f4] ;  /* 0x00007d000a0a7a20 */ /* 0x001fc80000410000 */
[----:B------:R-:W-:-:S04]  /*14c0*/  FMUL.FTZ R13, R10, R10 ;  /* 0x0000000a0a0d7220 */ /* 0x000fc80000410000 */
[----:B------:R-:W-:-:S05]  /*14d0*/  FFMA.FTZ R11, R11, c[0x0][0x1f4], -R13 ;  /* 0x00007d000b0b7a23 */ /* 0x000fca000001080d */
[----:B------:R-:W-:-:S13]  /*14e0*/  FSETP.GTU.FTZ.AND P1, PT, R11, RZ, PT ;  /* 0x000000ff0b00720b */ /* 0x000fda0003f3c000 */
[----:B------:R-:W-:Y:S01]  /*14f0*/  @P1 FADD.FTZ R13, R11, c[0x0][0x188] ;  /* 0x000062000b0d1621 */ /* 0x000fe20000010000 */
[----:B------:R-:W-:-:S06]  /*1500*/  MOV R11, 0x3f800000 ;  /* 0x3f800000000b7802 */ /* 0x000fcc0000000f00 */
[----:B------:R-:W0:Y:S01]  /*1510*/  @P1 MUFU.RSQ R11, R13 ;  /* 0x0000000d000b1308 */ /* 0x000e220000001400 */
[----:B------:R-:W-:Y:S01]  /*1520*/  ISETP.NE.AND P2, PT, RZ, UR5, PT ;  /* 0x00000005ff007c0c */ /* 0x000fe2000bf45270 */
[C---:B------:R-:W-:Y:S02]  /*1530*/  FADD.FTZ R4, -R10.reuse, R4 ;  /* 0x000000040a047221 */ /* 0x040fe40000010100 */
[C---:B------:R-:W-:Y:S02]  /*1540*/  FADD.FTZ R8, -R10.reuse, R5 ;  /* 0x000000050a087221 */ /* 0x040fe40000010100 */
[C---:B------:R-:W-:Y:S02]  /*1550*/  FADD.FTZ R6, -R10.reuse, R6 ;  /* 0x000000060a067221 */ /* 0x040fe40000010100 */
[----:B------:R-:W-:Y:S01]  /*1560*/  FADD.FTZ R10, -R10, R7 ;  /* 0x000000070a0a7221 */ /* 0x000fe20000010100 */
[----:B------:R-:W-:-:S04]  /*1570*/  ISETP.GE.U32.AND P1, PT, R20, c[0x0][0x1c8], PT ;  /* 0x0000720014007a0c */ /* 0x000fc80003f26070 */
[----:B------:R-:W-:Y:S01]  /*1580*/  ISETP.GE.AND.EX P1, PT, R2, c[0x0][0x1cc], PT, P1 ;  /* 0x0000730002007a0c */ /* 0x000fe20003f26310 */
[-C--:B0-----:R-:W-:Y:S02]  /*1590*/  FMUL.FTZ R4, R4, R11.reuse ;  /* 0x0000000b04047220 */ /* 0x081fe40000410000 */
[-C--:B------:R-:W-:Y:S02]  /*15a0*/  FMUL.FTZ R5, R8, R11.reuse ;  /* 0x0000000b08057220 */ /* 0x080fe40000410000 */
[-C--:B-1----:R-:W-:Y:S02]  /*15b0*/  FMUL.FTZ R15, R6, R11.reuse ;  /* 0x0000000b060f7220 */ /* 0x082fe40000410000 */
[----:B------:R-:W-:Y:S01]  /*15c0*/  FMUL.FTZ R11, R10, R11 ;  /* 0x0000000b0a0b7220 */ /* 0x000fe20000410000 */
[----:B------:R-:W-:Y:S02]  /*15d0*/  ISETP.GT.U32.OR P1, PT, R17, 0x1df, P1 ;  /* 0x000001df1100780c */ /* 0x000fe40000f24470 */
[----:B--2---:R-:W-:-:S02]  /*15e0*/  PRMT R25, RZ, 0x5410, R25 ;  /* 0x00005410ff197816 */ /* 0x004fc40000000019 */
[----:B---3--:R-:W-:Y:S02]  /*15f0*/  PRMT R12, RZ, 0x5410, R12 ;  /* 0x00005410ff0c7816 */ /* 0x008fe4000000000c */
[----:B----4-:R-:W-:Y:S02]  /*1600*/  PRMT R10, RZ, 0x5410, R24 ;  /* 0x00005410ff0a7816 */ /* 0x010fe40000000018 */
[----:B-----5:R-:W-:Y:S01]  /*1610*/  PRMT R13, RZ, 0x5410, R14 ;  /* 0x00005410ff0d7816 */ /* 0x020fe2000000000e */
[----:B------:R-:W-:-:S04]  /*1620*/  FFMA.FTZ R4, R12, R4, R25 ;  /* 0x000000040c047223 */ /* 0x000fc80000010019 */
        /* <DEDUP_REMOVED lines=12> */
.L_x_3013:
        /* <DEDUP_REMOVED lines=11> */
.L_x_3015:
[----:B------:R-:W-:Y:S05]  /*17a0*/  BSYNC B0 ;  /* 0x0000000000007941 */ /* 0x000fea0003800000 */
.L_x_3014:
        /* <DEDUP_REMOVED lines=13> */
.L_x_3016:
        /* <DEDUP_REMOVED lines=11> */
.L_x_3018:
[----:B------:R-:W-:Y:S05]  /*1930*/  BSYNC B0 ;  /* 0x0000000000007941 */ /* 0x000fea0003800000 */
.L_x_3017:
[----:B------:R-:W-:Y:S02]  /*1940*/  IADD3 R22, R22, c[0x0][0x10], RZ ;  /* 0x0000040016167a10 */ /* 0x000fe40007ffe0ff */
[----:B------:R-:W-:Y:S02]  /*1950*/  IADD3 R18, R18, 0x1, RZ ;  /* 0x0000000112127810 */ /* 0x000fe40007ffe0ff */
[----:B------:R-:W-:-:S13]  /*1960*/  ISETP.GE.AND P1, PT, R22, UR4, PT ;  /* 0x0000000416007c0c */ /* 0x000fda000bf26270 */
[----:B------:R-:W-:Y:S01]  /*1970*/  @P1 CALL.REL.NOINC `(.L_x_3019) ;  /* 0x0000001000001944 */ /* 0x000fe20003c00000 */
[----:B------:R-:W-:Y:S05]  /*1980*/  BRA `(.L_x_3020) ;  /* 0xffffe81000007947 */ /* 0x000fea000383ffff */
.L_x_3019:
[----:B------:R-:W-:Y:S05]  /*1990*/  EXIT ;  /* 0x000000000000794d */ /* 0x000fea0003800000 */
.L_x_3021:
        /* <DEDUP_REMOVED lines=14> */
.L_x_3351:


//--------------------- .text._Z35group_norm_nhwc_fwd_one_pass_kernelI11Fp32IOBf16WLi128ELi30ELi480EEv26Group_norm_nhwc_fwd_params --------------------------
	.section	.text._Z35group_norm_nhwc_fwd_one_pass_kernelI11Fp32IOBf16WLi128ELi30ELi480EEv26Group_norm_nhwc_fwd_params,"ax",@progbits
	.sectioninfo	@"SHI_REGISTERS=40"
	.align	128
        .global         _Z35group_norm_nhwc_fwd_one_pass_kernelI11Fp32IOBf16WLi128ELi30ELi480EEv26Group_norm_nhwc_fwd_params
        .type           _Z35group_norm_nhwc_fwd_one_pass_kernelI11Fp32IOBf16WLi128ELi30ELi480EEv26Group_norm_nhwc_fwd_params,@function
        .size           _Z35group_norm_nhwc_fwd_one_pass_kernelI11Fp32IOBf16WLi128ELi30ELi480EEv26Group_norm_nhwc_fwd_params,(.L_x_3352 - _Z35group_norm_nhwc_fwd_one_pass_kernelI11Fp32IOBf16WLi128ELi30ELi480EEv26Group_norm_nhwc_fwd_params)
        .other          _Z35group_norm_nhwc_fwd_one_pass_kernelI11Fp32IOBf16WLi128ELi30ELi480EEv26Group_norm_nhwc_fwd_params,@"STO_CUDA_ENTRY STV_DEFAULT"
_Z35group_norm_nhwc_fwd_one_pass_kernelI11Fp32IOBf16WLi128ELi30ELi480EEv26Group_norm_nhwc_fwd_params:
.text._Z35group_norm_nhwc_fwd_one_pass_kernelI11Fp32IOBf16WLi128ELi30ELi480EEv26Group_norm_nhwc_fwd_params:
        /* <DEDUP_REMOVED lines=20> */
[----:B------:R-:W-:Y:S02]  /*0140*/  ISETP.GE.U32.AND P0, PT, R29, c[0x0][0x1c8], PT ;  /* 0x000072001d007a0c */ /* 0x000fe40003f06070 */
[----:B------:R-:W-:Y:S02]  /*0150*/  SHF.R.S32.HI R2, RZ, 0x1f, R29 ;  /* 0x0000001fff027819 */ /* 0x000fe4000001141d */
[----:B------:R-:W-:Y:S02]  /*0160*/  SHF.L.U32 R31, R31, 0x1, RZ ;  /* 0x000000011f1f7819 */ /* 0x000fe400000006ff */
[----:B------:R-:W-:Y:S02]  /*0170*/  ISETP.GE.AND.EX P0, PT, R2, c[0x0][0x1cc], PT, P0 ;  /* 0x0000730002007a0c */ /* 0x000fe40003f06300 */
[----:B------:R-:W-:Y:S02]  /*0180*/  IADD3 R28, R29, 0x20, RZ ;  /* 0x000000201d1c7810 */ /* 0x000fe40007ffe0ff */
[----:B------:R-:W-:-:S02]  /*0190*/  ISETP.LT.U32.AND P0, PT, R23, 0x1e0, !P0 ;  /* 0x000001e01700780c */ /* 0x000fc40004701070 */
[C---:B------:R-:W-:Y:S02]  /*01a0*/  IADD3 R27, R29.reuse, 0x40, RZ ;  /* 0x000000401d1b7810 */ /* 0x040fe40007ffe0ff */
[----:B--2---:R-:W-:Y:S02]  /*01b0*/  IADD3 R26, R29, 0x60, RZ ;  /* 0x000000601d1a7810 */ /* 0x004fe40007ffe0ff */
.L_x_3044:
[----:B------:R-:W-:Y:S02]  /*01c0*/  IABS R6, c[0x0][0x1d8] ;  /* 0x0000760000067a13 */ /* 0x000fe40000000000 */
[----:B0-----:R-:W-:Y:S02]  /*01d0*/  IABS R8, R30 ;  /* 0x0000001e00087213 */ /* 0x001fe40000000000 */
        /* <DEDUP_REMOVED lines=13> */
[----:B------:R-:W-:Y:S01]  /*02b0*/  IMAD R3, R6, R3, R7 ;  /* 0x0000000306037224 */ /* 0x000fe200078e0207 */
[----:B------:R-:W-:-:S04]  /*02c0*/  SHF.R.S32.HI R7, RZ, 0x1f, R31 ;  /* 0x0000001fff077819 */ /* 0x000fc8000001141f */
        /* <DEDUP_REMOVED lines=11> */
[----:B------:R-:W-:Y:S02]  /*0380*/  ISETP.GE.U32.AND P2, PT, R27, c[0x0][0x1c8], PT ;  /* 0x000072001b007a0c */ /* 0x000fe40003f46070 */
[----:B------:R-:W-:Y:S02]  /*0390*/  IADD3 R3, -R5, RZ, RZ ;  /* 0x000000ff05037210 */ /* 0x000fe40007ffe1ff */
[----:B------:R-:W-:Y:S02]  /*03a0*/  SHF.R.S32.HI R4, RZ, 0x1f, R5 ;  /* 0x0000001fff047819 */ /* 0x000fe40000011405 */
[----:B------:R-:W-:Y:S01]  /*03b0*/  ISETP.GE.AND.EX P2, PT, R20, c[0x0][0x1cc], PT, P2 ;  /* 0x0000730014007a0c */ /* 0x000fe20003f46320 */
        /* <DEDUP_REMOVED lines=12> */
[----:B------:R-:W-:Y:S01]  /*0480*/  ISETP.GE.U32.AND P3, PT, R26, c[0x0][0x1c8], PT ;  /* 0x000072001a007a0c */ /* 0x000fe20003f66070 */
[----:B------:R-:W-:Y:S02]  /*0490*/  @!P2 IMAD R6, R20, c[0x0][0x1c0], RZ ;  /* 0x000070001406aa24 */ /* 0x000fe400078e02ff */
[----:B------:R-:W-:Y:S01]  /*04a0*/  IMAD.WIDE.U32 R34, R5, c[0x0][0x1d0], R34 ;  /* 0x0000740005227a25 */ /* 0x000fe200078e0022 */
[----:B------:R-:W-:-:S03]  /*04b0*/  ISETP.GE.AND.EX P3, PT, R21, c[0x0][0x1cc], PT, P3 ;  /* 0x0000730015007a0c */ /* 0x000fc60003f66330 */
[----:B------:R-:W-:Y:S01]  /*04c0*/  @!P2 IMAD R17, R27, c[0x0][0x1c4], R6 ;  /* 0x000071001b11aa24 */ /* 0x000fe200078e0206 */
[----:B------:R-:W-:Y:S01]  /*04d0*/  IADD3 R37, R35, R37, RZ ;  /* 0x0000002523257210 */ /* 0x000fe20007ffe0ff */
[----:B------:R-:W-:Y:S01]  /*04e0*/  @!P1 IMAD R5, R3, c[0x0][0x1c0], RZ ;  /* 0x0000700003059a24 */ /* 0x000fe200078e02ff */
[-C--:B------:R-:W-:Y:S02]  /*04f0*/  @P0 MOV R36, R34.reuse ;  /* 0x0000002200240202 */ /* 0x080fe40000000f00 */
[----:B------:R-:W-:Y:S01]  /*0500*/  ISETP.GT.U32.OR P3, PT, R23, 0x1df, P3 ;  /* 0x000001df1700780c */ /* 0x000fe20001f64470 */
[----:B------:R-:W-:Y:S01]  /*0510*/  @!P1 IMAD R15, R28, c[0x0][0x1c4], R5 ;  /* 0x000071001c0f9a24 */ /* 0x000fe200078e0205 */
[-C--:B------:R-:W-:Y:S01]  /*0520*/  @!P1 MOV R10, R34.reuse ;  /* 0x00000022000a9202 */ /* 0x080fe20000000f00 */
[----:B------:R-:W-:Y:S01]  /*0530*/  @P0 IMAD.WIDE.U32 R4, R29, c[0x0][0x1c0], R36 ;  /* 0x000070001d040a25 */ /* 0x000fe200078e0024 */
[----:B------:R-:W-:Y:S02]  /*0540*/  @!P1 MOV R11, R37 ;  /* 0x00000025000b9202 */ /* 0x000fe40000000f00 */
[----:B------:R-:W-:-:S02]  /*0550*/  @!P2 MOV R6, R34 ;  /* 0x000000220006a202 */ /* 0x000fc40000000f00 */
[----:B------:R-:W-:Y:S01]  /*0560*/  @!P2 MOV R7, R37 ;  /* 0x000000250007a202 */ /* 0x000fe20000000f00 */
[----:B------:R-:W-:Y:S01]  /*0570*/  @!P1 IMAD.WIDE.U32 R10, R28, c[0x0][0x1c0], R10 ;  /* 0x000070001c0a9a25 */ /* 0x000fe200078e000a */
[----:B------:R-:W-:Y:S02]  /*0580*/  @P0 IADD3 R5, R5, R9, RZ ;  /* 0x0000000905050210 */ /* 0x000fe40007ffe0ff */
[C---:B------:R-:W-:Y:S01]  /*0590*/  @P0 LEA R12, P4, R4.reuse, c[0x0][0x170], 0x2 ;  /* 0x00005c00040c0a11 */ /* 0x040fe200078810ff */
[----:B------:R-:W-:Y:S01]  /*05a0*/  @!P2 IMAD.WIDE.U32 R6, R27, c[0x0][0x1c0], R6 ;  /* 0x000070001b06aa25 */ /* 0x000fe200078e0006 */
[----:B------:R-:W-:Y:S02]  /*05b0*/  @!P1 IADD3 R9, R11, R15, RZ ;  /* 0x0000000f0b099210 */ /* 0x000fe40007ffe0ff */
[----:B------:R-:W-:Y:S01]  /*05c0*/  @P0 LEA.HI.X R13, R4, c[0x0][0x174], R5, 0x2, P4 ;  /* 0x00005d00040d0a11 */ /* 0x000fe200020f1405 */
[----:B------:R-:W-:Y:S01]  /*05d0*/  @!P3 IMAD R11, R21, c[0x0][0x1c0], RZ ;  /* 0x00007000150bba24 */ /* 0x000fe200078e02ff */
[----:B------:R-:W-:-:S02]  /*05e0*/  @!P1 LEA R8, P4, R10, c[0x0][0x170], 0x2 ;  /* 0x00005c000a089a11 */ /* 0x000fc400078810ff */
[----:B------:R-:W-:Y:S01]  /*05f0*/  @!P2 IADD3 R7, R7, R17, RZ ;  /* 0x000000110707a210 */ /* 0x000fe20007ffe0ff */
[----:B------:R-:W-:Y:S01]  /*0600*/  @!P3 IMAD R17, R26, c[0x0][0x1c4], R11 ;  /* 0x000071001a11ba24 */ /* 0x000fe200078e020b */
[----:B------:R-:W-:Y:S02]  /*0610*/  @!P2 LEA R14, P5, R6, c[0x0][0x170], 0x2 ;  /* 0x00005c00060eaa11 */ /* 0x000fe400078a10ff */
[----:B------:R-:W-:Y:S02]  /*0620*/  @!P1 LEA.HI.X R9, R10, c[0x0][0x174], R9, 0x2, P4 ;  /* 0x00005d000a099a11 */ /* 0x000fe400020f1409 */
[----:B------:R-:W-:Y:S02]  /*0630*/  @!P3 MOV R10, R34 ;  /* 0x00000022000ab202 */ /* 0x000fe40000000f00 */
[----:B------:R-:W-:Y:S02]  /*0640*/  @!P3 MOV R11, R37 ;  /* 0x00000025000bb202 */ /* 0x000fe40000000f00 */
[----:B------:R-:W-:-:S02]  /*0650*/  MOV R5, RZ ;  /* 0x000000ff00057202 */ /* 0x000fc40000000f00 */
[----:B------:R-:W-:Y:S02]  /*0660*/  MOV R4, RZ ;  /* 0x000000ff00047202 */ /* 0x000fe40000000f00 */
[----:B------:R-:W-:Y:S02]  /*0670*/  @!P2 LEA.HI.X R15, R6, c[0x0][0x174], R7, 0x2, P5 ;  /* 0x00005d00060faa11 */ /* 0x000fe400028f1407 */
[----:B------:R-:W-:Y:S01]  /*0680*/  CS2R R6, SRZ ;  /* 0x0000000000067805 */ /* 0x000fe2000001ff00 */
[----:B------:R-:W-:Y:S01]  /*0690*/  @!P3 IMAD.WIDE.U32 R10, R26, c[0x0][0x1c0], R10 ;  /* 0x000070001a0aba25 */ /* 0x000fe200078e000a */
[----:B------:R0:W2:Y:S04]  /*06a0*/  @P0 LDG.E.64 R4, [R12.64] ;  /* 0x000000060c040981 */ /* 0x0000a8000c1e1b00 */
[----:B------:R1:W3:Y:S01]  /*06b0*/  @!P1 LDG.E.64 R6, [R8.64] ;  /* 0x0000000608069981 */ /* 0x0002e2000c1e1b00 */
[----:B------:R-:W-:-:S02]  /*06c0*/  @!P3 IADD3 R11, R11, R17, RZ ;  /* 0x000000110b0bb210 */ /* 0x000fc40007ffe0ff */
[----:B0-----:R-:W-:Y:S01]  /*06d0*/  @!P3 LEA R12, P1, R10, c[0x0][0x170], 0x2 ;  /* 0x00005c000a0cba11 */ /* 0x001fe200078210ff */
[----:B-1----:R-:W-:-:S03]  /*06e0*/  CS2R R8, SRZ ;  /* 0x0000000000087805 */ /* 0x002fc6000001ff00 */
[----:B------:R-:W-:Y:S02]  /*06f0*/  @!P3 LEA.HI.X R13, R10, c[0x0][0x174], R11, 0x2, P1 ;  /* 0x00005d000a0dba11 */ /* 0x000fe400008f140b */
[----:B------:R-:W-:Y:S01]  /*0700*/  CS2R R10, SRZ ;  /* 0x00000000000a7805 */ /* 0x000fe2000001ff00 */
[----:B------:R-:W4:Y:S05]  /*0710*/  @!P2 LDG.E.64 R8, [R14.64] ;  /* 0x000000060e08a981 */ /* 0x000f2a000c1e1b00 */
[----:B------:R0:W5:Y:S01]  /*0720*/  @!P3 LDG.E.64 R10, [R12.64] ;  /* 0x000000060c0ab981 */ /* 0x000162000c1e1b00 */
[C---:B------:R-:W-:Y:S01]  /*0730*/  ISETP.GT.AND P1, PT, R0.reuse, 0x1e, PT ;  /* 0x0000001e0000780c */ /* 0x040fe20003f24270 */
        /* <DEDUP_REMOVED lines=12> */
[----:B------:R-:W-:Y:S02]  /*0800*/  FADD.FTZ R17, R17, R18 ;  /* 0x0000001211117221 */ /* 0x000fe40000010000 */
[----:B----4-:R-:W-:Y:S02]  /*0810*/  FMUL.FTZ R15, R9, R9 ;  /* 0x00000009090f7220 */ /* 0x010fe40000410000 */
[----:B0-----:R-:W-:-:S02]  /*0820*/  FADD.FTZ R13, R8, R9 ;  /* 0x00000009080d7221 */ /* 0x001fc40000010000 */
[----:B------:R-:W-:Y:S02]  /*0830*/  FFMA.FTZ R12, R8, R8, R15 ;  /* 0x00000008080c7223 */ /* 0x000fe4000001000f */
[----:B-----5:R-:W-:Y:S02]  /*0840*/  FMUL.FTZ R15, R11, R11 ;  /* 0x0000000b0b0f7220 */ /* 0x020fe40000410000 */
        /* <DEDUP_REMOVED lines=69> */
.L_x_3023:
[----:B------:R-:W-:Y:S05]  /*0ca0*/  BSYNC B0 ;  /* 0x0000000000007941 */ /* 0x000fea0003800000 */
.L_x_3022:
        /* <DEDUP_REMOVED lines=11> */
[----:B------:R-:W-:Y:S02]  /*0d60*/  SHF.L.U32 R13, R13, 0x1, RZ ;  /* 0x000000010d0d7819 */ /* 0x000fe400000006ff */
[----:B-1----:R-:W-:-:S03]  /*0d70*/  IADD3 R19, R12, R33, RZ ;  /* 0x000000210c137210 */ /* 0x002fc60007ffe0ff */
[----:B------:R-:W-:-:S04]  /*0d80*/  IMAD.WIDE R12, R13, R14, c[0x0][0x198] ;  /* 0x000066000d0c7625 */ /* 0x000fc800078e020e */
[----:B------:R-:W-:-:S04]  /*0d90*/  IMAD R33, R22, c[0x0][0x10], R33 ;  /* 0x0000040016217a24 */ /* 0x000fc800078e0221 */
[----:B------:R-:W-:Y:S01]  /*0da0*/  IMAD.WIDE.U32 R12, R33, 0x8, R12 ;  /* 0x00000008210c7825 */ /* 0x000fe200078e000c */
[----:B------:R-:W-:-:S04]  /*0db0*/  SEL R33, R18, 0xffffffff, !P1 ;  /* 0xffffffff12217807 */ /* 0x000fc80004800000 */
[----:B------:R1:W-:Y:S02]  /*0dc0*/  STG.E.64 [R12.64], R16 ;  /* 0x000000100c007986 */ /* 0x0003e4000c101b06 */
[----:B-1----:R-:W-:Y:S02]  /*0dd0*/  IMAD.WIDE.U32 R12, R19, R14, c[0x0][0x190] ;  /* 0x00006400130c7625 */ /* 0x002fe400078e000e */
[----:B------:R-:W-:Y:S06]  /*0de0*/  MEMBAR.ALL.GPU ;  /* 0x0000000000007992 */ /* 0x000fec000000a000 */
[----:B------:R-:W-:Y:S01]  /*0df0*/  SEL R19, RZ, c[0x0][0xc], P1 ;  /* 0x00000300ff137a07 */ /* 0x000fe20000800000 */
[----:B------:R-:W-:-:S00]  /*0e00*/  ERRBAR ;  /* 0x00000000000079ab */ /* 0x000fc00000000000 */
[----:B------:R1:W-:Y:S02]  /*0e10*/  RED.E.ADD.S32.STRONG.GPU [R12.64], R33 ;  /* 0x000000210c00798e */ /* 0x0003e4000c10e386 */
[----:B------:R-:W-:-:S13]  /*0e20*/  ISETP.NE.AND P1, PT, R19, -0x1, PT ;  /* 0xffffffff1300780c */ /* 0x000fda0003f25270 */
[----:B-1----:R-:W-:Y:S05]  /*0e30*/  @!P1 BRA `(.L_x_3025) ;  /* 0x0000005000009947 */ /* 0x002fea0003800000 */
.L_x_3026:
[----:B------:R-:W2:Y:S01]  /*0e40*/  LDG.E.STRONG.GPU R14, [R12.64] ;  /* 0x000000060c0e7981 */ /* 0x000ea2000c1ef900 */
[----:B------:R-:W-:Y:S01]  /*0e50*/  YIELD ;  /* 0x0000000000007946 */ /* 0x000fe20003800000 */
[----:B--2---:R-:W-:Y:S01]  /*0e60*/  ISETP.NE.AND P1, PT, R14, R19, PT ;  /* 0x000000130e00720c */ /* 0x004fe20003f25270 */
[----:B------:R-:W-:-:S12]  /*0e70*/  CCTL.IVALL ;  /* 0x00000000ff00798f */ /* 0x000fd80002000000 */
[----:B------:R-:W-:Y:S05]  /*0e80*/  @P1 BRA `(.L_x_3026) ;  /* 0xffffffb000001947 */ /* 0x000fea000383ffff */
.L_x_3025:
        /* <DEDUP_REMOVED lines=11> */
.L_x_3028:
        /* <DEDUP_REMOVED lines=59> */
.L_x_3027:
        /* <DEDUP_REMOVED lines=19> */
.L_x_3030:
[----:B------:R-:W-:Y:S05]  /*1420*/  BSYNC B0 ;  /* 0x0000000000007941 */ /* 0x000fea0003800000 */
.L_x_3029:
        /* <DEDUP_REMOVED lines=9> */
[----:B------:R-:W-:Y:S02]  /*14c0*/  @!P3 IMAD R14, R14, c[0x0][0xc], RZ ;  /* 0x000003000e0eba24 */ /* 0x000fe400078e02ff */
[----:B-1----:R-:W-:-:S03]  /*14d0*/  @!P3 IMAD R15, R13, c[0x0][0x10], R12 ;  /* 0x000004000d0fba24 */ /* 0x002fc600078e020c */
[----:B------:R-:W-:Y:S02]  /*14e0*/  @!P3 SHF.L.U32 R12, R14, 0x1, RZ ;  /* 0x000000010e0cb819 */ /* 0x000fe400000006ff */
        /* <DEDUP_REMOVED lines=18> */
.L_x_3024:
        /* <DEDUP_REMOVED lines=14> */
[----:B-1----:R-:W2:Y:S04]  /*16f0*/  LDG.E.U16 R14, [R32.64] ;  /* 0x00000006200e7981 */ /* 0x002ea8000c1e1500 */
[----:B------:R-:W3:Y:S04]  /*1700*/  LDG.E.U16 R15, [R32.64+0x2] ;  /* 0x00000206200f7981 */ /* 0x000ee8000c1e1500 */
[----:B0-----:R0:W4:Y:S04]  /*1710*/  LDG.E.U16 R16, [R18.64] ;  /* 0x0000000612107981 */ /* 0x001128000c1e1500 */
[----:B------:R0:W5:Y:S01]  /*1720*/  LDG.E.U16 R17, [R18.64+0x2] ;  /* 0x0000020612117981 */ /* 0x000162000c1e1500 */
[----:B------:R-:W-:-:S02]  /*1730*/  ISETP.NE.AND P4, PT, RZ, UR5, PT ;  /* 0x00000005ff007c0c */ /* 0x000fc4000bf85270 */
[----:B------:R-:W-:Y:S01]  /*1740*/  ISETP.GE.U32.AND P2, PT, R28, c[0x0][0x1c8], PT ;  /* 0x000072001c007a0c */ /* 0x000fe20003f46070 */
[----:B------:R-:W1:Y:S01]  /*1750*/  LDS.64 R12, [0x90] ;  /* 0x00009000ff0c7984 */ /* 0x000e620000000a00 */
[----:B------:R-:W-:Y:S02]  /*1760*/  ISETP.GE.U32.AND P3, PT, R27, c[0x0][0x1c8], PT ;  /* 0x000072001b007a0c */ /* 0x000fe40003f66070 */
[----:B------:R-:W-:Y:S02]  /*1770*/  ISETP.GE.AND.EX P2, PT, R3, c[0x0][0x1cc], PT, P2 ;  /* 0x0000730003007a0c */ /* 0x000fe40003f46320 */
[----:B------:R-:W-:Y:S02]  /*1780*/  ISETP.GE.AND.EX P3, PT, R20, c[0x0][0x1cc], PT, P3 ;  /* 0x0000730014007a0c */ /* 0x000fe40003f66330 */
[C---:B------:R-:W-:Y:S02]  /*1790*/  ISETP.GT.U32.OR P2, PT, R23.reuse, 0x1df, P2 ;  /* 0x000001df1700780c */ /* 0x040fe40001744470 */
[----:B------:R-:W-:Y:S01]  /*17a0*/  ISETP.GT.U32.OR P3, PT, R23, 0x1df, P3 ;  /* 0x000001df1700780c */ /* 0x000fe20001f64470 */
[----:B-1----:R-:W-:-:S04]  /*17b0*/  FMUL.FTZ R12, R12, c[0x0][0x1f4] ;  /* 0x00007d000c0c7a20 */ /* 0x002fc80000410000 */
[C---:B0-----:R-:W-:Y:S02]  /*17c0*/  FMUL.FTZ R18, R12.reuse, R12 ;  /* 0x0000000c0c127220 */ /* 0x041fe40000410000 */
[C---:B------:R-:W-:Y:S02]  /*17d0*/  FADD.FTZ R4, -R12.reuse, R4 ;  /* 0x000000040c047221 */ /* 0x040fe40000010100 */
        /* <DEDUP_REMOVED lines=23> */
[----:B--2---:R-:W-:Y:S02]  /*1950*/  PRMT R14, RZ, 0x5410, R14 ;  /* 0x00005410ff0e7816 */ /* 0x004fe4000000000e */
[----:B---3--:R-:W-:Y:S02]  /*1960*/  PRMT R15, RZ, 0x5410, R15 ;  /* 0x00005410ff0f7816 */ /* 0x008fe4000000000f */
[----:B----4-:R-:W-:Y:S02]  /*1970*/  PRMT R16, RZ, 0x5410, R16 ;  /* 0x00005410ff107816 */ /* 0x010fe40000000010 */
[----:B-----5:R-:W-:-:S03]  /*1980*/  PRMT R17, RZ, 0x5410, R17 ;  /* 0x00005410ff117816 */ /* 0x020fc60000000011 */
        /* <DEDUP_REMOVED lines=13> */
.L_x_3031:
        /* <DEDUP_REMOVED lines=11> */
.L_x_3033:
[----:B------:R-:W-:Y:S05]  /*1b10*/  BSYNC B0 ;  /* 0x0000000000007941 */ /* 0x000fea0003800000 */
.L_x_3032:
        /* <DEDUP_REMOVED lines=13> */
.L_x_3034:
        /* <DEDUP_REMOVED lines=11> */
.L_x_3036:
[----:B------:R-:W-:Y:S05]  /*1ca0*/  BSYNC B0 ;  /* 0x0000000000007941 */ /* 0x000fea0003800000 */
.L_x_3035:
        /* <DEDUP_REMOVED lines=13> */
.L_x_3037:
        /* <DEDUP_REMOVED lines=11> */
.L_x_3039:
[----:B------:R-:W-:Y:S05]  /*1e30*/  BSYNC B0 ;  /* 0x0000000000007941 */ /* 0x000fea0003800000 */
.L_x_3038:
        /* <DEDUP_REMOVED lines=13> */
.L_x_3040:
[----:B------:R-:W-:Y:S01]  /*1f10*/  BSSY B0, `(.L_x_3041) ;  /* 0x000000a000007945 */ /* 0x000fe20003800000 */
[----:B------:R-:W-:Y:S05]  /*1f20*/  @P1 BRA `(.L_x_3042) ;  /* 0x0000008000001947 */ /* 0x000fea0003800000 */
[----:B------:R-:W-:Y:S01]  /*1f30*/  MOV R35, R37 ;  /* 0x0000002500237202 */ /* 0x000fe20000000f00 */
[----:B------:R-:W-:-:S04]  /*1f40*/  IMAD R21, R21, c[0x0][0x1c0], RZ ;  /* 0x0000700015157a24 */ /* 0x000fc800078e02ff */
[----:B------:R-:W-:-:S04]  /*1f50*/  IMAD.WIDE.U32 R34, R26, c[0x0][0x1c0], R34 ;  /* 0x000070001a227a25 */ /* 0x000fc800078e0022 */
[----:B------:R-:W-:Y:S01]  /*1f60*/  IMAD R21, R26, c[0x0][0x1c4], R21 ;  /* 0x000071001a157a24 */ /* 0x000fe200078e0215 */
[----:B0-----:R-:W-:-:S04]  /*1f70*/  LEA R4, P1, R34, c[0x0][0x160], 0x2 ;  /* 0x0000580022047a11 */ /* 0x001fc800078210ff */
[----:B------:R-:W-:-:S04]  /*1f80*/  IADD3 R21, R35, R21, RZ ;  /* 0x0000001523157210 */ /* 0x000fc80007ffe0ff */
[----:B------:R-:W-:-:S05]  /*1f90*/  LEA.HI.X R5, R34, c[0x0][0x164], R21, 0x2, P1 ;  /* 0x0000590022057a11 */ /* 0x000fca00008f1415 */
[----:B------:R0:W-:Y:S02]  /*1fa0*/  STG.E.64 [R4.64], R10 ;  /* 0x0000000a04007986 */ /* 0x0001e4000c101b06 */
.L_x_3042:
[----:B------:R-:W-:Y:S05]  /*1fb0*/  BSYNC B0 ;  /* 0x0000000000007941 */ /* 0x000fea0003800000 */
.L_x_3041:
[----:B------:R-:W-:Y:S02]  /*1fc0*/  IADD3 R30, R30, c[0x0][0x10], RZ ;  /* 0x000004001e1e7a10 */ /* 0x000fe40007ffe0ff */
[----:B------:R-:W-:Y:S02]  /*1fd0*/  IADD3 R24, R24, 0x1, RZ ;  /* 0x0000000118187810 */ /* 0x000fe40007ffe0ff */
[----:B------:R-:W-:-:S13]  /*1fe0*/  ISETP.GE.AND P1, PT, R30, UR4, PT ;  /* 0x000000041e007c0c */ /* 0x000fda000bf26270 */
[----:B------:R-:W-:Y:S01]  /*1ff0*/  @P1 CALL.REL.NOINC `(.L_x_3043) ;  /* 0x0000001000001944 */ /* 0x000fe20003c00000 */
[----:B------:R-:W-:Y:S05]  /*2000*/  BRA `(.L_x_3044) ;  /* 0xffffe1b000007947 */ /* 0x000fea000383ffff */
.L_x_3043:
[----:B------:R-:W-:Y:S05]  /*2010*/  EXIT ;  /* 0x000000000000794d */ /* 0x000fea0003800000 */
.L_x_3045:
        /* <DEDUP_REMOVED lines=14> */
.L_x_3352:


//--------------------- .text._Z35group_norm_nhwc_fwd_one_pass_kernelI11Fp32IOBf16WLi256ELi30ELi480EEv26Group_norm_nhwc_fwd_params --------------------------
	.section	.text._Z35group_norm_nhwc_fwd_one_pass_kernelI11Fp32IOBf16WLi256ELi30ELi480EEv26Group_norm_nhwc_fwd_params,"ax",@progbits
	.sectioninfo	@"SHI_REGISTERS=59"
	.align	128
        .global         _Z35group_norm_nhwc_fwd_one_pass_kernelI11Fp32IOBf16WLi256ELi30ELi480EEv26Group_norm_nhwc_fwd_params
        .type           _Z35group_norm_nhwc_fwd_one_pass_kernelI11Fp32IOBf16WLi256ELi30ELi480EEv26Group_norm_nhwc_fwd_params,@function
        .size           _Z35group_norm_nhwc_fwd_one_pass_kernelI11Fp32IOBf16WLi256ELi30ELi480EEv26Group_norm_nhwc_fwd_params,(.L_x_3353 - _Z35group_norm_nhwc_fwd_one_pass_kernelI11Fp32IOBf16WLi256ELi30ELi480EEv26Group_norm_nhwc_fwd_params)
        .other          _Z35group_norm_nhwc_fwd_one_pass_kernelI11Fp32IOBf16WLi256ELi30ELi480EEv26Group_norm_nhwc_fwd_params,@"STO_CUDA_ENTRY STV_DEFAULT"
_Z35group_norm_nhwc_fwd_one_pass_kernelI11Fp32IOBf16WLi256ELi30ELi480EEv26Group_norm_nhwc_fwd_params:
.text._Z35group_norm_nhwc_fwd_one_pass_kernelI11Fp32IOBf16WLi256ELi30ELi480EEv26Group_norm_nhwc_fwd_params:
        /* <DEDUP_REMOVED lines=38> */
.L_x_3083:
        /* <DEDUP_REMOVED lines=54> */
[----:B------:R-:W-:Y:S02]  /*05c0*/  @P2 MOV R17, R51 ;  /* 0x0000003300112202 */ /* 0x000fe40000000f00 */
[----:B------:R-:W-:Y:S02]  /*05d0*/  SHF.R.S32.HI R30, RZ, 0x1f, R33 ;  /* 0x0000001fff1e7819 */ /* 0x000fe40000011421 */
[----:B------:R-:W-:Y:S01]  /*05e0*/  @P4 IADD3 R15, R15, R13, RZ ;  /* 0x0000000d0f0f4210 */ /* 0x000fe20007ffe0ff */
[----:B------:R-:W-:Y:S01]  /*05f0*/  @P2 IMAD.WIDE.U32 R16, R5, c[0x0][0x1c0], R16 ;  /* 0x0000700005102a25 */ /* 0x000fe200078e0010 */
        /* <DEDUP_REMOVED lines=9> */
[----:B------:R-:W-:Y:S01]  /*0690*/  ISETP.GE.AND.EX P0, PT, R23, c[0x0][0x1cc], PT, P0 ;  /* 0x0000730017007a0c */ /* 0x000fe20003f06300 */
[----:B------:R-:W-:Y:S01]  /*06a0*/  @P1 IMAD R25, R6, c[0x0][0x1c4], R15 ;  /* 0x0000710006191a24 */ /* 0x000fe200078e020f */
[----:B------:R-:W-:Y:S01]  /*06b0*/  @P3 LEA.HI.X R21, R12, c[0x0][0x174], R13, 0x2, P6 ;  /* 0x00005d000c153a11 */ /* 0x000fe200030f140d */
[----:B------:R-:W-:Y:S01]  /*06c0*/  @P2 IMAD R13, R5, c[0x0][0x1c4], R14 ;  /* 0x00007100050d2a24 */ /* 0x000fe200078e020e */
[----:B------:R-:W-:Y:S01]  /*06d0*/  ISETP.LT.U32.AND P0, PT, R0, 0x1e0, !P0 ;  /* 0x000001e00000780c */ /* 0x000fe20004701070 */
[----:B------:R-:W-:Y:S01]  /*06e0*/  @P5 IMAD R12, R18, c[0x0][0x1c0], RZ ;  /* 0x00007000120c5a24 */ /* 0x000fe200078e02ff */
[----:B------:R-:W-:-:S02]  /*06f0*/  @P1 MOV R14, R48 ;  /* 0x00000030000e1202 */ /* 0x000fc40000000f00 */
[----:B------:R-:W-:Y:S01]  /*0700*/  @P1 MOV R15, R51 ;  /* 0x00000033000f1202 */ /* 0x000fe20000000f00 */
[----:B------:R-:W-:Y:S01]  /*0710*/  @P5 IMAD R29, R31, c[0x0][0x1c4], R12 ;  /* 0x000071001f1d5a24 */ /* 0x000fe200078e020c */
[----:B------:R-:W-:Y:S02]  /*0720*/  @P2 IADD3 R17, R17, R13, RZ ;  /* 0x0000000d11112210 */ /* 0x000fe40007ffe0ff */
[----:B------:R-:W-:Y:S01]  /*0730*/  @P2 LEA R18, P6, R16, c[0x0][0x170], 0x2 ;  /* 0x00005c0010122a11 */ /* 0x000fe200078c10ff */
[----:B------:R-:W-:Y:S01]  /*0740*/  @P1 IMAD.WIDE.U32 R14, R6, c[0x0][0x1c0], R14 ;  /* 0x00007000060e1a25 */ /* 0x000fe200078e000e */
[----:B------:R-:W-:Y:S02]  /*0750*/  @P5 MOV R12, R48 ;  /* 0x00000030000c5202 */ /* 0x000fe40000000f00 */
[----:B------:R-:W-:Y:S02]  /*0760*/  @P5 MOV R13, R51 ;  /* 0x00000033000d5202 */ /* 0x000fe40000000f00 */
[----:B------:R-:W-:Y:S01]  /*0770*/  @P2 LEA.HI.X R19, R16, c[0x0][0x174], R17, 0x2, P6 ;  /* 0x00005d0010132a11 */ /* 0x000fe200030f1411 */
[----:B------:R-:W-:Y:S01]  /*0780*/  @P0 IMAD R17, R23, c[0x0][0x1c0], RZ ;  /* 0x0000700017110a24 */ /* 0x000fe200078e02ff */
[----:B------:R-:W-:Y:S01]  /*0790*/  @P1 IADD3 R15, R15, R25, RZ ;  /* 0x000000190f0f1210 */ /* 0x000fe20007ffe0ff */
[----:B------:R-:W-:Y:S01]  /*07a0*/  @P5 IMAD.WIDE.U32 R12, R31, c[0x0][0x1c0], R12 ;  /* 0x000070001f0c5a25 */ /* 0x000fe200078e000c */
[----:B------:R-:W-:-:S03]  /*07b0*/  @P1 LEA R22, P6, R14, c[0x0][0x170], 0x2 ;  /* 0x00005c000e161a11 */ /* 0x000fc600078c10ff */
[----:B------:R-:W-:Y:S01]  /*07c0*/  @P0 IMAD R25, R24, c[0x0][0x1c4], R17 ;  /* 0x0000710018190a24 */ /* 0x000fe200078e0211 */
[----:B------:R-:W-:Y:S02]  /*07d0*/  @P1 LEA.HI.X R23, R14, c[0x0][0x174], R15, 0x2, P6 ;  /* 0x00005d000e171a11 */ /* 0x000fe400030f140f */
[----:B------:R-:W-:Y:S02]  /*07e0*/  @P5 IADD3 R13, R13, R29, RZ ;  /* 0x0000001d0d0d5210 */ /* 0x000fe40007ffe0ff */
[C---:B------:R-:W-:Y:S02]  /*07f0*/  @P5 LEA R16, P6, R12.reuse, c[0x0][0x170], 0x2 ;  /* 0x00005c000c105a11 */ /* 0x040fe400078c10ff */
[----:B------:R-:W-:Y:S02]  /*0800*/  @P0 MOV R14, R48 ;  /* 0x00000030000e0202 */ /* 0x000fe40000000f00 */
[----:B------:R-:W-:Y:S02]  /*0810*/  @P5 LEA.HI.X R17, R12, c[0x0][0x174], R13, 0x2, P6 ;  /* 0x00005d000c115a11 */ /* 0x000fe400030f140d */
[----:B------:R-:W-:-:S02]  /*0820*/  @P0 MOV R15, R51 ;  /* 0x00000033000f0202 */ /* 0x000fc40000000f00 */
        /* <DEDUP_REMOVED lines=152> */
.L_x_3047:
[----:B------:R-:W-:Y:S05]  /*11b0*/  BSYNC B0 ;  /* 0x0000000000007941 */ /* 0x000fea0003800000 */
.L_x_3046:
        /* <DEDUP_REMOVED lines=25> */
.L_x_3050:
[----:B------:R-:W2:Y:S01]  /*1350*/  LDG.E.STRONG.GPU R19, [R20.64] ;  /* 0x0000000614137981 */ /* 0x000ea2000c1ef900 */
[----:B------:R-:W-:Y:S01]  /*1360*/  YIELD ;  /* 0x0000000000007946 */ /* 0x000fe20003800000 */
[----:B--2---:R-:W-:Y:S01]  /*1370*/  ISETP.NE.AND P0, PT, R19, R22, PT ;  /* 0x000000161300720c */ /* 0x004fe20003f05270 */
[----:B------:R-:W-:-:S12]  /*1380*/  CCTL.IVALL ;  /* 0x00000000ff00798f */ /* 0x000fd80002000000 */
[----:B------:R-:W-:Y:S05]  /*1390*/  @P0 BRA `(.L_x_3050) ;  /* 0xffffffb000000947 */ /* 0x000fea000383ffff */
.L_x_3049:
        /* <DEDUP_REMOVED lines=17> */
.L_x_3054:
        /* <DEDUP_REMOVED lines=115> */
.L_x_3053:
        /* <DEDUP_REMOVED lines=61> */
.L_x_3055:
[----:B------:R-:W-:-:S13]  /*1fb0*/  ISETP.NE.OR P0, PT, R19, RZ, P0 ;  /* 0x000000ff1300720c */ /* 0x000fda0000705670 */
[----:B------:R-:W-:Y:S05]  /*1fc0*/  @!P0 BRA `(.L_x_3051) ;  /* 0x000001f000008947 */ /* 0x000fea0003800000 */
.L_x_3052:
        /* <DEDUP_REMOVED lines=31> */
.L_x_3051:
        /* <DEDUP_REMOVED lines=12> */
.L_x_3057:
[----:B------:R-:W-:Y:S05]  /*2280*/  BSYNC B0 ;  /* 0x0000000000007941 */ /* 0x000fea0003800000 */
.L_x_3056:
        /* <DEDUP_REMOVED lines=16> */
.L_x_3048:
        /* <DEDUP_REMOVED lines=14> */
[----:B------:R2:W3:Y:S04]  /*2470*/  LDG.E.U16 R52, [R22.64] ;  /* 0x0000000616347981 */ /* 0x0004e8000c1e1500 */
[----:B------:R2:W4:Y:S04]  /*2480*/  LDG.E.U16 R54, [R22.64+0x2] ;  /* 0x0000020616367981 */ /* 0x000528000c1e1500 */
[----:B------:R-:W5:Y:S04]  /*2490*/  LDG.E.U16 R42, [R26.64] ;  /* 0x000000061a2a7981 */ /* 0x000f68000c1e1500 */
[----:B------:R5:W5:Y:S01]  /*24a0*/  LDG.E.U16 R46, [R26.64+0x2] ;  /* 0x000002061a2e7981 */ /* 0x000b62000c1e1500 */
[----:B01----:R-:W-:Y:S01]  /*24b0*/  IMAD.WIDE.U32 R16, R0, -0x77777777, RZ ;  /* 0x8888888900107825 */ /* 0x003fe200078e00ff */
[----:B------:R-:W-:-:S02]  /*24c0*/  MOV R16, 0x3f800000 ;  /* 0x3f80000000107802 */ /* 0x000fc40000000f00 */
[----:B------:R-:W0:Y:S01]  /*24d0*/  LDS.64 R18, [0x90] ;  /* 0x00009000ff127984 */ /* 0x000e220000000a00 */
[----:B------:R-:W-:Y:S02]  /*24e0*/  ISETP.NE.AND P6, PT, RZ, UR5, PT ;  /* 0x00000005ff007c0c */ /* 0x000fe4000bfc5270 */
[----:B--2---:R-:W-:-:S05]  /*24f0*/  SHF.R.U32.HI R22, RZ, 0x3, R17 ;  /* 0x00000003ff167819 */ /* 0x004fca0000011611 */
[----:B------:R-:W-:Y:S02]  /*2500*/  IMAD R17, R3, c[0x0][0x1e4], R22 ;  /* 0x0000790003117a24 */ /* 0x000fe400078e0216 */
[----:B0-----:R-:W-:-:S04]  /*2510*/  FMUL.FTZ R18, R18, c[0x0][0x1f4] ;  /* 0x00007d0012127a20 */ /* 0x001fc80000410000 */
[C---:B------:R-:W-:Y:S02]  /*2520*/  FMUL.FTZ R56, R18.reuse, R18 ;  /* 0x0000001212387220 */ /* 0x040fe40000410000 */
[C---:B------:R-:W-:Y:S02]  /*2530*/  FADD.FTZ R21, -R18.reuse, R14 ;  /* 0x0000000e12157221 */ /* 0x040fe40000010100 */
[----:B------:R-:W-:Y:S02]  /*2540*/  FFMA.FTZ R19, R19, c[0x0][0x1f4], -R56 ;  /* 0x00007d0013137a23 */ /* 0x000fe40000010838 */
[C---:B------:R-:W-:Y:S02]  /*2550*/  FADD.FTZ R15, -R18.reuse, R15 ;  /* 0x0000000f120f7221 */ /* 0x040fe40000010100 */
[C---:B------:R-:W-:Y:S01]  /*2560*/  FADD.FTZ R53, -R18.reuse, R28 ;  /* 0x0000001c12357221 */ /* 0x040fe20000010100 */
[----:B------:R-:W-:Y:S01]  /*2570*/  FSETP.GTU.FTZ.AND P0, PT, R19, RZ, PT ;  /* 0x000000ff1300720b */ /* 0x000fe20003f1c000 */
[----:B------:R-:W-:-:S12]  /*2580*/  FADD.FTZ R29, -R18, R29 ;  /* 0x0000001d121d7221 */ /* 0x000fd80000010100 */
[----:B------:R-:W-:Y:S01]  /*2590*/  @P0 FADD.FTZ R20, R19, c[0x0][0x188] ;  /* 0x0000620013140621 */ /* 0x000fe20000010000 */
[----:B------:R-:W-:-:S03]  /*25a0*/  IADD3 R19, R17, 0x80, RZ ;  /* 0x0000008011137810 */ /* 0x000fc60007ffe0ff */
[----:B------:R-:W0:Y:S01]  /*25b0*/  @P0 MUFU.RSQ R16, R20 ;  /* 0x0000001400100308 */ /* 0x000e220000001400 */
[----:B------:R-:W-:Y:S01]  /*25c0*/  ISETP.GE.U32.AND P0, PT, R19, c[0x0][0x1c8], PT ;  /* 0x0000720013007a0c */ /* 0x000fe20003f06070 */
        /* <DEDUP_REMOVED lines=19> */
.L_x_3058:
        /* <DEDUP_REMOVED lines=11> */
.L_x_3060:
[----:B------:R-:W-:Y:S05]  /*27b0*/  BSYNC B0 ;  /* 0x0000000000007941 */ /* 0x000fea0003800000 */
.L_x_3059:
[-C--:B------:R-:W-:Y:S02]  /*27c0*/  FMUL.FTZ R53, R53, R16.reuse ;  /* 0x0000001035357220 */ /* 0x080fe40000410000 */
[----:B0-----:R-:W-:Y:S02]  /*27d0*/  FMUL.FTZ R15, R29, R16 ;  /* 0x000000101d0f7220 */ /* 0x001fe40000410000 */
[C---:B------:R-:W-:Y:S02]  /*27e0*/  FADD.FTZ R29, -R18.reuse, R30 ;  /* 0x0000001e121d7221 */ /* 0x040fe40000010100 */
[----:B------:R-:W-:Y:S02]  /*27f0*/  FADD.FTZ R31, -R18, R31 ;  /* 0x0000001f121f7221 */ /* 0x000fe40000010100 */
        /* <DEDUP_REMOVED lines=13> */
.L_x_3061:
        /* <DEDUP_REMOVED lines=11> */
.L_x_3063:
[----:B------:R-:W-:Y:S05]  /*2980*/  BSYNC B0 ;  /* 0x0000000000007941 */ /* 0x000fea0003800000 */
.L_x_3062:
        /* <DEDUP_REMOVED lines=17> */
.L_x_3064:
        /* <DEDUP_REMOVED lines=11> */
.L_x_3066:
[----:B------:R-:W-:Y:S05]  /*2b50*/  BSYNC B0 ;  /* 0x0000000000007941 */ /* 0x000fea0003800000 */
.L_x_3065:
        /* <DEDUP_REMOVED lines=17> */
.L_x_3067:
        /* <DEDUP_REMOVED lines=11> */
.L_x_3069:
[----:B------:R-:W-:Y:S05]  /*2d20*/  BSYNC B0 ;  /* 0x0000000000007941 */ /* 0x000fea0003800000 */
.L_x_3068:
        /* <DEDUP_REMOVED lines=23> */
.L_x_3070:
        /* <DEDUP_REMOVED lines=11> */
.L_x_3072:
[----:B------:R-:W-:Y:S05]  /*2f50*/  BSYNC B0 ;  /* 0x0000000000007941 */ /* 0x000fea0003800000 */
.L_x_3071:
[----:B------:R-:W-:Y:S01]  /*2f60*/  FADD.FTZ R35, -R18, R35 ;  /* 0x0000002312237221 */ /* 0x000fe20000010100 */
[----:B------:R-:W-:Y:S01]  /*2f70*/  ISETP.GE.U32.AND P0, PT, R41, c[0x0][0x1c8], PT ;  /* 0x0000720029007a0c */ /* 0x000fe20003f06070 */
[-C--:B------:R-:W-:Y:S01]  /*2f80*/  FMUL.FTZ R23, R23, R16.reuse ;  /* 0x0000001017177220 */ /* 0x080fe20000410000 */
[----:B------:R-:W-:Y:S01]  /*2f90*/  ISETP.LT.U32.AND P5, PT, R0, 0x1e0, !P5 ;  /* 0x000001e00000780c */ /* 0x000fe20006fa1070 */
[----:B------:R-:W-:Y:S01]  /*2fa0*/  FMUL.FTZ R35, R35, R16 ;  /* 0x0000001023237220 */ /* 0x000fe20000410000 */
[----:B------:R-:W-:Y:S01]  /*2fb0*/  IADD3 R19, R17, 0xc0, RZ ;  /* 0x000000c011137810 */ /* 0x000fe20007ffe0ff */
[----:B0-----:R-:W-:Y:S02]  /*2fc0*/  FFMA.FTZ R12, R24, R23, R27 ;  /* 0x00000017180c7223 */ /* 0x001fe4000001001b */
        /* <DEDUP_REMOVED lines=12> */
.L_x_3073:
        /* <DEDUP_REMOVED lines=11> */
.L_x_3075:
[----:B------:R-:W-:Y:S05]  /*3140*/  BSYNC B0 ;  /* 0x0000000000007941 */ /* 0x000fea0003800000 */
.L_x_3074:
[C---:B0-----:R-:W-:Y:S01]  /*3150*/  FADD.FTZ R13, -R18.reuse, R36 ;  /* 0x00000024120d7221 */ /* 0x041fe20000010100 */
[----:B------:R-:W-:Y:S01]  /*3160*/  ISETP.GE.U32.AND P5, PT, R19, c[0x0][0x1c8], PT ;  /* 0x0000720013007a0c */ /* 0x000fe20003fa6070 */
[----:B------:R-:W-:Y:S01]  /*3170*/  FADD.FTZ R37, -R18, R37 ;  /* 0x0000002512257221 */ /* 0x000fe20000010100 */
[----:B------:R-:W-:Y:S01]  /*3180*/  SHF.R.S32.HI R21, RZ, 0x1f, R19 ;  /* 0x0000001fff157819 */ /* 0x000fe20000011413 */
[-C--:B------:R-:W-:Y:S01]  /*3190*/  FMUL.FTZ R13, R13, R16.reuse ;  /* 0x000000100d0d7220 */ /* 0x080fe20000410000 */
[----:B------:R-:W-:Y:S01]  /*31a0*/  ISETP.GE.AND.EX P0, PT, R44, c[0x0][0x1cc], PT, P0 ;  /* 0x000073002c007a0c */ /* 0x000fe20003f06300 */
[C---:B------:R-:W-:Y:S01]  /*31b0*/  FADD.FTZ R15, -R18.reuse, R38 ;  /* 0x00000026120f7221 */ /* 0x040fe20000010100 */
[----:B------:R-:W-:Y:S01]  /*31c0*/  ISETP.GE.AND.EX P5, PT, R21, c[0x0][0x1cc], PT, P5 ;  /* 0x0000730015007a0c */ /* 0x000fe20003fa6350 */
[----:B------:R-:W-:Y:S01]  /*31d0*/  FADD.FTZ R39, -R18, R39 ;  /* 0x0000002712277221 */ /* 0x000fe20000010100 */
[C---:B------:R-:W-:Y:S01]  /*31e0*/  ISETP.GT.U32.OR P0, PT, R0.reuse, 0x1df, P0 ;  /* 0x000001df0000780c */ /* 0x040fe20000704470 */
[----:B------:R-:W-:Y:S01]  /*31f0*/  FMUL.FTZ R37, R37, R16 ;  /* 0x0000001025257220 */ /* 0x000fe20000410000 */
[----:B------:R-:W-:Y:S01]  /*3200*/  ISETP.LT.U32.AND P5, PT, R0, 0x1e0, !P5 ;  /* 0x000001e00000780c */ /* 0x000fe20006fa1070 */
[----:B------:R-:W-:-:S02]  /*3210*/  FFMA.FTZ R12, R24, R13, R27 ;  /* 0x0000000d180c7223 */ /* 0x000fc4000001001b */
[-C--:B------:R-:W-:Y:S02]  /*3220*/  FMUL.FTZ R20, R15, R16.reuse ;  /* 0x000000100f147220 */ /* 0x080fe40000410000 */
[----:B------:R-:W-:Y:S02]  /*3230*/  FMUL.FTZ R39, R39, R16 ;  /* 0x0000001027277220 */ /* 0x000fe40000410000 */
        /* <DEDUP_REMOVED lines=12> */
.L_x_3076:
[----:B------:R-:W-:Y:S01]  /*3300*/  BSSY B0, `(.L_x_3077) ;  /* 0x000000b000007945 */ /* 0x000fe20003800000 */
[----:B------:R-:W-:Y:S05]  /*3310*/  @!P5 BRA `(.L_x_3078) ;  /* 0x000000900000d947 */ /* 0x000fea0003800000 */
        /* <DEDUP_REMOVED lines=8> */
[----:B------:R0:W-:Y:S04]  /*33a0*/  STG.E.64 [R14.64], R12 ;  /* 0x0000000c0e007986 */ /* 0x0001e8000c101b06 */
.L_x_3078:
[----:B------:R-:W-:Y:S05]  /*33b0*/  BSYNC B0 ;  /* 0x0000000000007941 */ /* 0x000fea0003800000 */
.L_x_3077:
        /* <DEDUP_REMOVED lines=13> */
.L_x_3079:
        /* <DEDUP_REMOVED lines=10> */
.L_x_3081:
[----:B------:R-:W-:Y:S05]  /*3530*/  BSYNC B0 ;  /* 0x0000000000007941 */ /* 0x000fea0003800000 */
.L_x_3080:
[----:B------:R-:W-:Y:S02]  /*3540*/  IADD3 R45, R45, c[0x0][0x10], RZ ;  /* 0x000004002d2d7a10 */ /* 0x000fe40007ffe0ff */
[----:B------:R-:W-:Y:S02]  /*3550*/  IADD3 R11, R11, 0x1, RZ ;  /* 0x000000010b0b7810 */ /* 0x000fe40007ffe0ff */
[----:B------:R-:W-:-:S13]  /*3560*/  ISETP.GE.AND P0, PT, R45, UR4, PT ;  /* 0x000000042d007c0c */ /* 0x000fda000bf06270 */
[----:B------:R-:W-:Y:S01]  /*3570*/  @P0 CALL.REL.NOINC `(.L_x_3082) ;  /* 0x0000001000000944 */ /* 0x000fe20003c00000 */
[----:B------:R-:W-:Y:S05]  /*3580*/  BRA `(.L_x_3083) ;  /* 0xffffccd000007947 */ /* 0x000fea000383ffff */
.L_x_3082:
[----:B------:R-:W-:Y:S05]  /*3590*/  EXIT ;  /* 0x000000000000794d */ /* 0x000fea0003800000 */
.L_x_3084:
        /* <DEDUP_REMOVED lines=14> */
.L_x_3353:


//--------------------- .text._Z35group_norm_nhwc_fwd_one_pass_kernelI11Fp32IOBf16WLi512ELi30ELi480EEv26Group_norm_nhwc_fwd_params --------------------------
	.section	.text._Z35group_norm_nhwc_fwd_one_pass_kernelI11Fp32IOBf16WLi512ELi30ELi480EEv26Group_norm_nhwc_fwd_params,"ax",@progbits
	.sectioninfo	@"SHI_REGISTERS=96"
	.align	128
        .global         _Z35group_norm_nhwc_fwd_one_pass_kernelI11Fp32IOBf16WLi512ELi30ELi480EEv26Group_norm_nhwc_fwd_params
        .type           _Z35group_norm_nhwc_fwd_one_pass_kernelI11Fp32IOBf16WLi512ELi30ELi480EEv26Group_norm_nhwc_fwd_params,@function
        .size           _Z35group_norm_nhwc_fwd_one_pass_kernelI11Fp32IOBf16WLi512ELi30ELi480EEv26Group_norm_nhwc_fwd_params,(.L_x_3354 - _Z35group_norm_nhwc_fwd_one_pass_kernelI11Fp32IOBf16WLi512ELi30ELi480EEv26Group_norm_nhwc_fwd_params)
        .other          _Z35group_norm_nhwc_fwd_one_pass_kernelI11Fp32IOBf16WLi512ELi30ELi480EEv26Group_norm_nhwc_fwd_params,@"STO_CUDA_ENTRY STV_DEFAULT"
_Z35group_norm_nhwc_fwd_one_pass_kernelI11Fp32IOBf16WLi512ELi30ELi480EEv26Group_norm_nhwc_fwd_params:
.text._Z35group_norm_nhwc_fwd_one_pass_kernelI11Fp32IOBf16WLi512ELi30ELi480EEv26Group_norm_nhwc_fwd_params:
        /* <DEDUP_REMOVED lines=40> */
.L_x_3143:
        /* <DEDUP_REMOVED lines=403> */
.L_x_3086:
[----:B------:R-:W-:Y:S05]  /*1bb0*/  BSYNC B0 ;  /* 0x0000000000007941 */ /* 0x000fea0003800000 */
.L_x_3085:
        /* <DEDUP_REMOVED lines=25> */
.L_x_3089:
[----:B------:R-:W2:Y:S01]  /*1d50*/  LDG.E.STRONG.GPU R6, [R4.64] ;  /* 0x0000000604067981 */ /* 0x000ea2000c1ef900 */
[----:B------:R-:W-:Y:S01]  /*1d60*/  YIELD ;  /* 0x0000000000007946 */ /* 0x000fe20003800000 */
[----:B--2---:R-:W-:Y:S01]  /*1d70*/  ISETP.NE.AND P1, PT, R6, R7, PT ;  /* 0x000000070600720c */ /* 0x004fe20003f25270 */
[----:B------:R-:W-:-:S12]  /*1d80*/  CCTL.IVALL ;  /* 0x00000000ff00798f */ /* 0x000fd80002000000 */
[----:B------:R-:W-:Y:S05]  /*1d90*/  @P1 BRA `(.L_x_3089) ;  /* 0xffffffb000001947 */ /* 0x000fea000383ffff */
.L_x_3088:
        /* <DEDUP_REMOVED lines=11> */
.L_x_3091:
        /* <DEDUP_REMOVED lines=59> */
.L_x_3090:
        /* <DEDUP_REMOVED lines=19> */
.L_x_3093:
[----:B------:R-:W-:Y:S05]  /*2330*/  BSYNC B0 ;  /* 0x0000000000007941 */ /* 0x000fea0003800000 */
.L_x_3092:
        /* <DEDUP_REMOVED lines=30> */
.L_x_3087:
        /* <DEDUP_REMOVED lines=16> */
[----:B------:R5:W4:Y:S04]  /*2620*/  LDG.E.U16 R89, [R90.64] ;  /* 0x000000065a597981 */ /* 0x000b28000c1e1500 */
[----:B------:R5:W4:Y:S01]  /*2630*/  LDG.E.U16 R92, [R90.64+0x2] ;  /* 0x000002065a5c7981 */ /* 0x000b22000c1e1500 */
[----:B-1----:R-:W-:-:S02]  /*2640*/  MOV R10, 0x3f800000 ;  /* 0x3f800000000a7802 */ /* 0x002fc40000000f00 */
[----:B------:R-:W-:Y:S01]  /*2650*/  ISETP.NE.AND P5, PT, RZ, UR5, PT ;  /* 0x00000005ff007c0c */ /* 0x000fe2000bfa5270 */
[----:B------:R-:W1:Y:S02]  /*2660*/  LDS.64 R6, [0x90] ;  /* 0x00009000ff067984 */ /* 0x000e640000000a00 */
[----:B-1----:R-:W-:-:S04]  /*2670*/  FMUL.FTZ R15, R6, c[0x0][0x1f4] ;  /* 0x00007d00060f7a20 */ /* 0x002fc80000410000 */
[C---:B------:R-:W-:Y:S02]  /*2680*/  FMUL.FTZ R6, R15.reuse, R15 ;  /* 0x0000000f0f067220 */ /* 0x040fe40000410000 */
[----:B--2---:R-:W-:Y:S02]  /*2690*/  FADD.FTZ R5, -R15, R26 ;  /* 0x0000001a0f057221 */ /* 0x004fe40000010100 */
[----:B------:R-:W-:Y:S02]  /*26a0*/  FFMA.FTZ R6, R7, c[0x0][0x1f4], -R6 ;  /* 0x00007d0007067a23 */ /* 0x000fe40000010806 */
[C---:B------:R-:W-:Y:S02]  /*26b0*/  FADD.FTZ R27, -R15.reuse, R27 ;  /* 0x0000001b0f1b7221 */ /* 0x040fe40000010100 */
[C---:B-----5:R-:W-:Y:S01]  /*26c0*/  FADD.FTZ R91, -R15.reuse, R18 ;  /* 0x000000120f5b7221 */ /* 0x060fe20000010100 */
[----:B------:R-:W-:Y:S01]  /*26d0*/  FSETP.GTU.FTZ.AND P1, PT, R6, RZ, PT ;  /* 0x000000ff0600720b */ /* 0x000fe20003f3c000 */
[----:B------:R-:W-:-:S12]  /*26e0*/  FADD.FTZ R19, -R15, R19 ;  /* 0x000000130f137221 */ /* 0x000fd80000010100 */
[----:B------:R-:W-:-:S04]  /*26f0*/  @P1 FADD.FTZ R6, R6, c[0x0][0x188] ;  /* 0x0000620006061621 */ /* 0x000fc80000010000 */
[----:B------:R-:W1:Y:S02]  /*2700*/  @P1 MUFU.RSQ R10, R6 ;  /* 0x00000006000a1308 */ /* 0x000e640000001400 */
[-C--:B-1----:R-:W-:Y:S02]  /*2710*/  FMUL.FTZ R27, R27, R10.reuse ;  /* 0x0000000a1b1b7220 */ /* 0x082fe40000410000 */
[----:B------:R-:W-:Y:S01]  /*2720*/  FMUL.FTZ R4, R5, R10 ;  /* 0x0000000a05047220 */ /* 0x000fe20000410000 */
[----:B---3--:R-:W-:Y:S02]  /*2730*/  PRMT R11, RZ, 0x5410, R14 ;  /* 0x00005410ff0b7816 */ /* 0x008fe4000000000e */
[----:B----4-:R-:W-:Y:S02]  /*2740*/  PRMT R12, RZ, 0x5410, R85 ;  /* 0x00005410ff0c7816 */ /* 0x010fe40000000055 */
[----:B------:R-:W-:Y:S02]  /*2750*/  PRMT R14, RZ, 0x5410, R89 ;  /* 0x00005410ff0e7816 */ /* 0x000fe40000000059 */
[----:B------:R-:W-:-:S03]  /*2760*/  PRMT R13, RZ, 0x5410, R92 ;  /* 0x00005410ff0d7816 */ /* 0x000fc6000000005c */
        /* <DEDUP_REMOVED lines=13> */
.L_x_3094:
[----:B------:R-:W-:Y:S01]  /*2840*/  BSSY B0, `(.L_x_3095) ;  /* 0x000000b000007945 */ /* 0x000fe20003800000 */
[----:B------:R-:W-:Y:S05]  /*2850*/  @!P0 BRA `(.L_x_3096) ;  /* 0x0000009000008947 */ /* 0x000fea0003800000 */
[----:B------:R-:W-:Y:S01]  /*2860*/  MOV R6, R2 ;  /* 0x0000000200067202 */ /* 0x000fe20000000f00 */
[----:B0-----:R-:W-:Y:S01]  /*2870*/  IMAD R8, R88, c[0x0][0x1c0], RZ ;  /* 0x0000700058087a24 */ /* 0x001fe200078e02ff */
[----:B------:R-:W-:-:S03]  /*2880*/  MOV R7, R17 ;  /* 0x0000001100077202 */ /* 0x000fc60000000f00 */
[C---:B------:R-:W-:Y:S02]  /*2890*/  IMAD R9, R53.reuse, c[0x0][0x1c4], R8 ;  /* 0x0000710035097a24 */ /* 0x040fe400078e0208 */
[----:B------:R-:W-:-:S05]  /*28a0*/  IMAD.WIDE.U32 R6, R53, c[0x0][0x1c0], R6 ;  /* 0x0000700035067a25 */ /* 0x000fca00078e0006 */
[----:B------:R-:W-:Y:S02]  /*28b0*/  IADD3 R9, R7, R9, RZ ;  /* 0x0000000907097210 */ /* 0x000fe40007ffe0ff */
[----:B------:R-:W-:-:S04]  /*28c0*/  LEA R8, P1, R6, c[0x0][0x160], 0x2 ;  /* 0x0000580006087a11 */ /* 0x000fc800078210ff */
[----:B------:R-:W-:-:S05]  /*28d0*/  LEA.HI.X R9, R6, c[0x0][0x164], R9, 0x2, P1 ;  /* 0x0000590006097a11 */ /* 0x000fca00008f1409 */
[----:B------:R0:W-:Y:S04]  /*28e0*/  STG.E.64 [R8.64], R4 ;  /* 0x0000000408007986 */ /* 0x0001e8000c101b06 */
.L_x_3096:
[----:B------:R-:W-:Y:S05]  /*28f0*/  BSYNC B0 ;  /* 0x0000000000007941 */ /* 0x000fea0003800000 */
.L_x_3095:
[----:B------:R-:W-:Y:S01]  /*2900*/  ISETP.GE.U32.AND P6, PT, R55, c[0x0][0x1c8], PT ;  /* 0x0000720037007a0c */ /* 0x000fe20003fc6070 */
[-C--:B------:R-:W-:Y:S01]  /*2910*/  FMUL.FTZ R91, R91, R10.reuse ;  /* 0x0000000a5b5b7220 */ /* 0x080fe20000410000 */
[----:B------:R-:W-:Y:S01]  /*2920*/  ISETP.GE.U32.AND P1, PT, R56, c[0x0][0x1c8], PT ;  /* 0x0000720038007a0c */ /* 0x000fe20003f26070 */
[----:B------:R-:W-:Y:S01]  /*2930*/  FMUL.FTZ R19, R19, R10 ;  /* 0x0000000a13137220 */ /* 0x000fe20000410000 */
[----:B------:R-:W-:Y:S01]  /*2940*/  ISETP.GE.U32.AND P2, PT, R57, c[0x0][0x1c8], PT ;  /* 0x0000720039007a0c */ /* 0x000fe20003f46070 */
[C---:B------:R-:W-:Y:S01]  /*2950*/  FADD.FTZ R27, -R15.reuse, R20 ;  /* 0x000000140f1b7221 */ /* 0x040fe20000010100 */
[----:B------:R-:W-:Y:S01]  /*2960*/  ISETP.GE.U32.AND P3, PT, R58, c[0x0][0x1c8], PT ;  /* 0x000072003a007a0c */ /* 0x000fe20003f66070 */
[----:B------:R-:W-:Y:S01]  /*2970*/  FADD.FTZ R21, -R15, R21 ;  /* 0x000000150f157221 */ /* 0x000fe20000010100 */
[----:B------:R-:W-:Y:S01]  /*2980*/  ISETP.GE.U32.AND P4, PT, R59, c[0x0][0x1c8], PT ;  /* 0x000072003b007a0c */ /* 0x000fe20003f86070 */
[----:B0-----:R-:W-:Y:S01]  /*2990*/  FFMA.FTZ R4, R11, R91, R14 ;  /* 0x0000005b0b047223 */ /* 0x001fe2000001000e */
[----:B------:R-:W-:Y:S01]  /*29a0*/  ISETP.GE.AND.EX P6, PT, R70, c[0x0][0x1cc], PT, P6 ;  /* 0x0000730046007a0c */ /* 0x000fe20003fc6360 */
[----:B------:R-:W-:Y:S01]  /*29b0*/  FFMA.FTZ R5, R12, R19, R13 ;  /* 0x000000130c057223 */ /* 0x000fe2000001000d */
[----:B------:R-:W-:-:S02]  /*29c0*/  ISETP.GE.AND.EX P1, PT, R71, c[0x0][0x1cc], PT, P1 ;  /* 0x0000730047007a0c */ /* 0x000fc40003f26310 */
[----:B------:R-:W-:Y:S02]  /*29d0*/  ISETP.GE.AND.EX P2, PT, R72, c[0x0][0x1cc], PT, P2 ;  /* 0x0000730048007a0c */ /* 0x000fe40003f46320 */
[----:B------:R-:W-:Y:S02]  /*29e0*/  ISETP.GE.AND.EX P3, PT, R73, c[0x0][0x1cc], PT, P3 ;  /* 0x0000730049007a0c */ /* 0x000fe40003f66330 */
[----:B------:R-:W-:Y:S02]  /*29f0*/  ISETP.GE.AND.EX P4, PT, R74, c[0x0][0x1cc], PT, P4 ;  /* 0x000073004a007a0c */ /* 0x000fe40003f86340 */
[C---:B------:R-:W-:Y:S02]  /*2a00*/  ISETP.GT.U32.OR P6, PT, R0.reuse, 0x1df, P6 ;  /* 0x000001df0000780c */ /* 0x040fe400037c4470 */
[C---:B------:R-:W-:Y:S02]  /*2a10*/  ISETP.GT.U32.OR P1, PT, R0.reuse, 0x1df, P1 ;  /* 0x000001df0000780c */ /* 0x040fe40000f24470 */
[----:B------:R-:W-:-:S02]  /*2a20*/  ISETP.GT.U32.OR P2, PT, R0, 0x1df, P2 ;  /* 0x000001df0000780c */ /* 0x000fc40001744470 */
        /* <DEDUP_REMOVED lines=13> */
.L_x_3097:
        /* <DEDUP_REMOVED lines=11> */
.L_x_3099:
[----:B------:R-:W-:Y:S05]  /*2bb0*/  BSYNC B0 ;  /* 0x0000000000007941 */ /* 0x000fea0003800000 */
.L_x_3098:
        /* <DEDUP_REMOVED lines=17> */
.L_x_3100:
        /* <DEDUP_REMOVED lines=11> */
.L_x_3102:
[----:B------:R-:W-:Y:S05]  /*2d80*/  BSYNC B0 ;  /* 0x0000000000007941 */ /* 0x000fea0003800000 */
.L_x_3101:
        /* <DEDUP_REMOVED lines=17> */
.L_x_3103:
        /* <DEDUP_REMOVED lines=11> */
.L_x_3105:
[----:B------:R-:W-:Y:S05]  /*2f50*/  BSYNC B0 ;  /* 0x0000000000007941 */ /* 0x000fea0003800000 */
.L_x_3104:
        /* <DEDUP_REMOVED lines=17> */
.L_x_3106:
        /* <DEDUP_REMOVED lines=11> */
.L_x_3108:
[----:B------:R-:W-:Y:S05]  /*3120*/  BSYNC B0 ;  /* 0x0000000000007941 */ /* 0x000fea0003800000 */
.L_x_3107:
        /* <DEDUP_REMOVED lines=17> */
.L_x_3109:
        /* <DEDUP_REMOVED lines=11> */
.L_x_3111:
[----:B------:R-:W-:Y:S05]  /*32f0*/  BSYNC B0 ;  /* 0x0000000000007941 */ /* 0x000fea0003800000 */
.L_x_3110:
        /* <DEDUP_REMOVED lines=11> */
[C---:B------:R-:W-:Y:S01]  /*33b0*/  FADD.FTZ R35, -R15.reuse, R35 ;  /* 0x000000230f237221 */ /* 0x040fe20000010100 */
[----:B------:R-:W-:Y:S01]  /*33c0*/  ISETP.GE.AND.EX P1, PT, R76, c[0x0][0x1cc], PT, P1 ;  /* 0x000073004c007a0c */ /* 0x000fe20003f26310 */
[----:B------:R-:W-:Y:S01]  /*33d0*/  FADD.FTZ R25, -R15, R36 ;  /* 0x000000240f197221 */ /* 0x000fe20000010100 */
[----:B------:R-:W-:Y:S01]  /*33e0*/  ISETP.GE.AND.EX P2, PT, R77, c[0x0][0x1cc], PT, P2 ;  /* 0x000073004d007a0c */ /* 0x000fe20003f46320 */
[C---:B------:R-:W-:Y:S01]  /*33f0*/  FADD.FTZ R37, -R15.reuse, R37 ;  /* 0x000000250f257221 */ /* 0x040fe20000010100 */
[----:B------:R-:W-:Y:S01]  /*3400*/  ISETP.GE.AND.EX P3, PT, R78, c[0x0][0x1cc], PT, P3 ;  /* 0x000073004e007a0c */ /* 0x000fe20003f66330 */
[----:B------:R-:W-:Y:S01]  /*3410*/  FADD.FTZ R27, -R15, R38 ;  /* 0x000000260f1b7221 */ /* 0x000fe20000010100 */
[----:B------:R-:W-:Y:S01]  /*3420*/  ISETP.GE.AND.EX P4, PT, R79, c[0x0][0x1cc], PT, P4 ;  /* 0x000073004f007a0c */ /* 0x000fe20003f86340 */
[C---:B------:R-:W-:Y:S01]  /*3430*/  FADD.FTZ R39, -R15.reuse, R39 ;  /* 0x000000270f277221 */ /* 0x040fe20000010100 */
[C---:B------:R-:W-:Y:S01]  /*3440*/  ISETP.GT.U32.OR P6, PT, R0.reuse, 0x1df, P6 ;  /* 0x000001df0000780c */ /* 0x040fe200037c4470 */
[C---:B------:R-:W-:Y:S01]  /*3450*/  FADD.FTZ R7, -R15.reuse, R40 ;  /* 0x000000280f077221 */ /* 0x040fe20000010100 */
[C---:B------:R-:W-:Y:S01]  /*3460*/  ISETP.GT.U32.OR P1, PT, R0.reuse, 0x1df, P1 ;  /* 0x000001df0000780c */ /* 0x040fe20000f24470 */
[C---:B------:R-:W-:Y:S01]  /*3470*/  FADD.FTZ R41, -R15.reuse, R41 ;  /* 0x000000290f297221 */ /* 0x040fe20000010100 */
[C---:B------:R-:W-:Y:S01]  /*3480*/  ISETP.GT.U32.OR P2, PT, R0.reuse, 0x1df, P2 ;  /* 0x000001df0000780c */ /* 0x040fe20001744470 */
[C---:B------:R-:W-:Y:S01]  /*3490*/  FADD.FTZ R9, -R15.reuse, R42 ;  /* 0x0000002a0f097221 */ /* 0x040fe20000010100 */
[C---:B------:R-:W-:Y:S01]  /*34a0*/  ISETP.GT.U32.OR P3, PT, R0.reuse, 0x1df, P3 ;  /* 0x000001df0000780c */ /* 0x040fe20001f64470 */
[C---:B------:R-:W-:Y:S01]  /*34b0*/  FADD.FTZ R43, -R15.reuse, R43 ;  /* 0x0000002b0f2b7221 */ /* 0x040fe20000010100 */
[----:B------:R-:W-:Y:S01]  /*34c0*/  ISETP.GT.U32.OR P4, PT, R0, 0x1df, P4 ;  /* 0x000001df0000780c */ /* 0x000fe20002784470 */
[----:B------:R-:W-:-:S02]  /*34d0*/  FADD.FTZ R19, -R15, R44 ;  /* 0x0000002c0f137221 */ /* 0x000fc40000010100 */
[C---:B------:R-:W-:Y:S02]  /*34e0*/  FADD.FTZ R45, -R15.reuse, R45 ;  /* 0x0000002d0f2d7221 */ /* 0x040fe40000010100 */
[C---:B------:R-:W-:Y:S02]  /*34f0*/  FADD.FTZ R21, -R15.reuse, R46 ;  /* 0x0000002e0f157221 */ /* 0x040fe40000010100 */
[C---:B------:R-:W-:Y:S02]  /*3500*/  FADD.FTZ R47, -R15.reuse, R47 ;  /* 0x0000002f0f2f7221 */ /* 0x040fe40000010100 */
[C---:B------:R-:W-:Y:S02]  /*3510*/  FADD.FTZ R23, -R15.reuse, R48 ;  /* 0x000000300f177221 */ /* 0x040fe40000010100 */
[----:B------:R-:W-:Y:S02]  /*3520*/  FADD.FTZ R15, -R15, R49 ;  /* 0x000000310f0f7221 */ /* 0x000fe40000010100 */
        /* <DEDUP_REMOVED lines=13> */
.L_x_3112:
        /* <DEDUP_REMOVED lines=11> */
.L_x_3114:
[----:B------:R-:W-:Y:S05]  /*36b0*/  BSYNC B0 ;  /* 0x0000000000007941 */ /* 0x000fea0003800000 */
.L_x_3113:
        /* <DEDUP_REMOVED lines=17> */
.L_x_3115:
        /* <DEDUP_REMOVED lines=11> */
.L_x_3117:
[----:B------:R-:W-:Y:S05]  /*3880*/  BSYNC B0 ;  /* 0x0000000000007941 */ /* 0x000fea0003800000 */
.L_x_3116:
        /* <DEDUP_REMOVED lines=13> */
.L_x_3118:
        /* <DEDUP_REMOVED lines=11> */
.L_x_3120:
[----:B------:R-:W-:Y:S05]  /*3a10*/  BSYNC B0 ;  /* 0x0000000000007941 */ /* 0x000fea0003800000 */
.L_x_3119:
        /* <DEDUP_REMOVED lines=17> */
.L_x_3121:
        /* <DEDUP_REMOVED lines=11> */
.L_x_3123:
[----:B------:R-:W-:Y:S05]  /*3be0*/  BSYNC B0 ;  /* 0x0000000000007941 */ /* 0x000fea0003800000 */
.L_x_3122:
        /* <DEDUP_REMOVED lines=13> */
.L_x_3124:
        /* <DEDUP_REMOVED lines=11> */
.L_x_3126:
[----:B------:R-:W-:Y:S05]  /*3d70*/  BSYNC B0 ;  /* 0x0000000000007941 */ /* 0x000fea0003800000 */
.L_x_3125:
        /* <DEDUP_REMOVED lines=19> */
[----:B------:R-:W-:Y:S01]  /*3eb0*/  FMUL.FTZ R15, R15, R10 ;  /* 0x0000000a0f0f7220 */ /* 0x000fe20000410000 */
[C---:B------:R-:W-:Y:S01]  /*3ec0*/  ISETP.GT.U32.OR P6, PT, R0.reuse, 0x1df, P6 ;  /* 0x000001df0000780c */ /* 0x040fe200037c4470 */
[----:B------:R-:W-:Y:S01]  /*3ed0*/  FFMA.FTZ R40, R11, R7, R14 ;  /* 0x000000070b287223 */ /* 0x000fe2000001000e */
[----:B------:R-:W-:Y:S01]  /*3ee0*/  ISETP.GT.U32.OR P1, PT, R0, 0x1df, P1 ;  /* 0x000001df0000780c */ /* 0x000fe20000f24470 */
[----:B------:R-:W-:Y:S01]  /*3ef0*/  FFMA.FTZ R41, R12, R41, R13 ;  /* 0x000000290c297223 */ /* 0x000fe2000001000d */
[----:B------:R-:W-:-:S02]  /*3f00*/  ISETP.GT.U32.OR P2, PT, R0, 0x1df, P2 ;  /* 0x000001df0000780c */ /* 0x000fc40001744470 */
[C---:B------:R-:W-:Y:S02]  /*3f10*/  ISETP.GT.U32.OR P3, PT, R0.reuse, 0x1df, P3 ;  /* 0x000001df0000780c */ /* 0x040fe40001f64470 */
[----:B------:R-:W-:Y:S01]  /*3f20*/  ISETP.GT.U32.OR P4, PT, R0, 0x1df, P4 ;  /* 0x000001df0000780c */ /* 0x000fe20002784470 */
[----:B------:R-:W-:Y:S06]  /*3f30*/  @!P5 BRA `(.L_x_3127) ;  /* 0x000000a00000d947 */ /* 0x000fec0003800000 */
        /* <DEDUP_REMOVED lines=10> */
.L_x_3127:
        /* <DEDUP_REMOVED lines=11> */
.L_x_3129:
[----:B------:R-:W-:Y:S05]  /*4090*/  BSYNC B0 ;  /* 0x0000000000007941 */ /* 0x000fea0003800000 */
.L_x_3128:
        /* <DEDUP_REMOVED lines=13> */
.L_x_3130:
        /* <DEDUP_REMOVED lines=11> */
.L_x_3132:
[----:B------:R-:W-:Y:S05]  /*4220*/  BSYNC B0 ;  /* 0x0000000000007941 */ /* 0x000fea0003800000 */
.L_x_3131:
        /* <DEDUP_REMOVED lines=13> */
.L_x_3133:
        /* <DEDUP_REMOVED lines=11> */
.L_x_3135:
[----:B------:R-:W-:Y:S05]  /*43b0*/  BSYNC B0 ;  /* 0x0000000000007941 */ /* 0x000fea0003800000 */
.L_x_3134:
        /* <DEDUP_REMOVED lines=13> */
.L_x_3136:
        /* <DEDUP_REMOVED lines=11> */
.L_x_3138:
[----:B------:R-:W-:Y:S05]  /*4540*/  BSYNC B0 ;  /* 0x0000000000007941 */ /* 0x000fea0003800000 */
.L_x_3137:
        /* <DEDUP_REMOVED lines=13> */
.L_x_3139:
        /* <DEDUP_REMOVED lines=10> */
.L_x_3141:
[----:B------:R-:W-:Y:S05]  /*46c0*/  BSYNC B0 ;  /* 0x0000000000007941 */ /* 0x000fea0003800000 */
.L_x_3140:
[----:B------:R-:W-:Y:S02]  /*46d0*/  IADD3 R50, R50, c[0x0][0x10], RZ ;  /* 0x0000040032327a10 */ /* 0x000fe40007ffe0ff */
[----:B------:R-:W-:Y:S02]  /*46e0*/  IADD3 R87, R87, 0x1, RZ ;  /* 0x0000000157577810 */ /* 0x000fe40007ffe0ff */
[----:B------:R-:W-:-:S13]  /*46f0*/  ISETP.GE.AND P1, PT, R50, UR4, PT ;  /* 0x0000000432007c0c */ /* 0x000fda000bf26270 */
[----:B------:R-:W-:Y:S01]  /*4700*/  @P1 CALL.REL.NOINC `(.L_x_3142) ;  /* 0x0000001000001944 */ /* 0x000fe20003c00000 */
[----:B------:R-:W-:Y:S05]  /*4710*/  BRA `(.L_x_3143) ;  /* 0xffffbb6000007947 */ /* 0x000fea000383ffff */
.L_x_3142:
[----:B------:R-:W-:Y:S05]  /*4720*/  EXIT ;  /* 0x000000000000794d */ /* 0x000fea0003800000 */
.L_x_3144:
        /* <DEDUP_REMOVED lines=13> */
.L_x_3354:


//--------------------- .text._Z35group_norm_nhwc_fwd_one_pass_kernelI11Fp32IOFp16WLi64ELi30ELi480EEv26Group_norm_nhwc_fwd_params --------------------------
	.section	.text._Z35group_norm_nhwc_fwd_one_pass_kernelI11Fp32IOFp16WLi64ELi30ELi480EEv26Group_norm_nhwc_fwd_params,"ax",@progbits
	.sectioninfo	@"SHI_REGISTERS=32"
	.align	128
        .global         _Z35group_norm_nhwc_fwd_one_pass_kernelI11Fp32IOFp16WLi64ELi30ELi480EEv26Group_norm_nhwc_fwd_params
        .type           _Z35group_norm_nhwc_fwd_one_pass_kernelI11Fp32IOFp16WLi64ELi30ELi480EEv26Group_norm_nhwc_fwd_params,@function
        .size           _Z35group_norm_nhwc_fwd_one_pass_kernelI11Fp32IOFp16WLi64ELi30ELi480EEv26Group_norm_nhwc_fwd_params,(.L_x_3355 - _Z35group_norm_nhwc_fwd_one_pass_kernelI11Fp32IOFp16WLi64ELi30ELi480EEv26Group_norm_nhwc_fwd_params)
        .other          _Z35group_norm_nhwc_fwd_one_pass_kernelI11Fp32IOFp16WLi64ELi30ELi480EEv26Group_norm_nhwc_fwd_params,@"STO_CUDA_ENTRY STV_DEFAULT"
_Z35group_norm_nhwc_fwd_one_pass_kernelI11Fp32IOFp16WLi64ELi30ELi480EEv26Group_norm_nhwc_fwd_params:
.text._Z35group_norm_nhwc_fwd_one_pass_kernelI11Fp32IOFp16WLi64ELi30ELi480EEv26Group_norm_nhwc_fwd_params:
        /* <DEDUP_REMOVED lines=26> */
.L_x_3161:
        /* <DEDUP_REMOVED lines=135> */
.L_x_3146:
[----:B------:R-:W-:Y:S05]  /*0a10*/  BSYNC B0 ;  /* 0x0000000000007941 */ /* 0x000fea0003800000 */
.L_x_3145:
        /* <DEDUP_REMOVED lines=25> */
.L_x_3149:
[----:B------:R-:W2:Y:S01]  /*0bb0*/  LDG.E.STRONG.GPU R10, [R8.64] ;  /* 0x00000006080a7981 */ /* 0x000ea2000c1ef900 */
[----:B------:R-:W-:Y:S01]  /*0bc0*/  YIELD ;  /* 0x0000000000007946 */ /* 0x000fe20003800000 */
[----:B--2---:R-:W-:Y:S01]  /*0bd0*/  ISETP.NE.AND P1, PT, R10, R11, PT ;  /* 0x0000000b0a00720c */ /* 0x004fe20003f25270 */
[----:B------:R-:W-:-:S12]  /*0be0*/  CCTL.IVALL ;  /* 0x00000000ff00798f */ /* 0x000fd80002000000 */
[----:B------:R-:W-:Y:S05]  /*0bf0*/  @P1 BRA `(.L_x_3149) ;  /* 0xffffffb000001947 */ /* 0x000fea000383ffff */
.L_x_3148:
        /* <DEDUP_REMOVED lines=11> */
.L_x_3151:
        /* <DEDUP_REMOVED lines=59> */
.L_x_3150:
        /* <DEDUP_REMOVED lines=19> */
.L_x_3153:
[----:B------:R-:W-:Y:S05]  /*1190*/  BSYNC B0 ;  /* 0x0000000000007941 */ /* 0x000fea0003800000 */
.L_x_3152:
        /* <DEDUP_REMOVED lines=30> */
.L_x_3147:
        /* <DEDUP_REMOVED lines=13> */
[----:B-1----:R-:W-:-:S05]  /*1450*/  IMAD.WIDE R14, R10, R11, c[0x0][0x180] ;  /* 0x000060000a0e7625 */ /* 0x002fca00078e020b */
[----:B0-----:R0:W2:Y:S04]  /*1460*/  LDG.E.U16 R13, [R24.64] ;  /* 0x00000006180d7981 */ /* 0x0010a8000c1e1500 */
[----:B------:R1:W3:Y:S04]  /*1470*/  LDG.E.U16 R8, [R14.64] ;  /* 0x000000060e087981 */ /* 0x0002e8000c1e1500 */
[----:B------:R1:W4:Y:S04]  /*1480*/  LDG.E.U16 R9, [R14.64+0x2] ;  /* 0x000002060e097981 */ /* 0x000328000c1e1500 */
[----:B0-----:R0:W5:Y:S04]  /*1490*/  LDG.E.U16 R24, [R24.64+0x2] ;  /* 0x0000020618187981 */ /* 0x001168000c1e1500 */
[----:B------:R-:W0:Y:S01]  /*14a0*/  LDS.64 R10, [0x90] ;  /* 0x00009000ff0a7984 */ /* 0x000e220000000a00 */
[----:B------:R-:W-:Y:S01]  /*14b0*/  ISETP.NE.AND P2, PT, RZ, UR5, PT ;  /* 0x00000005ff007c0c */ /* 0x000fe2000bf45270 */
[----:B0-----:R-:W-:-:S04]  /*14c0*/  FMUL.FTZ R10, R10, c[0x0][0x1f4] ;  /* 0x00007d000a0a7a20 */ /* 0x001fc80000410000 */
[----:B------:R-:W-:-:S04]  /*14d0*/  FMUL.FTZ R12, R10, R10 ;  /* 0x0000000a0a0c7220 */ /* 0x000fc80000410000 */
[----:B------:R-:W-:-:S05]  /*14e0*/  FFMA.FTZ R11, R11, c[0x0][0x1f4], -R12 ;  /* 0x00007d000b0b7a23 */ /* 0x000fca000001080c */
[----:B------:R-:W-:Y:S02]  /*14f0*/  FSETP.GTU.FTZ.AND P1, PT, R11, RZ, PT ;  /* 0x000000ff0b00720b */ /* 0x000fe40003f3c000 */
[----:B------:R-:W-:-:S11]  /*1500*/  MOV R12, 0x3f800000 ;  /* 0x3f800000000c7802 */ /* 0x000fd60000000f00 */
[----:B------:R-:W-:-:S04]  /*1510*/  @P1 FADD.FTZ R11, R11, c[0x0][0x188] ;  /* 0x000062000b0b1621 */ /* 0x000fc80000010000 */
[----:B------:R-:W0:Y:S01]  /*1520*/  @P1 MUFU.RSQ R12, R11 ;  /* 0x0000000b000c1308 */ /* 0x000e220000001400 */
[----:B------:R-:W-:Y:S01]  /*1530*/  ISETP.GE.U32.AND P1, PT, R20, c[0x0][0x1c8], PT ;  /* 0x0000720014007a0c */ /* 0x000fe20003f26070 */
[C---:B------:R-:W-:Y:S02]  /*1540*/  FADD.FTZ R25, -R10.reuse, R4 ;  /* 0x000000040a197221 */ /* 0x040fe40000010100 */
[C---:B------:R-:W-:Y:S02]  /*1550*/  FADD.FTZ R5, -R10.reuse, R5 ;  /* 0x000000050a057221 */ /* 0x040fe40000010100 */
[C---:B-1----:R-:W-:Y:S02]  /*1560*/  FADD.FTZ R15, -R10.reuse, R6 ;  /* 0x000000060a0f7221 */ /* 0x042fe40000010100 */
[----:B------:R-:W-:Y:S01]  /*1570*/  FADD.FTZ R7, -R10, R7 ;  /* 0x000000070a077221 */ /* 0x000fe20000010100 */
[----:B------:R-:W-:Y:S01]  /*1580*/  ISETP.GE.AND.EX P1, PT, R2, c[0x0][0x1cc], PT, P1 ;  /* 0x0000730002007a0c */ /* 0x000fe20003f26310 */
[----:B0-----:R-:W-:-:S02]  /*1590*/  FMUL.FTZ R5, R5, R12 ;  /* 0x0000000c05057220 */ /* 0x001fc40000410000 */
[-C--:B------:R-:W-:Y:S01]  /*15a0*/  FMUL.FTZ R25, R25, R12.reuse ;  /* 0x0000000c19197220 */ /* 0x080fe20000410000 */
[----:B------:R-:W-:Y:S01]  /*15b0*/  ISETP.GT.U32.OR P1, PT, R17, 0x1df, P1 ;  /* 0x000001df1100780c */ /* 0x000fe20000f24470 */
[-C--:B------:R-:W-:Y:S02]  /*15c0*/  FMUL.FTZ R15, R15, R12.reuse ;  /* 0x0000000c0f0f7220 */ /* 0x080fe40000410000 */
[----:B------:R-:W-:Y:S01]  /*15d0*/  FMUL.FTZ R12, R7, R12 ;  /* 0x0000000c070c7220 */ /* 0x000fe20000410000 */
[----:B--2---:R-:W-:Y:S02]  /*15e0*/  HADD2.F32 R13, -RZ, R13.H0_H0 ;  /* 0x2000000dff0d7230 */ /* 0x004fe40000004100 */
[----:B---3--:R-:W-:Y:S02]  /*15f0*/  HADD2.F32 R14, -RZ, R8.H0_H0 ;  /* 0x20000008ff0e7230 */ /* 0x008fe40000004100 */
[----:B----4-:R-:W-:Y:S02]  /*1600*/  HADD2.F32 R10, -RZ, R9.H0_H0 ;  /* 0x20000009ff0a7230 */ /* 0x010fe40000004100 */
[----:B-----5:R-:W-:Y:S01]  /*1610*/  HADD2.F32 R11, -RZ, R24.H0_H0 ;  /* 0x20000018ff0b7230 */ /* 0x020fe20000004100 */
        /* <DEDUP_REMOVED lines=13> */
.L_x_3154:
        /* <DEDUP_REMOVED lines=11> */
.L_x_3156:
[----:B------:R-:W-:Y:S05]  /*17a0*/  BSYNC B0 ;  /* 0x0000000000007941 */ /* 0x000fea0003800000 */
.L_x_3155:
        /* <DEDUP_REMOVED lines=13> */
.L_x_3157:
        /* <DEDUP_REMOVED lines=11> */
.L_x_3159:
[----:B------:R-:W-:Y:S05]  /*1930*/  BSYNC B0 ;  /* 0x0000000000007941 */ /* 0x000fea0003800000 */
.L_x_3158:
[----:B------:R-:W-:Y:S02]  /*1940*/  IADD3 R22, R22, c[0x0][0x10], RZ ;  /* 0x0000040016167a10 */ /* 0x000fe40007ffe0ff */
[----:B------:R-:W-:Y:S02]  /*1950*/  IADD3 R18, R18, 0x1, RZ ;  /* 0x0000000112127810 */ /* 0x000fe40007ffe0ff */
[----:B------:R-:W-:-:S13]  /*1960*/  ISETP.GE.AND P1, PT, R22, UR4, PT ;  /* 0x0000000416007c0c */ /* 0x000fda000bf26270 */
[----:B------:R-:W-:Y:S01]  /*1970*/  @P1 CALL.REL.NOINC `(.L_x_3160) ;  /* 0x0000001000001944 */ /* 0x000fe20003c00000 */
[----:B------:R-:W-:Y:S05]  /*1980*/  BRA `(.L_x_3161) ;  /* 0xffffe81000007947 */ /* 0x000fea000383ffff */
.L_x_3160:
[----:B------:R-:W-:Y:S05]  /*1990*/  EXIT ;  /* 0x000000000000794d */ /* 0x000fea0003800000 */
.L_x_3162:
        /* <DEDUP_REMOVED lines=14> */
.L_x_3355:


//--------------------- .text._Z35group_norm_nhwc_fwd_one_pass_kernelI11Fp32IOFp16WLi128ELi30ELi480EEv26Group_norm_nhwc_fwd_params --------------------------
	.section	.text._Z35group_norm_nhwc_fwd_one_pass_kernelI11Fp32IOFp16WLi128ELi30ELi480EEv26Group_norm_nhwc_fwd_params,"ax",@progbits
	.sectioninfo	@"SHI_REGISTERS=40"
	.align	128
        .global         _Z35group_norm_nhwc_fwd_one_pass_kernelI11Fp32IOFp16WLi128ELi30ELi480EEv26Group_norm_nhwc_fwd_params
        .type           _Z35group_norm_nhwc_fwd_one_pass_kernelI11Fp32IOFp16WLi128ELi30ELi480EEv26Group_norm_nhwc_fwd_params,@function
        .size           _Z35group_norm_nhwc_fwd_one_pass_kernelI11Fp32IOFp16WLi128ELi30ELi480EEv26Group_norm_nhwc_fwd_params,(.L_x_3356 - _Z35group_norm_nhwc_fwd_one_pass_kernelI11Fp32IOFp16WLi128ELi30ELi480EEv26Group_norm_nhwc_fwd_params)
        .other          _Z35group_norm_nhwc_fwd_one_pass_kernelI11Fp32IOFp16WLi128ELi30ELi480EEv26Group_norm_nhwc_fwd_params,@"STO_CUDA_ENTRY STV_DEFAULT"
_Z35group_norm_nhwc_fwd_one_pass_kernelI11Fp32IOFp16WLi128ELi30ELi480EEv26Group_norm_nhwc_fwd_params:
.text._Z35group_norm_nhwc_fwd_one_pass_kernelI11Fp32IOFp16WLi128ELi30ELi480EEv26Group_norm_nhwc_fwd_params:
        /* <DEDUP_REMOVED lines=28> */
.L_x_3185:
        /* <DEDUP_REMOVED lines=174> */
.L_x_3164:
[----:B------:R-:W-:Y:S05]  /*0ca0*/  BSYNC B0 ;  /* 0x0000000000007941 */ /* 0x000fea0003800000 */
.L_x_3163:
        /* <DEDUP_REMOVED lines=25> */
.L_x_3167:
[----:B------:R-:W2:Y:S01]  /*0e40*/  LDG.E.STRONG.GPU R14, [R12.64] ;  /* 0x000000060c0e7981 */ /* 0x000ea2000c1ef900 */
[----:B------:R-:W-:Y:S01]  /*0e50*/  YIELD ;  /* 0x0000000000007946 */ /* 0x000fe20003800000 */
[----:B--2---:R-:W-:Y:S01]  /*0e60*/  ISETP.NE.AND P1, PT, R14, R19, PT ;  /* 0x000000130e00720c */ /* 0x004fe20003f25270 */
[----:B------:R-:W-:-:S12]  /*0e70*/  CCTL.IVALL ;  /* 0x00000000ff00798f */ /* 0x000fd80002000000 */
[----:B------:R-:W-:Y:S05]  /*0e80*/  @P1 BRA `(.L_x_3167) ;  /* 0xffffffb000001947 */ /* 0x000fea000383ffff */
.L_x_3166:
        /* <DEDUP_REMOVED lines=11> */
.L_x_3169:
        /* <DEDUP_REMOVED lines=59> */
.L_x_3168:
        /* <DEDUP_REMOVED lines=19> */
.L_x_3171:
[----:B------:R-:W-:Y:S05]  /*1420*/  BSYNC B0 ;  /* 0x0000000000007941 */ /* 0x000fea0003800000 */
.L_x_3170:
        /* <DEDUP_REMOVED lines=30> */
.L_x_3165:
[----:B------:R-:W-:Y:S01]  /*1610*/  LOP3.LUT P1, RZ, R22, R23, RZ, 0xfc, !PT ;  /* 0x0000001716ff7212 */ /* 0x000fe2000782fcff */
[----:B------:R1:W-:Y:S01]  /*1620*/  @!P2 STS.64 [0x90], R16 ;  /* 0x00009010ff00a388 */ /* 0x0003e20000000a00 */
        /* <DEDUP_REMOVED lines=12> */
[----:B01----:R-:W3:Y:S04]  /*16f0*/  LDG.E.U16 R17, [R32.64] ;  /* 0x0000000620117981 */ /* 0x003ee8000c1e1500 */
[----:B--2---:R-:W2:Y:S04]  /*1700*/  LDG.E.U16 R14, [R32.64+0x2] ;  /* 0x00000206200e7981 */ /* 0x004ea8000c1e1500 */
[----:B------:R0:W4:Y:S04]  /*1710*/  LDG.E.U16 R15, [R18.64] ;  /* 0x00000006120f7981 */ /* 0x000128000c1e1500 */
        /* <DEDUP_REMOVED lines=20> */
[----:B------:R-:W-:Y:S01]  /*1860*/  FADD.FTZ R11, -R12, R11 ;  /* 0x0000000b0c0b7221 */ /* 0x000fe20000010100 */
[----:B------:R-:W-:-:S03]  /*1870*/  MOV R12, 0x3f800000 ;  /* 0x3f800000000c7802 */ /* 0x000fc60000000f00 */
        /* <DEDUP_REMOVED lines=14> */
[----:B--2---:R-:W-:Y:S02]  /*1960*/  HADD2.F32 R14, -RZ, R14.H0_H0 ;  /* 0x2000000eff0e7230 */ /* 0x004fe40000004100 */
[----:B----4-:R-:W-:Y:S02]  /*1970*/  HADD2.F32 R15, -RZ, R15.H0_H0 ;  /* 0x2000000fff0f7230 */ /* 0x010fe40000004100 */
[----:B-----5:R-:W-:-:S03]  /*1980*/  HADD2.F32 R16, -RZ, R16.H0_H0 ;  /* 0x20000010ff107230 */ /* 0x020fc60000004100 */
        /* <DEDUP_REMOVED lines=13> */
.L_x_3172:
        /* <DEDUP_REMOVED lines=11> */
.L_x_3174:
[----:B------:R-:W-:Y:S05]  /*1b10*/  BSYNC B0 ;  /* 0x0000000000007941 */ /* 0x000fea0003800000 */
.L_x_3173:
        /* <DEDUP_REMOVED lines=13> */
.L_x_3175:
        /* <DEDUP_REMOVED lines=11> */
.L_x_3177:
[----:B------:R-:W-:Y:S05]  /*1ca0*/  BSYNC B0 ;  /* 0x0000000000007941 */ /* 0x000fea0003800000 */
.L_x_3176:
        /* <DEDUP_REMOVED lines=13> */
.L_x_3178:
        /* <DEDUP_REMOVED lines=11> */
.L_x_3180:
[----:B------:R-:W-:Y:S05]  /*1e30*/  BSYNC B0 ;  /* 0x0000000000007941 */ /* 0x000fea0003800000 */
.L_x_3179:
        /* <DEDUP_REMOVED lines=13> */
.L_x_3181:
        /* <DEDUP_REMOVED lines=10> */
.L_x_3183:
[----:B------:R-:W-:Y:S05]  /*1fb0*/  BSYNC B0 ;  /* 0x0000000000007941 */ /* 0x000fea0003800000 */
.L_x_3182:
[----:B------:R-:W-:Y:S02]  /*1fc0*/  IADD3 R30, R30, c[0x0][0x10], RZ ;  /* 0x000004001e1e7a10 */ /* 0x000fe40007ffe0ff */
[----:B------:R-:W-:Y:S02]  /*1fd0*/  IADD3 R24, R24, 0x1, RZ ;  /* 0x0000000118187810 */ /* 0x000fe40007ffe0ff */
[----:B------:R-:W-:-:S13]  /*1fe0*/  ISETP.GE.AND P1, PT, R30, UR4, PT ;  /* 0x000000041e007c0c */ /* 0x000fda000bf26270 */
[----:B------:R-:W-:Y:S01]  /*1ff0*/  @P1 CALL.REL.NOINC `(.L_x_3184) ;  /* 0x0000001000001944 */ /* 0x000fe20003c00000 */
[----:B------:R-:W-:Y:S05]  /*2000*/  BRA `(.L_x_3185) ;  /* 0xffffe1b000007947 */ /* 0x000fea000383ffff */
.L_x_3184:
[----:B------:R-:W-:Y:S05]  /*2010*/  EXIT ;  /* 0x000000000000794d */ /* 0x000fea0003800000 */
.L_x_3186:
        /* <DEDUP_REMOVED lines=14> */
.L_x_3356:


//--------------------- .text._Z35group_norm_nhwc_fwd_one_pass_kernelI11Fp32IOFp16WLi256ELi30ELi480EEv26Group_norm_nhwc_fwd_params --------------------------
	.section	.text._Z35group_norm_nhwc_fwd_one_pass_kernelI11Fp32IOFp16WLi256ELi30ELi480EEv26Group_norm_nhwc_fwd_params,"ax",@progbits
	.sectioninfo	@"SHI_REGISTERS=58"
	.align	128
        .global         _Z35group_norm_nhwc_fwd_one_pass_kernelI11Fp32IOFp16WLi256ELi30ELi480EEv26Group_norm_nhwc_fwd_params
        .type           _Z35group_norm_nhwc_fwd_one_pass_kernelI11Fp32IOFp16WLi256ELi30ELi480EEv26Group_norm_nhwc_fwd_params,@function
        .size           _Z35group_norm_nhwc_fwd_one_pass_kernelI11Fp32IOFp16WLi256ELi30ELi480EEv26Group_norm_nhwc_fwd_params,(.L_x_3357 - _Z35group_norm_nhwc_fwd_one_pass_kernelI11Fp32IOFp16WLi256ELi30ELi480EEv26Group_norm_nhwc_fwd_params)
        .other          _Z35group_norm_nhwc_fwd_one_pass_kernelI11Fp32IOFp16WLi256ELi30ELi480EEv26Group_norm_nhwc_fwd_params,@"STO_CUDA_ENTRY STV_DEFAULT"
_Z35group_norm_nhwc_fwd_one_pass_kernelI11Fp32IOFp16WLi256ELi30ELi480EEv26Group_norm_nhwc_fwd_params:
.text._Z35group_norm_nhwc_fwd_one_pass_kernelI11Fp32IOFp16WLi256ELi30ELi480EEv26Group_norm_nhwc_fwd_params:
        /* <DEDUP_REMOVED lines=38> */
.L_x_3224:
        /* <DEDUP_REMOVED lines=245> */
.L_x_3188:
[----:B------:R-:W-:Y:S05]  /*11b0*/  BSYNC B0 ;  /* 0x0000000000007941 */ /* 0x000fea0003800000 */
.L_x_3187:
        /* <DEDUP_REMOVED lines=25> */
.L_x_3191:
[----:B------:R-:W2:Y:S01]  /*1350*/  LDG.E.STRONG.GPU R19, [R20.64] ;  /* 0x0000000614137981 */ /* 0x000ea2000c1ef900 */
[----:B------:R-:W-:Y:S01]  /*1360*/  YIELD ;  /* 0x0000000000007946 */ /* 0x000fe20003800000 */
[----:B--2---:R-:W-:Y:S01]  /*1370*/  ISETP.NE.AND P0, PT, R19, R22, PT ;  /* 0x000000161300720c */ /* 0x004fe20003f05270 */
[----:B------:R-:W-:-:S12]  /*1380*/  CCTL.IVALL ;  /* 0x00000000ff00798f */ /* 0x000fd80002000000 */
[----:B------:R-:W-:Y:S05]  /*1390*/  @P0 BRA `(.L_x_3191) ;  /* 0xffffffb000000947 */ /* 0x000fea000383ffff */
.L_x_3190:
        /* <DEDUP_REMOVED lines=17> */
.L_x_3195:
        /* <DEDUP_REMOVED lines=115> */
.L_x_3194:
        /* <DEDUP_REMOVED lines=61> */
.L_x_3196:
[----:B------:R-:W-:-:S13]  /*1fb0*/  ISETP.NE.OR P0, PT, R19, RZ, P0 ;  /* 0x000000ff1300720c */ /* 0x000fda0000705670 */
[----:B------:R-:W-:Y:S05]  /*1fc0*/  @!P0 BRA `(.L_x_3192) ;  /* 0x000001f000008947 */ /* 0x000fea0003800000 */
.L_x_3193:
        /* <DEDUP_REMOVED lines=31> */
.L_x_3192:
        /* <DEDUP_REMOVED lines=12> */
.L_x_3198:
[----:B------:R-:W-:Y:S05]  /*2280*/  BSYNC B0 ;  /* 0x0000000000007941 */ /* 0x000fea0003800000 */
.L_x_3197:
        /* <DEDUP_REMOVED lines=16> */
.L_x_3189:
        /* <DEDUP_REMOVED lines=14> */
[----:B------:R-:W2:Y:S04]  /*2470*/  LDG.E.U16 R42, [R22.64] ;  /* 0x00000006162a7981 */ /* 0x000ea8000c1e1500 */
[----:B------:R-:W3:Y:S04]  /*2480*/  LDG.E.U16 R46, [R22.64+0x2] ;  /* 0x00000206162e7981 */ /* 0x000ee8000c1e1500 */
[----:B------:R-:W4:Y:S04]  /*2490*/  LDG.E.U16 R54, [R26.64] ;  /* 0x000000061a367981 */ /* 0x000f28000c1e1500 */
[----:B------:R4:W5:Y:S01]  /*24a0*/  LDG.E.U16 R55, [R26.64+0x2] ;  /* 0x000002061a377981 */ /* 0x000962000c1e1500 */
[----:B01----:R-:W-:Y:S01]  /*24b0*/  IMAD.WIDE.U32 R16, R0, -0x77777777, RZ ;  /* 0x8888888900107825 */ /* 0x003fe200078e00ff */
[----:B------:R-:W-:-:S02]  /*24c0*/  ISETP.NE.AND P6, PT, RZ, UR5, PT ;  /* 0x00000005ff007c0c */ /* 0x000fc4000bfc5270 */
[----:B------:R-:W0:Y:S02]  /*24d0*/  LDS.64 R52, [0x90] ;  /* 0x00009000ff347984 */ /* 0x000e240000000a00 */
[----:B------:R-:W-:-:S05]  /*24e0*/  SHF.R.U32.HI R16, RZ, 0x3, R17 ;  /* 0x00000003ff107819 */ /* 0x000fca0000011611 */
[----:B------:R-:W-:-:S05]  /*24f0*/  IMAD R17, R3, c[0x0][0x1e4], R16 ;  /* 0x0000790003117a24 */ /* 0x000fca00078e0210 */
[----:B------:R-:W-:Y:S01]  /*2500*/  IADD3 R16, R17, 0x80, RZ ;  /* 0x0000008011107810 */ /* 0x000fe20007ffe0ff */
[----:B0-----:R-:W-:-:S04]  /*2510*/  FMUL.FTZ R19, R52, c[0x0][0x1f4] ;  /* 0x00007d0034137a20 */ /* 0x001fc80000410000 */
[C---:B------:R-:W-:Y:S02]  /*2520*/  FMUL.FTZ R18, R19.reuse, R19 ;  /* 0x0000001313127220 */ /* 0x040fe40000410000 */
[----:B------:R-:W-:Y:S02]  /*2530*/  FADD.FTZ R21, -R19, R14 ;  /* 0x0000000e13157221 */ /* 0x000fe40000010100 */
[----:B------:R-:W-:Y:S01]  /*2540*/  FFMA.FTZ R53, R53, c[0x0][0x1f4], -R18 ;  /* 0x00007d0035357a23 */ /* 0x000fe20000010812 */
[----:B------:R-:W-:Y:S01]  /*2550*/  MOV R18, 0x3f800000 ;  /* 0x3f80000000127802 */ /* 0x000fe20000000f00 */
[C---:B------:R-:W-:Y:S02]  /*2560*/  FADD.FTZ R15, -R19.reuse, R15 ;  /* 0x0000000f130f7221 */ /* 0x040fe40000010100 */
[----:B------:R-:W-:Y:S01]  /*2570*/  FADD.FTZ R29, -R19, R29 ;  /* 0x0000001d131d7221 */ /* 0x000fe20000010100 */
[----:B------:R-:W-:-:S13]  /*2580*/  FSETP.GTU.FTZ.AND P0, PT, R53, RZ, PT ;  /* 0x000000ff3500720b */ /* 0x000fda0003f1c000 */
[----:B------:R-:W-:-:S04]  /*2590*/  @P0 FADD.FTZ R53, R53, c[0x0][0x188] ;  /* 0x0000620035350621 */ /* 0x000fc80000010000 */
[----:B------:R0:W1:Y:S01]  /*25a0*/  @P0 MUFU.RSQ R18, R53 ;  /* 0x0000003500120308 */ /* 0x0000620000001400 */
[----:B------:R-:W-:Y:S01]  /*25b0*/  ISETP.GE.U32.AND P0, PT, R16, c[0x0][0x1c8], PT ;  /* 0x0000720010007a0c */ /* 0x000fe20003f06070 */
[----:B0-----:R-:W-:Y:S02]  /*25c0*/  FADD.FTZ R53, -R19, R28 ;  /* 0x0000001c13357221 */ /* 0x001fe40000010100 */
[-C--:B-1----:R-:W-:Y:S02]  /*25d0*/  FMUL.FTZ R15, R15, R18.reuse ;  /* 0x000000120f0f7220 */ /* 0x082fe40000410000 */
[----:B------:R-:W-:Y:S01]  /*25e0*/  FMUL.FTZ R21, R21, R18 ;  /* 0x0000001215157220 */ /* 0x000fe20000410000 */
[----:B--2---:R-:W-:Y:S02]  /*25f0*/  HADD2.F32 R24, -RZ, R42.H0_H0 ;  /* 0x2000002aff187230 */ /* 0x004fe40000004100 */
[----:B---3--:R-:W-:Y:S02]  /*2600*/  HADD2.F32 R25, -RZ, R46.H0_H0 ;  /* 0x2000002eff197230 */ /* 0x008fe40000004100 */
[----:B----4-:R-:W-:-:S02]  /*2610*/  HADD2.F32 R27, -RZ, R54.H0_H0 ;  /* 0x20000036ff1b7230 */ /* 0x010fc40000004100 */
        /* <DEDUP_REMOVED lines=14> */
.L_x_3199:
        /* <DEDUP_REMOVED lines=11> */
.L_x_3201:
[----:B------:R-:W-:Y:S05]  /*27b0*/  BSYNC B0 ;  /* 0x0000000000007941 */ /* 0x000fea0003800000 */
.L_x_3200:
        /* <DEDUP_REMOVED lines=17> */
.L_x_3202:
        /* <DEDUP_REMOVED lines=11> */
.L_x_3204:
[----:B------:R-:W-:Y:S05]  /*2980*/  BSYNC B0 ;  /* 0x0000000000007941 */ /* 0x000fea0003800000 */
.L_x_3203:
        /* <DEDUP_REMOVED lines=17> */
.L_x_3205:
        /* <DEDUP_REMOVED lines=11> */
.L_x_3207:
[----:B------:R-:W-:Y:S05]  /*2b50*/  BSYNC B0 ;  /* 0x0000000000007941 */ /* 0x000fea0003800000 */
.L_x_3206:
        /* <DEDUP_REMOVED lines=17> */
.L_x_3208:
        /* <DEDUP_REMOVED lines=11> */
.L_x_3210:
[----:B------:R-:W-:Y:S05]  /*2d20*/  BSYNC B0 ;  /* 0x0000000000007941 */ /* 0x000fea0003800000 */
.L_x_3209:
[----:B0-----:R-:W-:Y:S01]  /*2d30*/  FADD.FTZ R15, -R19, R12 ;  /* 0x0000000c130f7221 */ /* 0x001fe20000010100 */
        /* <DEDUP_REMOVED lines=22> */
.L_x_3211:
        /* <DEDUP_REMOVED lines=11> */
.L_x_3213:
[----:B------:R-:W-:Y:S05]  /*2f50*/  BSYNC B0 ;  /* 0x0000000000007941 */ /* 0x000fea0003800000 */
.L_x_3212:
        /* <DEDUP_REMOVED lines=19> */
.L_x_3214:
        /* <DEDUP_REMOVED lines=11> */
.L_x_3216:
[----:B------:R-:W-:Y:S05]  /*3140*/  BSYNC B0 ;  /* 0x0000000000007941 */ /* 0x000fea0003800000 */
.L_x_3215:
[C---:B0-----:R-:W-:Y:S01]  /*3150*/  FADD.FTZ R13, -R19.reuse, R36 ;  /* 0x00000024130d7221 */ /* 0x041fe20000010100 */
[----:B------:R-:W-:Y:S01]  /*3160*/  ISETP.GE.U32.AND P5, PT, R16, c[0x0][0x1c8], PT ;  /* 0x0000720010007a0c */ /* 0x000fe20003fa6070 */
[C---:B------:R-:W-:Y:S01]  /*3170*/  FADD.FTZ R37, -R19.reuse, R37 ;  /* 0x0000002513257221 */ /* 0x040fe20000010100 */
[----:B------:R-:W-:Y:S01]  /*3180*/  SHF.R.S32.HI R23, RZ, 0x1f, R16 ;  /* 0x0000001fff177819 */ /* 0x000fe20000011410 */
[----:B------:R-:W-:Y:S01]  /*3190*/  FADD.FTZ R15, -R19, R38 ;  /* 0x00000026130f7221 */ /* 0x000fe20000010100 */
[----:B------:R-:W-:Y:S01]  /*31a0*/  ISETP.GE.AND.EX P0, PT, R44, c[0x0][0x1cc], PT, P0 ;  /* 0x000073002c007a0c */ /* 0x000fe20003f06300 */
[-C--:B------:R-:W-:Y:S01]  /*31b0*/  FMUL.FTZ R13, R13, R18.reuse ;  /* 0x000000120d0d7220 */ /* 0x080fe20000410000 */
        /* <DEDUP_REMOVED lines=20> */
.L_x_3217:
        /* <DEDUP_REMOVED lines=11> */
.L_x_3219:
[----:B------:R-:W-:Y:S05]  /*33b0*/  BSYNC B0 ;  /* 0x0000000000007941 */ /* 0x000fea0003800000 */
.L_x_3218:
        /* <DEDUP_REMOVED lines=13> */
.L_x_3220:
        /* <DEDUP_REMOVED lines=10> */
.L_x_3222:
[----:B------:R-:W-:Y:S05]  /*3530*/  BSYNC B0 ;  /* 0x0000000000007941 */ /* 0x000fea0003800000 */
.L_x_3221:
[----:B------:R-:W-:Y:S02]  /*3540*/  IADD3 R45, R45, c[0x0][0x10], RZ ;  /* 0x000004002d2d7a10 */ /* 0x000fe40007ffe0ff */
[----:B------:R-:W-:Y:S02]  /*3550*/  IADD3 R11, R11, 0x1, RZ ;  /* 0x000000010b0b7810 */ /* 0x000fe40007ffe0ff */
[----:B------:R-:W-:-:S13]  /*3560*/  ISETP.GE.AND P0, PT, R45, UR4, PT ;  /* 0x000000042d007c0c */ /* 0x000fda000bf06270 */
[----:B------:R-:W-:Y:S01]  /*3570*/  @P0 CALL.REL.NOINC `(.L_x_3223) ;  /* 0x0000001000000944 */ /* 0x000fe20003c00000 */
[----:B------:R-:W-:Y:S05]  /*3580*/  BRA `(.L_x_3224) ;  /* 0xffffccd000007947 */ /* 0x000fea000383ffff */
.L_x_3223:
[----:B------:R-:W-:Y:S05]  /*3590*/  EXIT ;  /* 0x000000000000794d */ /* 0x000fea0003800000 */
.L_x_3225:
        /* <DEDUP_REMOVED lines=14> */
.L_x_3357:


//--------------------- .text._Z35group_norm_nhwc_fwd_one_pass_kernelI11Fp32IOFp16WLi512ELi30ELi480EEv26Group_norm_nhwc_fwd_params --------------------------
	.section	.text._Z35group_norm_nhwc_fwd_one_pass_kernelI11Fp32IOFp16WLi512ELi30ELi480EEv26Group_norm_nhwc_fwd_params,"ax",@progbits
	.sectioninfo	@"SHI_REGISTERS=96"
	.align	128
        .global         _Z35group_norm_nhwc_fwd_one_pass_kernelI11Fp32IOFp16WLi512ELi30ELi480EEv26Group_norm_nhwc_fwd_params
        .type           _Z35group_norm_nhwc_fwd_one_pass_kernelI11Fp32IOFp16WLi512ELi30ELi480EEv26Group_norm_nhwc_fwd_params,@function
        .size           _Z35group_norm_nhwc_fwd_one_pass_kernelI11Fp32IOFp16WLi512ELi30ELi480EEv26Group_norm_nhwc_fwd_params,(.L_x_3358 - _Z35group_norm_nhwc_fwd_one_pass_kernelI11Fp32IOFp16WLi512ELi30ELi480EEv26Group_norm_nhwc_fwd_params)
        .other          _Z35group_norm_nhwc_fwd_one_pass_kernelI11Fp32IOFp16WLi512ELi30ELi480EEv26Group_norm_nhwc_fwd_params,@"STO_CUDA_ENTRY STV_DEFAULT"
_Z35group_norm_nhwc_fwd_one_pass_kernelI11Fp32IOFp16WLi512ELi30ELi480EEv26Group_norm_nhwc_fwd_params:
.text._Z35group_norm_nhwc_fwd_one_pass_kernelI11Fp32IOFp16WLi512ELi30ELi480EEv26Group_norm_nhwc_fwd_params:
        /* <DEDUP_REMOVED lines=40> */
.L_x_3284:
        /* <DEDUP_REMOVED lines=403> */
.L_x_3227:
[----:B------:R-:W-:Y:S05]  /*1bb0*/  BSYNC B0 ;  /* 0x0000000000007941 */ /* 0x000fea0003800000 */
.L_x_3226:
        /* <DEDUP_REMOVED lines=25> */
.L_x_3230:
[----:B------:R-:W2:Y:S01]  /*1d50*/  LDG.E.STRONG.GPU R6, [R4.64] ;  /* 0x0000000604067981 */ /* 0x000ea2000c1ef900 */
[----:B------:R-:W-:Y:S01]  /*1d60*/  YIELD ;  /* 0x0000000000007946 */ /* 0x000fe20003800000 */
[----:B--2---:R-:W-:Y:S01]  /*1d70*/  ISETP.NE.AND P1, PT, R6, R7, PT ;  /* 0x000000070600720c */ /* 0x004fe20003f25270 */
[----:B------:R-:W-:-:S12]  /*1d80*/  CCTL.IVALL ;  /* 0x00000000ff00798f */ /* 0x000fd80002000000 */
[----:B------:R-:W-:Y:S05]  /*1d90*/  @P1 BRA `(.L_x_3230) ;  /* 0xffffffb000001947 */ /* 0x000fea000383ffff */
.L_x_3229:
        /* <DEDUP_REMOVED lines=11> */
.L_x_3232:
        /* <DEDUP_REMOVED lines=59> */
.L_x_3231:
        /* <DEDUP_REMOVED lines=19> */
.L_x_3234:
[----:B------:R-:W-:Y:S05]  /*2330*/  BSYNC B0 ;  /* 0x0000000000007941 */ /* 0x000fea0003800000 */
.L_x_3233:
        /* <DEDUP_REMOVED lines=30> */
.L_x_3228:
        /* <DEDUP_REMOVED lines=17> */
[----:B------:R-:W5:Y:S01]  /*2630*/  LDG.E.U16 R92, [R90.64+0x2] ;  /* 0x000002065a5c7981 */ /* 0x000f62000c1e1500 */
[----:B------:R-:W-:-:S03]  /*2640*/  ISETP.NE.AND P5, PT, RZ, UR5, PT ;  /* 0x00000005ff007c0c */ /* 0x000fc6000bfa5270 */
[----:B------:R-:W1:Y:S02]  /*2650*/  LDS.64 R10, [0x90] ;  /* 0x00009000ff0a7984 */ /* 0x000e640000000a00 */
[----:B-1----:R-:W-:-:S04]  /*2660*/  FMUL.FTZ R15, R10, c[0x0][0x1f4] ;  /* 0x00007d000a0f7a20 */ /* 0x002fc80000410000 */
        /* <DEDUP_REMOVED lines=8> */
[----:B------:R-:W1:Y:S02]  /*26f0*/  @P1 MUFU.RSQ R10, R4 ;  /* 0x00000004000a1308 */ /* 0x000e640000001400 */
[-C--:B-1----:R-:W-:Y:S02]  /*2700*/  FMUL.FTZ R27, R27, R10.reuse ;  /* 0x0000000a1b1b7220 */ /* 0x082fe40000410000 */
[----:B------:R-:W-:Y:S01]  /*2710*/  FMUL.FTZ R6, R5, R10 ;  /* 0x0000000a05067220 */ /* 0x000fe20000410000 */
[----:B--2---:R-:W-:Y:S02]  /*2720*/  HADD2.F32 R11, -RZ, R14.H0_H0 ;  /* 0x2000000eff0b7230 */ /* 0x004fe40000004100 */
[----:B---3--:R-:W-:Y:S01]  /*2730*/  HADD2.F32 R12, -RZ, R85.H0_H0 ;  /* 0x20000055ff0c7230 */ /* 0x008fe20000004100 */
[----:B------:R-:W-:Y:S01]  /*2740*/  FADD.FTZ R85, -R15, R18 ;  /* 0x000000120f557221 */ /* 0x000fe20000010100 */
[----:B----4-:R-:W-:Y:S02]  /*2750*/  HADD2.F32 R14, -RZ, R89.H0_H0 ;  /* 0x20000059ff0e7230 */ /* 0x010fe40000004100 */
[----:B-----5:R-:W-:-:S03]  /*2760*/  HADD2.F32 R13, -RZ, R92.H0_H0 ;  /* 0x2000005cff0d7230 */ /* 0x020fc60000004100 */
        /* <DEDUP_REMOVED lines=13> */
.L_x_3235:
        /* <DEDUP_REMOVED lines=11> */
.L_x_3237:
[----:B------:R-:W-:Y:S05]  /*28f0*/  BSYNC B0 ;  /* 0x0000000000007941 */ /* 0x000fea0003800000 */
.L_x_3236:
        /* <DEDUP_REMOVED lines=32> */
.L_x_3238:
        /* <DEDUP_REMOVED lines=11> */
.L_x_3240:
[----:B------:R-:W-:Y:S05]  /*2bb0*/  BSYNC B0 ;  /* 0x0000000000007941 */ /* 0x000fea0003800000 */
.L_x_3239:
        /* <DEDUP_REMOVED lines=17> */
.L_x_3241:
        /* <DEDUP_REMOVED lines=11> */
.L_x_3243:
[----:B------:R-:W-:Y:S05]  /*2d80*/  BSYNC B0 ;  /* 0x0000000000007941 */ /* 0x000fea0003800000 */
.L_x_3242:
        /* <DEDUP_REMOVED lines=17> */
.L_x_3244:
        /* <DEDUP_REMOVED lines=11> */
.L_x_3246:
[----:B------:R-:W-:Y:S05]  /*2f50*/  BSYNC B0 ;  /* 0x0000000000007941 */ /* 0x000fea0003800000 */
.L_x_3245:
        /* <DEDUP_REMOVED lines=17> */
.L_x_3247:
        /* <DEDUP_REMOVED lines=11> */
.L_x_3249:
[----:B------:R-:W-:Y:S05]  /*3120*/  BSYNC B0 ;  /* 0x0000000000007941 */ /* 0x000fea0003800000 */
.L_x_3248:
        /* <DEDUP_REMOVED lines=17> */
.L_x_3250:
        /* <DEDUP_REMOVED lines=11> */
.L_x_3252:
[----:B------:R-:W-:Y:S05]  /*32f0*/  BSYNC B0 ;  /* 0x0000000000007941 */ /* 0x000fea0003800000 */
.L_x_3251:
        /* <DEDUP_REMOVED lines=48> */
.L_x_3253:
        /* <DEDUP_REMOVED lines=11> */
.L_x_3255:
[----:B------:R-:W-:Y:S05]  /*36b0*/  BSYNC B0 ;  /* 0x0000000000007941 */ /* 0x000fea0003800000 */
.L_x_3254:
        /* <DEDUP_REMOVED lines=17> */
.L_x_3256:
        /* <DEDUP_REMOVED lines=11> */
.L_x_3258:
[----:B------:R-:W-:Y:S05]  /*3880*/  BSYNC B0 ;  /* 0x0000000000007941 */ /* 0x000fea0003800000 */
.L_x_3257:
        /* <DEDUP_REMOVED lines=13> */
.L_x_3259:
        /* <DEDUP_REMOVED lines=11> */
.L_x_3261:
[----:B------:R-:W-:Y:S05]  /*3a10*/  BSYNC B0 ;  /* 0x0000000000007941 */ /* 0x000fea0003800000 */
.L_x_3260:
        /* <DEDUP_REMOVED lines=17> */
.L_x_3262:
        /* <DEDUP_REMOVED lines=11> */
.L_x_3264:
[----:B------:R-:W-:Y:S05]  /*3be0*/  BSYNC B0 ;  /* 0x0000000000007941 */ /* 0x000fea0003800000 */
.L_x_3263:
        /* <DEDUP_REMOVED lines=13> */
.L_x_3265:
        /* <DEDUP_REMOVED lines=11> */
.L_x_3267:
[----:B------:R-:W-:Y:S05]  /*3d70*/  BSYNC B0 ;  /* 0x0000000000007941 */ /* 0x000fea0003800000 */
.L_x_3266:
        /* <DEDUP_REMOVED lines=38> */
.L_x_3268:
        /* <DEDUP_REMOVED lines=11> */
.L_x_3270:
[----:B------:R-:W-:Y:S05]  /*4090*/  BSYNC B0 ;  /* 0x0000000000007941 */ /* 0x000fea0003800000 */
.L_x_3269:
        /* <DEDUP_REMOVED lines=13> */
.L_x_3271:
        /* <DEDUP_REMOVED lines=11> */
.L_x_3273:
[----:B------:R-:W-:Y:S05]  /*4220*/  BSYNC B0 ;  /* 0x0000000000007941 */ /* 0x000fea0003800000 */
.L_x_3272:
        /* <DEDUP_REMOVED lines=13> */
.L_x_3274:
        /* <DEDUP_REMOVED lines=11> */
.L_x_3276:
[----:B------:R-:W-:Y:S05]  /*43b0*/  BSYNC B0 ;  /* 0x0000000000007941 */ /* 0x000fea0003800000 */
.L_x_3275:
        /* <DEDUP_REMOVED lines=13> */
.L_x_3277:
        /* <DEDUP_REMOVED lines=11> */
.L_x_3279:
[----:B------:R-:W-:Y:S05]  /*4540*/  BSYNC B0 ;  /* 0x0000000000007941 */ /* 0x000fea0003800000 */
.L_x_3278:
        /* <DEDUP_REMOVED lines=13> */
.L_x_3280:
        /* <DEDUP_REMOVED lines=10> */
.L_x_3282:
[----:B------:R-:W-:Y:S05]  /*46c0*/  BSYNC B0 ;  /* 0x0000000000007941 */ /* 0x000fea0003800000 */
.L_x_3281:
[----:B------:R-:W-:Y:S02]  /*46d0*/  IADD3 R50, R50, c[0x0][0x10], RZ ;  /* 0x0000040032327a10 */ /* 0x000fe40007ffe0ff */
[----:B------:R-:W-:Y:S02]  /*46e0*/  IADD3 R87, R87, 0x1, RZ ;  /* 0x0000000157577810 */ /* 0x000fe40007ffe0ff */
[----:B------:R-:W-:-:S13]  /*46f0*/  ISETP.GE.AND P1, PT, R50, UR4, PT ;  /* 0x0000000432007c0c */ /* 0x000fda000bf26270 */
[----:B------:R-:W-:Y:S01]  /*4700*/  @P1 CALL.REL.NOINC `(.L_x_3283) ;  /* 0x0000001000001944 */ /* 0x000fe20003c00000 */
[----:B------:R-:W-:Y:S05]  /*4710*/  BRA `(.L_x_3284) ;  /* 0xffffbb6000007947 */ /* 0x000fea000383ffff */
.L_x_3283:
[----:B------:R-:W-:Y:S05]  /*4720*/  EXIT ;  /* 0x000000000000794d */ /* 0x000fea0003800000 */
.L_x_3285:
        /* <DEDUP_REMOVED lines=13> */
.L_x_3358:


//--------------------- .nv.global                --------------------------
	.section	.nv.global,"aw",@nobits
.nv.global:
	.type		_ZN61_INTERNAL_bbf27814_30_group_norm_nhwc_one_pass_30_cu_695b27a56thrust23THRUST_300001_SM_800_NS12placeholders2_5E,@object
	.size		_ZN61_INTERNAL_bbf27814_30_group_norm_nhwc_one_pass_30_cu_695b27a56thrust23THRUST_300001_SM_800_NS12placeholders2_5E,(_ZN61_INTERNAL_bbf27814_30_group_norm_nhwc_one_pass_30_cu_695b27a54cuda3std3__45__cpo6cbeginE - _ZN61_INTERNAL_bbf27814_30_group_norm_nhwc_one_pass_30_cu_695b27a56thrust23THRUST_300001_SM_800_NS12placeholders2_5E)
_ZN61_INTERNAL_bbf27814_30_group_norm_nhwc_one_pass_30_cu_695b27a56thrust23THRUST_300001_SM_800_NS12placeholders2_5E:
	.zero		1
	.type		_ZN61_INTERNAL_bbf27814_30_group_norm_nhwc_one_pass_30_cu_695b27a54cuda3std3__45__cpo6cbeginE,@object
	.size		_ZN61_INTERNAL_bbf27814_30_group_norm_nhwc_one_pass_30_cu_695b27a54cuda3std3__45__cpo6cbeginE,(_ZN61_INTERNAL_bbf27814_30_group_norm_nhwc_one_pass_30_cu_695b27a54cuda3std6ranges3__45__cpo6cbeginE - _ZN61_INTERNAL_bbf27814_30_group_norm_nhwc_one_pass_30_cu_695b27a54cuda3std3__45__cpo6cbeginE)
_ZN61_INTERNAL_bbf27814_30_group_norm_nhwc_one_pass_30_cu_695b27a54cuda3std3__45__cpo6cbeginE:
	.zero		1
	.type		_ZN61_INTERNAL_bbf27814_30_group_norm_nhwc_one_pass_30_cu_695b27a54cuda3std6ranges3__45__cpo6cbeginE,@object
	.size		_ZN61_INTERNAL_bbf27814_30_group_norm_nhwc_one_pass_30_cu_695b27a54cuda3std6ranges3__45__cpo6cbeginE,(_ZN61_INTERNAL_bbf27814_30_group_norm_nhwc_one_pass_30_cu_695b27a54cuda3std3__48in_placeE - _ZN61_INTERNAL_bbf27814_30_group_norm_nhwc_one_pass_30_cu_695b27a54cuda3std6ranges3__45__cpo6cbeginE)
_ZN61_INTERNAL_bbf27814_30_group_norm_nhwc_one_pass_30_cu_695b27a54cuda3std6ranges3__45__cpo6cbeginE:
	.zero		1
	.type		_ZN61_INTERNAL_bbf27814_30_group_norm_nhwc_one_pass_30_cu_695b27a54cuda3std3__48in_placeE,@object
	.size		_ZN61_INTERNAL_bbf27814_30_group_norm_nhwc_one_pass_30_cu_695b27a54cuda3std3__48in_placeE,(_ZN61_INTERNAL_bbf27814_30_group_norm_nhwc_one_pass_30_cu_695b27a54cuda3std6ranges3__45__cpo4sizeE - _ZN61_INTERNAL_bbf27814_30_group_norm_nhwc_one_pass_30_cu_695b27a54cuda3std3__48in_placeE)
_ZN61_INTERNAL_bbf27814_30_group_norm_nhwc_one_pass_30_cu_695b27a54cuda3std3__48in_placeE:
	.zero		1
	.type		_ZN61_INTERNAL_bbf27814_30_group_norm_nhwc_one_pass_30_cu_695b27a54cuda3std6ranges3__45__cpo4sizeE,@object
	.size		_ZN61_INTERNAL_bbf27814_30_group_norm_nhwc_one_pass_30_cu_695b27a54cuda3std6ranges3__45__cpo4sizeE,(_ZN61_INTERNAL_bbf27814_30_group_norm_nhwc_one_pass_30_cu_695b27a56thrust23THRUST_300001_SM_800_NS12placeholders2_9E - _ZN61_INTERNAL_bbf27814_30_group_norm_nhwc_one_pass_30_cu_695b27a54cuda3std6ranges3__45__cpo4sizeE)
_ZN61_INTERNAL_bbf27814_30_group_norm_nhwc_one_pass_30_cu_695b27a54cuda3std6ranges3__45__cpo4sizeE:
	.zero		1
	.type		_ZN61_INTERNAL_bbf27814_30_group_norm_nhwc_one_pass_30_cu_695b27a56thrust23THRUST_300001_SM_800_NS12placeholders2_9E,@object
	.size		_ZN61_INTERNAL_bbf27814_30_group_norm_nhwc_one_pass_30_cu_695b27a56thrust23THRUST_300001_SM_800_NS12placeholders2_9E,(_ZN61_INTERNAL_bbf27814_30_group_norm_nhwc_one_pass_30_cu_695b27a54cuda3std3__45__cpo7crbeginE - _ZN61_INTERNAL_bbf27814_30_group_norm_nhwc_one_pass_30_cu_695b27a56thrust23THRUST_300001_SM_800_NS12placeholders2_9E)
_ZN61_INTERNAL_bbf27814_30_group_norm_nhwc_one_pass_30_cu_695b27a56thrust23THRUST_300001_SM_800_NS12placeholders2_9E:
	.zero		1
	.type		_ZN61_INTERNAL_bbf27814_30_group_norm_nhwc_one_pass_30_cu_695b27a54cuda3std3__45__cpo7crbeginE,@object
	.size		_ZN61_INTERNAL_bbf27814_30_group_norm_nhwc_one_pass_30_cu_695b27a54cuda3std3__45__cpo7crbeginE,(_ZN61_INTERNAL_bbf27814_30_group_norm_nhwc_one_pass_30_cu_695b27a54cuda3std6ranges3__45__cpo4nextE - _ZN61_INTERNAL_bbf27814_30_group_norm_nhwc_one_pass_30_cu_695b27a54cuda3std3__45__cpo7crbeginE)
_ZN61_INTERNAL_bbf27814_30_group_norm_nhwc_one_pass_30_cu_695b27a54cuda3std3__45__cpo7crbeginE:
	.zero		1
	.type		_ZN61_INTERNAL_bbf27814_30_group_norm_nhwc_one_pass_30_cu_695b27a54cuda3std6ranges3__45__cpo4nextE,@object
	.size		_ZN61_INTERNAL_bbf27814_30_group_norm_nhwc_one_pass_30_cu_695b27a54cuda3std6ranges3__45__cpo4nextE,(_ZN61_INTERNAL_bbf27814_30_group_norm_nhwc_one_pass_30_cu_695b27a54cuda3std6ranges3__45__cpo4swapE - _ZN61_INTERNAL_bbf27814_30_group_norm_nhwc_one_pass_30_cu_695b27a54cuda3std6ranges3__45__cpo4nextE)
_ZN61_INTERNAL_bbf27814_30_group_norm_nhwc_one_pass_30_cu_695b27a54cuda3std6ranges3__45__cpo4nextE:
	.zero		1
	.type		_ZN61_INTERNAL_bbf27814_30_group_norm_nhwc_one_pass_30_cu_695b27a54cuda3std6ranges3__45__cpo4swapE,@object
	.size		_ZN61_INTERNAL_bbf27814_30_group_norm_nhwc_one_pass_30_cu_695b27a54cuda3std6ranges3__45__cpo4swapE,(_ZN61_INTERNAL_bbf27814_30_group_norm_nhwc_one_pass_30_cu_695b27a56thrust23THRUST_300001_SM_800_NS12placeholders2_1E - _ZN61_INTERNAL_bbf27814_30_group_norm_nhwc_one_pass_30_cu_695b27a54cuda3std6ranges3__45__cpo4swapE)
_ZN61_INTERNAL_bbf27814_30_group_norm_nhwc_one_pass_30_cu_695b27a54cuda3std6ranges3__45__cpo4swapE:
	.zero		1
	.type		_ZN61_INTERNAL_bbf27814_30_group_norm_nhwc_one_pass_30_cu_695b27a56thrust23THRUST_300001_SM_800_NS12placeholders2_1E,@object
	.size		_ZN61_INTERNAL_bbf27814_30_group_norm_nhwc_one_pass_30_cu_695b27a56thrust23THRUST_300001_SM_800_NS12placeholders2_1E,(_ZN61_INTERNAL_bbf27814_30_group_norm_nhwc_one_pass_30_cu_695b27a56thrust23THRUST_300001_SM_800_NS12placeholders2_3E - _ZN61_INTERNAL_bbf27814_30_group_norm_nhwc_one_pass_30_cu_695b27a56thrust23THRUST_300001_SM_800_NS12placeholders2_1E)
_ZN61_INTERNAL_bbf27814_30_group_norm_nhwc_one_pass_30_cu_695b27a56thrust23THRUST_300001_SM_800_NS12placeholders2_1E:
	.zero		1
	.type		_ZN61_INTERNAL_bbf27814_30_group_norm_nhwc_one_pass_30_cu_695b27a56thrust23THRUST_300001_SM_800_NS12placeholders2_3E,@object
	.size		_ZN61_INTERNAL_bbf27814_30_group_norm_nhwc_one_pass_30_cu_695b27a56thrust23THRUST_300001_SM_800_NS12placeholders2_3E,(_ZN61_INTERNAL_bbf27814_30_group_norm_nhwc_one_pass_30_cu_695b27a54cuda3std3__45__cpo5beginE - _ZN61_INTERNAL_bbf27814_30_group_norm_nhwc_one_pass_30_cu_695b27a56thrust23THRUST_300001_SM_800_NS12placeholders2_3E)
_ZN61_INTERNAL_bbf27814_30_group_norm_nhwc_one_pass_30_cu_695b27a56thrust23THRUST_300001_SM_800_NS12placeholders2_3E:
	.zero		1
	.type		_ZN61_INTERNAL_bbf27814_30_group_norm_nhwc_one_pass_30_cu_695b27a54cuda3std3__45__cpo5beginE,@object
	.size		_ZN61_INTERNAL_bbf27814_30_group_norm_nhwc_one_pass_30_cu_695b27a54cuda3std3__45__cpo5beginE,(_ZN61_INTERNAL_bbf27814_30_group_norm_nhwc_one_pass_30_cu_695b27a54cuda3std6ranges3__45__cpo5beginE - _ZN61_INTERNAL_bbf27814_30_group_norm_nhwc_one_pass_30_cu_695b27a54cuda3std3__45__cpo5beginE)
_ZN61_INTERNAL_bbf27814_30_group_norm_nhwc_one_pass_30_cu_695b27a54cuda3std3__45__cpo5beginE:
	.zero		1
	.type		_ZN61_INTERNAL_bbf27814_30_group_norm_nhwc_one_pass_30_cu_695b27a54cuda3std6ranges3__45__cpo5beginE,@object
	.size		_ZN61_INTERNAL_bbf27814_30_group_norm_nhwc_one_pass_30_cu_695b27a54cuda3std6ranges3__45__cpo5beginE,(_ZN61_INTERNAL_bbf27814_30_group_norm_nhwc_one_pass_30_cu_695b27a54cuda3std3__463_GLOBAL__N__bbf27814_30_group_norm_nhwc_one_pass_30_cu_695b27a56ignoreE - _ZN61_INTERNAL_bbf27814_30_group_norm_nhwc_one_pass_30_cu_695b27a54cuda3std6ranges3__45__cpo5beginE)
_ZN61_INTERNAL_bbf27814_30_group_norm_nhwc_one_pass_30_cu_695b27a54cuda3std6ranges3__45__cpo5beginE:
	.zero		1
	.type		_ZN61_INTERNAL_bbf27814_30_group_norm_nhwc_one_pass_30_cu_695b27a54cuda3std3__463_GLOBAL__N__bbf27814_30_group_norm_nhwc_one_pass_30_cu_695b27a56ignoreE,@object
	.size		_ZN61_INTERNAL_bbf27814_30_group_norm_nhwc_one_pass_30_cu_695b27a54cuda3std3__463_GLOBAL__N__bbf27814_30_group_norm_nhwc_one_pass_30_cu_695b27a56ignoreE,(_ZN61_INTERNAL_bbf27814_30_group_norm_nhwc_one_pass_30_cu_695b27a54cuda3std6ranges3__45__cpo4dataE - _ZN61_INTERNAL_bbf27814_30_group_norm_nhwc_one_pass_30_cu_695b27a54cuda3std3__463_GLOBAL__N__bbf27814_30_group_norm_nhwc_one_pass_30_cu_695b27a56ignoreE)
_ZN61_INTERNAL_bbf27814_30_group_norm_nhwc_one_pass_30_cu_695b27a54cuda3std3__463_GLOBAL__N__bbf27814_30_group_norm_nhwc_one_pass_30_cu_695b27a56ignoreE:
	.zero		1
	.type		_ZN61_INTERNAL_bbf27814_30_group_norm_nhwc_one_pass_30_cu_695b27a54cuda3std6ranges3__45__cpo4dataE,@object
	.size		_ZN61_INTERNAL_bbf27814_30_group_norm_nhwc_one_pass_30_cu_695b27a54cuda3std6ranges3__45__cpo4dataE,(_ZN61_INTERNAL_bbf27814_30_group_norm_nhwc_one_pass_30_cu_695b27a56thrust23THRUST_300001_SM_800_NS12placeholders2_7E - _ZN61_INTERNAL_bbf27814_30_group_norm_nhwc_one_pass_30_cu_695b27a54cuda3std6ranges3__45__cpo4dataE)
_ZN61_INTERNAL_bbf27814_30_group_norm_nhwc_one_pass_30_cu_695b27a54cuda3std6ranges3__45__cpo4dataE:
	.zero		1
	.type		_ZN61_INTERNAL_bbf27814_30_group_norm_nhwc_one_pass_30_cu_695b27a56thrust23THRUST_300001_SM_800_NS12placeholders2_7E,@object
	.size		_ZN61_INTERNAL_bbf27814_30_group_norm_nhwc_one_pass_30_cu_695b27a56thrust23THRUST_300001_SM_800_NS12placeholders2_7E,(_ZN61_INTERNAL_bbf27814_30_group_norm_nhwc_one_pass_30_cu_695b27a54cuda3std3__45__cpo6rbeginE - _ZN61_INTERNAL_bbf27814_30_group_norm_nhwc_one_pass_30_cu_695b27a56thrust23THRUST_300001_SM_800_NS12placeholders2_7E)
_ZN61_INTERNAL_bbf27814_30_group_norm_nhwc_one_pass_30_cu_695b27a56thrust23THRUST_300001_SM_800_NS12placeholders2_7E:
	.zero		1
	.type		_ZN61_INTERNAL_bbf27814_30_group_norm_nhwc_one_pass_30_cu_695b27a54cuda3std3__45__cpo6rbeginE,@object
	.size		_ZN61_INTERNAL_bbf27814_30_group_norm_nhwc_one_pass_30_cu_695b27a54cuda3std3__45__cpo6rbeginE,(_ZN61_INTERNAL_bbf27814_30_group_norm_nhwc_one_pass_30_cu_695b27a54cuda3std6ranges3__45__cpo7advanceE - _ZN61_INTERNAL_bbf27814_30_group_norm_nhwc_one_pass_30_cu_695b27a54cuda3std3__45__cpo6rbeginE)
_ZN61_INTERNAL_bbf27814_30_group_norm_nhwc_one_pass_30_cu_695b27a54cuda3std3__45__cpo6rbeginE:
	.zero		1
	.type		_ZN61_INTERNAL_bbf27814_30_group_norm_nhwc_one_pass_30_cu_695b27a54cuda3std6ranges3__45__cpo7advanceE,@object
	.size		_ZN61_INTERNAL_bbf27814_30_group_norm_nhwc_one_pass_30_cu_695b27a54cuda3std6ranges3__45__cpo7advanceE,(_ZN61_INTERNAL_bbf27814_30_group_norm_nhwc_one_pass_30_cu_695b27a54cuda3std3__47nulloptE - _ZN61_INTERNAL_bbf27814_30_group_norm_nhwc_one_pass_30_cu_695b27a54cuda3std6ranges3__45__cpo7advanceE)
_ZN61_INTERNAL_bbf27814_30_group_norm_nhwc_one_pass_30_cu_695b27a54cuda3std6ranges3__45__cpo7advanceE:
	.zero		1
	.type		_ZN61_INTERNAL_bbf27814_30_group_norm_nhwc_one_pass_30_cu_695b27a54cuda3std3__47nulloptE,@object
	.size		_ZN61_INTERNAL_bbf27814_30_group_norm_nhwc_one_pass_30_cu_695b27a54cuda3std3__47nulloptE,(_ZN61_INTERNAL_bbf27814_30_group_norm_nhwc_one_pass_30_cu_695b27a54cuda3std6ranges3__45__cpo8distanceE - _ZN61_INTERNAL_bbf27814_30_group_norm_nhwc_one_pass_30_cu_695b27a54cuda3std3__47nulloptE)
_ZN61_INTERNAL_bbf27814_30_group_norm_nhwc_one_pass_30_cu_695b27a54cuda3std3__47nulloptE:
	.zero		1
	.type		_ZN61_INTERNAL_bbf27814_30_group_norm_nhwc_one_pass_30_cu_695b27a54cuda3std6ranges3__45__cpo8distanceE,@object
	.size		_ZN61_INTERNAL_bbf27814_30_group_norm_nhwc_one_pass_30_cu_695b27a54cuda3std6ranges3__45__cpo8distanceE,(_ZN61_INTERNAL_bbf27814_30_group_norm_nhwc_one_pass_30_cu_695b27a56thrust23THRUST_300001_SM_800_NS12placeholders2_6E - _ZN61_INTERNAL_bbf27814_30_group_norm_nhwc_one_pass_30_cu_695b27a54cuda3std6ranges3__45__cpo8distanceE)
_ZN61_INTERNAL_bbf27814_30_group_norm_nhwc_one_pass_30_cu_695b27a54cuda3std6ranges3__45__cpo8distanceE:
	.zero		1
	.type		_ZN61_INTERNAL_bbf27814_30_group_norm_nhwc_one_pass_30_cu_695b27a56thrust23THRUST_300001_SM_800_NS12placeholders2_6E,@object
	.size		_ZN61_INTERNAL_bbf27814_30_group_norm_nhwc_one_pass_30_cu_695b27a56thrust23THRUST_300001_SM_800_NS12placeholders2_6E,(_ZN61_INTERNAL_bbf27814_30_group_norm_nhwc_one_pass_30_cu_695b27a54cuda3std3__45__cpo4cendE - _ZN61_INTERNAL_bbf27814_30_group_norm_nhwc_one_pass_30_cu_695b27a56thrust23THRUST_300001_SM_800_NS12placeholders2_6E)
_ZN61_INTERNAL_bbf27814_30_group_norm_nhwc_one_pass_30_cu_695b27a56thrust23THRUST_300001_SM_800_NS12placeholders2_6E:
	.zero		1
	.type		_ZN61_INTERNAL_bbf27814_30_group_norm_nhwc_one_pass_30_cu_695b27a54cuda3std3__45__cpo4cendE,@object
	.size		_ZN61_INTERNAL_bbf27814_30_group_norm_nhwc_one_pass_30_cu_695b27a54cuda3std3__45__cpo4cendE,(_ZN61_INTERNAL_bbf27814_30_group_norm_nhwc_one_pass_30_cu_695b27a54cuda3std6ranges3__45__cpo4cendE - _ZN61_INTERNAL_bbf27814_30_group_norm_nhwc_one_pass_30_cu_695b27a54cuda3std3__45__cpo4cendE)
_ZN61_INTERNAL_bbf27814_30_group_norm_nhwc_one_pass_30_cu_695b27a54cuda3std3__45__cpo4cendE:
	.zero		1
	.type		_ZN61_INTERNAL_bbf27814_30_group_norm_nhwc_one_pass_30_cu_695b27a54cuda3std6ranges3__45__cpo4cendE,@object
	.size		_ZN61_INTERNAL_bbf27814_30_group_norm_nhwc_one_pass_30_cu_695b27a54cuda3std6ranges3__45__cpo4cendE,(_ZN61_INTERNAL_bbf27814_30_group_norm_nhwc_one_pass_30_cu_695b27a54cuda3std3__420unreachable_sentinelE - _ZN61_INTERNAL_bbf27814_30_group_norm_nhwc_one_pass_30_cu_695b27a54cuda3std6ranges3__45__cpo4cendE)
_ZN61_INTERNAL_bbf27814_30_group_norm_nhwc_one_pass_30_cu_695b27a54cuda3std6ranges3__45__cpo4cendE:
	.zero		1
	.type		_ZN61_INTERNAL_bbf27814_30_group_norm_nhwc_one_pass_30_cu_695b27a54cuda3std3__420unreachable_sentinelE,@object
	.size		_ZN61_INTERNAL_bbf27814_30_group_norm_nhwc_one_pass_30_cu_695b27a54cuda3std3__420unreachable_sentinelE,(_ZN61_INTERNAL_bbf27814_30_group_norm_nhwc_one_pass_30_cu_695b27a54cuda3std6ranges3__45__cpo5ssizeE - _ZN61_INTERNAL_bbf27814_30_group_norm_nhwc_one_pass_30_cu_695b27a54cuda3std3__420unreachable_sentinelE)
_ZN61_INTERNAL_bbf27814_30_group_norm_nhwc_one_pass_30_cu_695b27a54cuda3std3__420unreachable_sentinelE:
	.zero		1
	.type		_ZN61_INTERNAL_bbf27814_30_group_norm_nhwc_one_pass_30_cu_695b27a54cuda3std6ranges3__45__cpo5ssizeE,@object
	.size		_ZN61_INTERNAL_bbf27814_30_group_norm_nhwc_one_pass_30_cu_695b27a54cuda3std6ranges3__45__cpo5ssizeE,(_ZN61_INTERNAL_bbf27814_30_group_norm_nhwc_one_pass_30_cu_695b27a56thrust23THRUST_300001_SM_800_NS12placeholders3_10E - _ZN61_INTERNAL_bbf27814_30_group_norm_nhwc_one_pass_30_cu_695b27a54cuda3std6ranges3__45__cpo5ssizeE)
_ZN61_INTERNAL_bbf27814_30_group_norm_nhwc_one_pass_30_cu_695b27a54cuda3std6ranges3__45__cpo5ssizeE:
	.zero		1
	.type		_ZN61_INTERNAL_bbf27814_30_group_norm_nhwc_one_pass_30_cu_695b27a56thrust23THRUST_300001_SM_800_NS12placeholders3_10E,@object
	.size		_ZN61_INTERNAL_bbf27814_30_group_norm_nhwc_one_pass_30_cu_695b27a56thrust23THRUST_300001_SM_800_NS12placeholders3_10E,(_ZN61_INTERNAL_bbf27814_30_group_norm_nhwc_one_pass_30_cu_695b27a54cuda3std3__45__cpo5crendE - _ZN61_INTERNAL_bbf27814_30_group_norm_nhwc_one_pass_30_cu_695b27a56thrust23THRUST_300001_SM_800_NS12placeholders3_10E)
_ZN61_INTERNAL_bbf27814_30_group_norm_nhwc_one_pass_30_cu_695b27a56thrust23THRUST_300001_SM_800_NS12placeholders3_10E:
	.zero		1
	.type		_ZN61_INTERNAL_bbf27814_30_group_norm_nhwc_one_pass_30_cu_695b27a54cuda3std3__45__cpo5crendE,@object
	.size		_ZN61_INTERNAL_bbf27814_30_group_norm_nhwc_one_pass_30_cu_695b27a54cuda3std3__45__cpo5crendE,(_ZN61_INTERNAL_bbf27814_30_group_norm_nhwc_one_pass_30_cu_695b27a54cuda3std6ranges3__45__cpo4prevE - _ZN61_INTERNAL_bbf27814_30_group_norm_nhwc_one_pass_30_cu_695b27a54cuda3std3__45__cpo5crendE)
_ZN61_INTERNAL_bbf27814_30_group_norm_nhwc_one_pass_30_cu_695b27a54cuda3std3__45__cpo5crendE:
	.zero		1
	.type		_ZN61_INTERNAL_bbf27814_30_group_norm_nhwc_one_pass_30_cu_695b27a54cuda3std6ranges3__45__cpo4prevE,@object
	.size		_ZN61_INTERNAL_bbf27814_30_group_norm_nhwc_one_pass_30_cu_695b27a54cuda3std6ranges3__45__cpo4prevE,(_ZN61_INTERNAL_bbf27814_30_group_norm_nhwc_one_pass_30_cu_695b27a54cuda3std6ranges3__45__cpo9iter_moveE - _ZN61_INTERNAL_bbf27814_30_group_norm_nhwc_one_pass_30_cu_695b27a54cuda3std6ranges3__45__cpo4prevE)
_ZN61_INTERNAL_bbf27814_30_group_norm_nhwc_one_pass_30_cu_695b27a54cuda3std6ranges3__45__cpo4prevE:
	.zero		1
	.type		_ZN61_INTERNAL_bbf27814_30_group_norm_nhwc_one_pass_30_cu_695b27a54cuda3std6ranges3__45__cpo9iter_moveE,@object
	.size		_ZN61_INTERNAL_bbf27814_30_group_norm_nhwc_one_pass_30_cu_695b27a54cuda3std6ranges3__45__cpo9iter_moveE,(_ZN61_INTERNAL_bbf27814_30_group_norm_nhwc_one_pass_30_cu_695b27a56thrust23THRUST_300001_SM_800_NS12placeholders2_2E - _ZN61_INTERNAL_bbf27814_30_group_norm_nhwc_one_pass_30_cu_695b27a54cuda3std6ranges3__45__cpo9iter_moveE)
_ZN61_INTERNAL_bbf27814_30_group_norm_nhwc_one_pass_30_cu_695b27a54cuda3std6ranges3__45__cpo9iter_moveE:
	.zero		1
	.type		_ZN61_INTERNAL_bbf27814_30_group_norm_nhwc_one_pass_30_cu_695b27a56thrust23THRUST_300001_SM_800_NS12placeholders2_2E,@object
	.size		_ZN61_INTERNAL_bbf27814_30_group_norm_nhwc_one_pass_30_cu_695b27a56thrust23THRUST_300001_SM_800_NS12placeholders2_2E,(_ZN61_INTERNAL_bbf27814_30_group_norm_nhwc_one_pass_30_cu_695b27a56thrust23THRUST_300001_SM_800_NS12placeholders2_4E - _ZN61_INTERNAL_bbf27814_30_group_norm_nhwc_one_pass_30_cu_695b27a56thrust23THRUST_300001_SM_800_NS12placeholders2_2E)
_ZN61_INTERNAL_bbf27814_30_group_norm_nhwc_one_pass_30_cu_695b27a56thrust23THRUST_300001_SM_800_NS12placeholders2_2E:
	.zero		1
	.type		_ZN61_INTERNAL_bbf27814_30_group_norm_nhwc_one_pass_30_cu_695b27a56thrust23THRUST_300001_SM_800_NS12placeholders2_4E,@object
	.size		_ZN61_INTERNAL_bbf27814_30_group_norm_nhwc_one_pass_30_cu_695b27a56thrust23THRUST_300001_SM_800_NS12placeholders2_4E,(_ZN61_INTERNAL_bbf27814_30_group_norm_nhwc_one_pass_30_cu_695b27a54cuda3std3__45__cpo3endE - _ZN61_INTERNAL_bbf27814_30_group_norm_nhwc_one_pass_30_cu_695b27a56thrust23THRUST_300001_SM_800_NS12placeholders2_4E)
_ZN61_INTERNAL_bbf27814_30_group_norm_nhwc_one_pass_30_cu_695b27a56thrust23THRUST_300001_SM_800_NS12placeholders2_4E:
	.zero		1
	.type		_ZN61_INTERNAL_bbf27814_30_group_norm_nhwc_one_pass_30_cu_695b27a54cuda3std3__45__cpo3endE,@object
	.size		_ZN61_INTERNAL_bbf27814_30_group_norm_nhwc_one_pass_30_cu_695b27a54cuda3std3__45__cpo3endE,(_ZN61_INTERNAL_bbf27814_30_group_norm_nhwc_one_pass_30_cu_695b27a54cuda3std6ranges3__45__cpo3endE - _ZN61_INTERNAL_bbf27814_30_group_norm_nhwc_one_pass_30_cu_695b27a54cuda3std3__45__cpo3endE)
_ZN61_INTERNAL_bbf27814_30_group_norm_nhwc_one_pass_30_cu_695b27a54cuda3std3__45__cpo3endE:
	.zero		1
	.type		_ZN61_INTERNAL_bbf27814_30_group_norm_nhwc_one_pass_30_cu_695b27a54cuda3std6ranges3__45__cpo3endE,@object
	.size		_ZN61_INTERNAL_bbf27814_30_group_norm_nhwc_one_pass_30_cu_695b27a54cuda3std6ranges3__45__cpo3endE,(_ZN61_INTERNAL_bbf27814_30_group_norm_nhwc_one_pass_30_cu_695b27a54cuda3std3__419piecewise_constructE - _ZN61_INTERNAL_bbf27814_30_group_norm_nhwc_one_pass_30_cu_695b27a54cuda3std6ranges3__45__cpo3endE)
_ZN61_INTERNAL_bbf27814_30_group_norm_nhwc_one_pass_30_cu_695b27a54cuda3std6ranges3__45__cpo3endE:
	.zero		1
	.type		_ZN61_INTERNAL_bbf27814_30_group_norm_nhwc_one_pass_30_cu_695b27a54cuda3std3__419piecewise_constructE,@object
	.size		_ZN61_INTERNAL_bbf27814_30_group_norm_nhwc_one_pass_30_cu_695b27a54cuda3std3__419piecewise_constructE,(_ZN61_INTERNAL_bbf27814_30_group_norm_nhwc_one_pass_30_cu_695b27a54cuda3std6ranges3__45__cpo5cdataE - _ZN61_INTERNAL_bbf27814_30_group_norm_nhwc_one_pass_30_cu_695b27a54cuda3std3__419piecewise_constructE)
_ZN61_INTERNAL_bbf27814_30_group_norm_nhwc_one_pass_30_cu_695b27a54cuda3std3__419piecewise_constructE:
	.zero		1
	.type		_ZN61_INTERNAL_bbf27814_30_group_norm_nhwc_one_pass_30_cu_695b27a54cuda3std6ranges3__45__cpo5cdataE,@object
	.size		_ZN61_INTERNAL_bbf27814_30_group_norm_nhwc_one_pass_30_cu_695b27a54cuda3std6ranges3__45__cpo5cdataE,(_ZN61_INTERNAL_bbf27814_30_group_norm_nhwc_one_pass_30_cu_695b27a56thrust23THRUST_300001_SM_800_NS12placeholders2_8E - _ZN61_INTERNAL_bbf27814_30_group_norm_nhwc_one_pass_30_cu_695b27a54cuda3std6ranges3__45__cpo5cdataE)
_ZN61_INTERNAL_bbf27814_30_group_norm_nhwc_one_pass_30_cu_695b27a54cuda3std6ranges3__45__cpo5cdataE:
	.zero		1
	.type		_ZN61_INTERNAL_bbf27814_30_group_norm_nhwc_one_pass_30_cu_695b27a56thrust23THRUST_300001_SM_800_NS12placeholders2_8E,@object
	.size		_ZN61_INTERNAL_bbf27814_30_group_norm_nhwc_one_pass_30_cu_695b27a56thrust23THRUST_300001_SM_800_NS12placeholders2_8E,(_ZN61_INTERNAL_bbf27814_30_group_norm_nhwc_one_pass_30_cu_695b27a54cuda3std3__45__cpo4rendE - _ZN61_INTERNAL_bbf27814_30_group_norm_nhwc_one_pass_30_cu_695b27a56thrust23THRUST_300001_SM_800_NS12placeholders2_8E)
_ZN61_INTERNAL_bbf27814_30_group_norm_nhwc_one_pass_30_cu_695b27a56thrust23THRUST_300001_SM_800_NS12placeholders2_8E:
	.zero		1
	.type		_ZN61_INTERNAL_bbf27814_30_group_norm_nhwc_one_pass_30_cu_695b27a54cuda3std3__45__cpo4rendE,@object
	.size		_ZN61_INTERNAL_bbf27814_30_group_norm_nhwc_one_pass_30_cu_695b27a54cuda3std3__45__cpo4rendE,(_ZN61_INTERNAL_bbf27814_30_group_norm_nhwc_one_pass_30_cu_695b27a54cuda3std6ranges3__45__cpo9iter_swapE - _ZN61_INTERNAL_bbf27814_30_group_norm_nhwc_one_pass_30_cu_695b27a54cuda3std3__45__cpo4rendE)
_ZN61_INTERNAL_bbf27814_30_group_norm_nhwc_one_pass_30_cu_695b27a54cuda3std3__45__cpo4rendE:
	.zero		1
	.type		_ZN61_INTERNAL_bbf27814_30_group_norm_nhwc_one_pass_30_cu_695b27a54cuda3std6ranges3__45__cpo9iter_swapE,@object
	.size		_ZN61_INTERNAL_bbf27814_30_group_norm_nhwc_one_pass_30_cu_695b27a54cuda3std6ranges3__45__cpo9iter_swapE,(_ZN61_INTERNAL_bbf27814_30_group_norm_nhwc_one_pass_30_cu_695b27a54cuda3std3__48unexpectE - _ZN61_INTERNAL_bbf27814_30_group_norm_nhwc_one_pass_30_cu_695b27a54cuda3std6ranges3__45__cpo9iter_swapE)
_ZN61_INTERNAL_bbf27814_30_group_norm_nhwc_one_pass_30_cu_695b27a54cuda3std6ranges3__45__cpo9iter_swapE:
	.zero		1
	.type		_ZN61_INTERNAL_bbf27814_30_group_norm_nhwc_one_pass_30_cu_695b27a54cuda3std3__48unexpectE,@object
	.size		_ZN61_INTERNAL_bbf27814_30_group_norm_nhwc_one_pass_30_cu_695b27a54cuda3std3__48unexpectE,(_ZN61_INTERNAL_bbf27814_30_group_norm_nhwc_one_pass_30_cu_695b27a56thrust23THRUST_300001_SM_800_NS6system6detail10sequential3seqE - _ZN61_INTERNAL_bbf27814_30_group_norm_nhwc_one_pass_30_cu_695b27a54cuda3std3__48unexpectE)
_ZN61_INTERNAL_bbf27814_30_group_norm_nhwc_one_pass_30_cu_695b27a54cuda3std3__48unexpectE:
	.zero		1
	.type		_ZN61_INTERNAL_bbf27814_30_group_norm_nhwc_one_pass_30_cu_695b27a56thrust23THRUST_300001_SM_800_NS6system6detail10sequential3seqE,@object
	.size		_ZN61_INTERNAL_bbf27814_30_group_norm_nhwc_one_pass_30_cu_695b27a56thrust23THRUST_300001_SM_800_NS6system6detail10sequential3seqE,(.L_29 - _ZN61_INTERNAL_bbf27814_30_group_norm_nhwc_one_pass_30_cu_695b27a56thrust23THRUST_300001_SM_800_NS6system6detail10sequential3seqE)
_ZN61_INTERNAL_bbf27814_30_group_norm_nhwc_one_pass_30_cu_695b27a56thrust23THRUST_300001_SM_800_NS6system6detail10sequential3seqE:
	.zero		1
.L_29:


//--------------------- .nv.shared._Z35group_norm_nhwc_bwd_one_pass_kernelI11Bf16IOFp32WLi64ELi30ELi480EEv26Group_norm_nhwc_bwd_params --------------------------
	.section	.nv.shared._Z35group_norm_nhwc_bwd_one_pass_kernelI11Bf16IOFp32WLi64ELi30ELi480EEv26Group_norm_nhwc_bwd_params,"aw",@nobits
	.sectionflags	@""
	.align	16
.nv.shared._Z35group_norm_nhwc_bwd_one_pass_kernelI11Bf16IOFp32WLi64ELi30ELi480EEv26Group_norm_nhwc_bwd_params:
	.zero		7840


//--------------------- .nv.shared._Z35group_norm_nhwc_bwd_one_pass_kernelI11Bf16IOFp32WLi128ELi30ELi480EEv26Group_norm_nhwc_bwd_params --------------------------
	.section	.nv.shared._Z35group_norm_nhwc_bwd_one_pass_kernelI11Bf16IOFp32WLi128ELi30ELi480EEv26Group_norm_nhwc_bwd_params,"aw",@nobits
	.sectionflags	@""
	.align	16
.nv.shared._Z35group_norm_nhwc_bwd_one_pass_kernelI11Bf16IOFp32WLi128ELi30ELi480EEv26Group_norm_nhwc_bwd_params:
	.zero		7840


//--------------------- .nv.shared._Z35group_norm_nhwc_bwd_one_pass_kernelI11Bf16IOFp32WLi256ELi30ELi480EEv26Group_norm_nhwc_bwd_params --------------------------
	.section	.nv.shared._Z35group_norm_nhwc_bwd_one_pass_kernelI11Bf16IOFp32WLi256ELi30ELi480EEv26Group_norm_nhwc_bwd_params,"aw",@nobits
	.sectionflags	@""
	.align	16
.nv.shared._Z35group_norm_nhwc_bwd_one_pass_kernelI11Bf16IOFp32WLi256ELi30ELi480EEv26Group_norm_nhwc_bwd_params:
	.zero		7840


//--------------------- .nv.shared._Z35group_norm_nhwc_bwd_one_pass_kernelI11Bf16IOFp32WLi512ELi30ELi480EEv26Group_norm_nhwc_bwd_params --------------------------
	.section	.nv.shared._Z35group_norm_nhwc_bwd_one_pass_kernelI11Bf16IOFp32WLi512ELi30ELi480EEv26Group_norm_nhwc_bwd_params,"aw",@nobits
	.sectionflags	@""
	.align	16
.nv.shared._Z35group_norm_nhwc_bwd_one_pass_kernelI11Bf16IOFp32WLi512ELi30ELi480EEv26Group_norm_nhwc_bwd_params:
	.zero		7840


//--------------------- .nv.shared._Z35group_norm_nhwc_bwd_one_pass_kernelI11Bf16IOBf16WLi64ELi30ELi480EEv26Group_norm_nhwc_bwd_params --------------------------
	.section	.nv.shared._Z35group_norm_nhwc_bwd_one_pass_kernelI11Bf16IOBf16WLi64ELi30ELi480EEv26Group_norm_nhwc_bwd_params,"aw",@nobits
	.sectionflags	@""
	.align	16
.nv.shared._Z35group_norm_nhwc_bwd_one_pass_kernelI11Bf16IOBf16WLi64ELi30ELi480EEv26Group_norm_nhwc_bwd_params:
	.zero		7840


//--------------------- .nv.shared._Z35group_norm_nhwc_bwd_one_pass_kernelI11Bf16IOBf16WLi128ELi30ELi480EEv26Group_norm_nhwc_bwd_params --------------------------
	.section	.nv.shared._Z35group_norm_nhwc_bwd_one_pass_kernelI11Bf16IOBf16WLi128ELi30ELi480EEv26Group_norm_nhwc_bwd_params,"aw",@nobits
	.sectionflags	@""
	.align	16
.nv.shared._Z35group_norm_nhwc_bwd_one_pass_kernelI11Bf16IOBf16WLi128ELi30ELi480EEv26Group_norm_nhwc_bwd_params:
	.zero		7840


//--------------------- .nv.shared._Z35group_norm_nhwc_bwd_one_pass_kernelI11Bf16IOBf16WLi256ELi30ELi480EEv26Group_norm_nhwc_bwd_params --------------------------
	.section	.nv.shared._Z35group_norm_nhwc_bwd_one_pass_kernelI11Bf16IOBf16WLi256ELi30ELi480EEv26Group_norm_nhwc_bwd_params,"aw",@nobits
	.sectionflags	@""
	.align	16
.nv.shared._Z35group_norm_nhwc_bwd_one_pass_kernelI11Bf16IOBf16WLi256ELi30ELi480EEv26Group_norm_nhwc_bwd_params:
	.zero		7840


//--------------------- .nv.shared._Z35group_norm_nhwc_bwd_one_pass_kernelI11Bf16IOBf16WLi512ELi30ELi480EEv26Group_norm_nhwc_bwd_params --------------------------
	.section	.nv.shared._Z35group_norm_nhwc_bwd_one_pass_kernelI11Bf16IOBf16WLi512ELi30ELi480EEv26Group_norm_nhwc_bwd_params,"aw",@nobits
	.sectionflags	@""
	.align	16
.nv.shared._Z35group_norm_nhwc_bwd_one_pass_kernelI11Bf16IOBf16WLi512ELi30ELi480EEv26Group_norm_nhwc_bwd_params:
	.zero		7840


//--------------------- .nv.shared._Z35group_norm_nhwc_bwd_one_pass_kernelI11Bf16IOFp16WLi64ELi30ELi480EEv26Group_norm_nhwc_bwd_params --------------------------
	.section	.nv.shared._Z35group_norm_nhwc_bwd_one_pass_kernelI11Bf16IOFp16WLi64ELi30ELi480EEv26Group_norm_nhwc_bwd_params,"aw",@nobits
	.sectionflags	@""
	.align	16
.nv.shared._Z35group_norm_nhwc_bwd_one_pass_kernelI11Bf16IOFp16WLi64ELi30ELi480EEv26Group_norm_nhwc_bwd_params:
	.zero		7840


//--------------------- .nv.shared._Z35group_norm_nhwc_bwd_one_pass_kernelI11Bf16IOFp16WLi128ELi30ELi480EEv26Group_norm_nhwc_bwd_params --------------------------
	.section	.nv.shared._Z35group_norm_nhwc_bwd_one_pass_kernelI11Bf16IOFp16WLi128ELi30ELi480EEv26Group_norm_nhwc_bwd_params,"aw",@nobits
	.sectionflags	@""
	.align	16
.nv.shared._Z35group_norm_nhwc_bwd_one_pass_kernelI11Bf16IOFp16WLi128ELi30ELi480EEv26Group_norm_nhwc_bwd_params:
	.zero		7840


//--------------------- .nv.shared._Z35group_norm_nhwc_bwd_one_pass_kernelI11Bf16IOFp16WLi256ELi30ELi480EEv26Group_norm_nhwc_bwd_params --------------------------
	.section	.nv.shared._Z35group_norm_nhwc_bwd_one_pass_kernelI11Bf16IOFp16WLi256ELi30ELi480EEv26Group_norm_nhwc_bwd_params,"aw",@nobits
	.sectionflags	@""
	.align	16
.nv.shared._Z35group_norm_nhwc_bwd_one_pass_kernelI11Bf16IOFp16WLi256ELi30ELi480EEv26Group_norm_nhwc_bwd_params:
	.zero		7840


//--------------------- .nv.shared._Z35group_norm_nhwc_bwd_one_pass_kernelI11Bf16IOFp16WLi512ELi30ELi480EEv26Group_norm_nhwc_bwd_params --------------------------
	.section	.nv.shared._Z35group_norm_nhwc_bwd_one_pass_kernelI11Bf16IOFp16WLi512ELi30ELi480EEv26Group_norm_nhwc_bwd_params,"aw",@nobits
	.sectionflags	@""
	.align	16
.nv.shared._Z35group_norm_nhwc_bwd_one_pass_kernelI11Bf16IOFp16WLi512ELi30ELi480EEv26Group_norm_nhwc_bwd_params:
	.zero		7840


//--------------------- .nv.shared._Z35group_norm_nhwc_bwd_one_pass_kernelI11Fp16IOFp32WLi64ELi30ELi480EEv26Group_norm_nhwc_bwd_params --------------------------
	.section	.nv.shared._Z35group_norm_nhwc_bwd_one_pass_kernelI11Fp16IOFp32WLi64ELi30ELi480EEv26Group_norm_nhwc_bwd_params,"aw",@nobits
	.sectionflags	@""
	.align	16
.nv.shared._Z35group_norm_nhwc_bwd_one_pass_kernelI11Fp16IOFp32WLi64ELi30ELi480EEv26Group_norm_nhwc_bwd_params:
	.zero		7840


//--------------------- .nv.shared._Z35group_norm_nhwc_bwd_one_pass_kernelI11Fp16IOFp32WLi128ELi30ELi480EEv26Group_norm_nhwc_bwd_params --------------------------
	.section	.nv.shared._Z35group_norm_nhwc_bwd_one_pass_kernelI11Fp16IOFp32WLi128ELi30ELi480EEv26Group_norm_nhwc_bwd_params,"aw",@nobits
	.sectionflags	@""
	.align	16
.nv.shared._Z35group_norm_nhwc_bwd_one_pass_kernelI11Fp16IOFp32WLi128ELi30ELi480EEv26Group_norm_nhwc_bwd_params:
	.zero		7840


//--------------------- .nv.shared._Z35group_norm_nhwc_bwd_one_pass_kernelI11Fp16IOFp32WLi256ELi30ELi480EEv26Group_norm_nhwc_bwd_params --------------------------
	.section	.nv.shared._Z35group_norm_nhwc_bwd_one_pass_kernelI11Fp16IOFp32WLi256ELi30ELi480EEv26Group_norm_nhwc_bwd_params,"aw",@nobits
	.sectionflags	@""
	.align	16
.nv.shared._Z35group_norm_nhwc_bwd_one_pass_kernelI11Fp16IOFp32WLi256ELi30ELi480EEv26Group_norm_nhwc_bwd_params:
	.zero		7840


//--------------------- .nv.shared._Z35group_norm_nhwc_bwd_one_pass_kernelI11Fp16IOFp32WLi512ELi30ELi480EEv26Group_norm_nhwc_bwd_params --------------------------
	.section	.nv.shared._Z35group_norm_nhwc_bwd_one_pass_kernelI11Fp16IOFp32WLi512ELi30ELi480EEv26Group_norm_nhwc_bwd_params,"aw",@nobits
	.sectionflags	@""
	.align	16
.nv.shared._Z35group_norm_nhwc_bwd_one_pass_kernelI11Fp16IOFp32WLi512ELi30ELi480EEv26Group_norm_nhwc_bwd_params:
	.zero		7840


//--------------------- .nv.shared._Z35group_norm_nhwc_bwd_one_pass_kernelI11Fp16IOBf16WLi64ELi30ELi480EEv26Group_norm_nhwc_bwd_params --------------------------
	.section	.nv.shared._Z35group_norm_nhwc_bwd_one_pass_kernelI11Fp16IOBf16WLi64ELi30ELi480EEv26Group_norm_nhwc_bwd_params,"aw",@nobits
	.sectionflags	@""
	.align	16
.nv.shared._Z35group_norm_nhwc_bwd_one_pass_kernelI11Fp16IOBf16WLi64ELi30ELi480EEv26Group_norm_nhwc_bwd_params:
	.zero		7840


//--------------------- .nv.shared._Z35group_norm_nhwc_bwd_one_pass_kernelI11Fp16IOBf16WLi128ELi30ELi480EEv26Group_norm_nhwc_bwd_params --------------------------
	.section	.nv.shared._Z35group_norm_nhwc_bwd_one_pass_kernelI11Fp16IOBf16WLi128ELi30ELi480EEv26Group_norm_nhwc_bwd_params,"aw",@nobits
	.sectionflags	@""
	.align	16
.nv.shared._Z35group_norm_nhwc_bwd_one_pass_kernelI11Fp16IOBf16WLi128ELi30ELi480EEv26Group_norm_nhwc_bwd_params:
	.zero		7840


//--------------------- .nv.shared._Z35group_norm_nhwc_bwd_one_pass_kernelI11Fp16IOBf16WLi256ELi30ELi480EEv26Group_norm_nhwc_bwd_params --------------------------
	.section	.nv.shared._Z35group_norm_nhwc_bwd_one_pass_kernelI11Fp16IOBf16WLi256ELi30ELi480EEv26Group_norm_nhwc_bwd_params,"aw",@nobits
	.sectionflags	@""
	.align	16
.nv.shared._Z35group_norm_nhwc_bwd_one_pass_kernelI11Fp16IOBf16WLi256ELi30ELi480EEv26Group_norm_nhwc_bwd_params:
	.zero		7840


//--------------------- .nv.shared._Z35group_norm_nhwc_bwd_one_pass_kernelI11Fp16IOBf16WLi512ELi30ELi480EEv26Group_norm_nhwc_bwd_params --------------------------
	.section	.nv.shared._Z35group_norm_nhwc_bwd_one_pass_kernelI11Fp16IOBf16WLi512ELi30ELi480EEv26Group_norm_nhwc_bwd_params,"aw",@nobits
	.sectionflags	@""
	.align	16
.nv.shared._Z35group_norm_nhwc_bwd_one_pass_kernelI11Fp16IOBf16WLi512ELi30ELi480EEv26Group_norm_nhwc_bwd_params:
	.zero		7840


//--------------------- .nv.shared._Z35group_norm_nhwc_bwd_one_pass_kernelI11Fp16IOFp16WLi64ELi30ELi480EEv26Group_norm_nhwc_bwd_params --------------------------
	.section	.nv.shared._Z35group_norm_nhwc_bwd_one_pass_kernelI11Fp16IOFp16WLi64ELi30ELi480EEv26Group_norm_nhwc_bwd_params,"aw",@nobits
	.sectionflags	@""
	.align	16
.nv.shared._Z35group_norm_nhwc_bwd_one_pass_kernelI11Fp16IOFp16WLi64ELi30ELi480EEv26Group_norm_nhwc_bwd_params:
	.zero		7840


//--------------------- .nv.shared._Z35group_norm_nhwc_bwd_one_pass_kernelI11Fp16IOFp16WLi128ELi30ELi480EEv26Group_norm_nhwc_bwd_params --------------------------
	.section	.nv.shared._Z35group_norm_nhwc_bwd_one_pass_kernelI11Fp16IOFp16WLi128ELi30ELi480EEv26Group_norm_nhwc_bwd_params,"aw",@nobits
	.sectionflags	@""
	.align	16
.nv.shared._Z35group_norm_nhwc_bwd_one_pass_kernelI11Fp16IOFp16WLi128ELi30ELi480EEv26Group_norm_nhwc_bwd_params:
	.zero		7840


//--------------------- .nv.shared._Z35group_norm_nhwc_bwd_one_pass_kernelI11Fp16IOFp16WLi256ELi30ELi480EEv26Group_norm_nhwc_bwd_params --------------------------
	.section	.nv.shared._Z35group_norm_nhwc_bwd_one_pass_kernelI11Fp16IOFp16WLi256ELi30ELi480EEv26Group_norm_nhwc_bwd_params,"aw",@nobits
	.sectionflags	@""
	.align	16
.nv.shared._Z35group_norm_nhwc_bwd_one_pass_kernelI11Fp16IOFp16WLi256ELi30ELi480EEv26Group_norm_nhwc_bwd_params:
	.zero		7840


//--------------------- .nv.shared._Z35group_norm_nhwc_bwd_one_pass_kernelI11Fp16IOFp16WLi512ELi30ELi480EEv26Group_norm_nhwc_bwd_params --------------------------
	.section	.nv.shared._Z35group_norm_nhwc_bwd_one_pass_kernelI11Fp16IOFp16WLi512ELi30ELi480EEv26Group_norm_nhwc_bwd_params,"aw",@nobits
	.sectionflags	@""
	.align	16
.nv.shared._Z35group_norm_nhwc_bwd_one_pass_kernelI11Fp16IOFp16WLi512ELi30ELi480EEv26Group_norm_nhwc_bwd_params:
	.zero		7840


//--------------------- .nv.shared._Z35group_norm_nhwc_bwd_one_pass_kernelI11Fp32IOFp32WLi64ELi30ELi480EEv26Group_norm_nhwc_bwd_params --------------------------
	.section	.nv.shared._Z35group_norm_nhwc_bwd_one_pass_kernelI11Fp32IOFp32WLi64ELi30ELi480EEv26Group_norm_nhwc_bwd_params,"aw",@nobits
	.sectionflags	@""
	.align	16
.nv.shared._Z35group_norm_nhwc_bwd_one_pass_kernelI11Fp32IOFp32WLi64ELi30ELi480EEv26Group_norm_nhwc_bwd_params:
	.zero		7840


//--------------------- .nv.shared._Z35group_norm_nhwc_bwd_one_pass_kernelI11Fp32IOFp32WLi128ELi30ELi480EEv26Group_norm_nhwc_bwd_params --------------------------
	.section	.nv.shared._Z35group_norm_nhwc_bwd_one_pass_kernelI11Fp32IOFp32WLi128ELi30ELi480EEv26Group_norm_nhwc_bwd_params,"aw",@nobits
	.sectionflags	@""
	.align	16
.nv.shared._Z35group_norm_nhwc_bwd_one_pass_kernelI11Fp32IOFp32WLi128ELi30ELi480EEv26Group_norm_nhwc_bwd_params:
	.zero		7840


//--------------------- .nv.shared._Z35group_norm_nhwc_bwd_one_pass_kernelI11Fp32IOFp32WLi256ELi30ELi480EEv26Group_norm_nhwc_bwd_params --------------------------
	.section	.nv.shared._Z35group_norm_nhwc_bwd_one_pass_kernelI11Fp32IOFp32WLi256ELi30ELi480EEv26Group_norm_nhwc_bwd_params,"aw",@nobits
	.sectionflags	@""
	.align	16
.nv.shared._Z35group_norm_nhwc_bwd_one_pass_kernelI11Fp32IOFp32WLi256ELi30ELi480EEv26Group_norm_nhwc_bwd_params:
	.zero		7840


//--------------------- .nv.shared._Z35group_norm_nhwc_bwd_one_pass_kernelI11Fp32IOFp32WLi512ELi30ELi480EEv26Group_norm_nhwc_bwd_params --------------------------
	.section	.nv.shared._Z35group_norm_nhwc_bwd_one_pass_kernelI11Fp32IOFp32WLi512ELi30ELi480EEv26Group_norm_nhwc_bwd_params,"aw",@nobits
	.sectionflags	@""
	.align	16
.nv.shared._Z35group_norm_nhwc_bwd_one_pass_kernelI11Fp32IOFp32WLi512ELi30ELi480EEv26Group_norm_nhwc_bwd_params:
	.zero		7840


//--------------------- .nv.shared._Z35group_norm_nhwc_bwd_one_pass_kernelI11Fp32IOBf16WLi64ELi30ELi480EEv26Group_norm_nhwc_bwd_params --------------------------
	.section	.nv.shared._Z35group_norm_nhwc_bwd_one_pass_kernelI11Fp32IOBf16WLi64ELi30ELi480EEv26Group_norm_nhwc_bwd_params,"aw",@nobits
	.sectionflags	@""
	.align	16
.nv.shared._Z35group_norm_nhwc_bwd_one_pass_kernelI11Fp32IOBf16WLi64ELi30ELi480EEv26Group_norm_nhwc_bwd_params:
	.zero		7840


//--------------------- .nv.shared._Z35group_norm_nhwc_bwd_one_pass_kernelI11Fp32IOBf16WLi128ELi30ELi480EEv26Group_norm_nhwc_bwd_params --------------------------
	.section	.nv.shared._Z35group_norm_nhwc_bwd_one_pass_kernelI11Fp32IOBf16WLi128ELi30ELi480EEv26Group_norm_nhwc_bwd_params,"aw",@nobits
	.sectionflags	@""
	.align	16
.nv.shared._Z35group_norm_nhwc_bwd_one_pass_kernelI11Fp32IOBf16WLi128ELi30ELi480EEv26Group_norm_nhwc_bwd_params:
	.zero		7840


//--------------------- .nv.shared._Z35group_norm_nhwc_bwd_one_pass_kernelI11Fp32IOBf16WLi256ELi30ELi480EEv26Group_norm_nhwc_bwd_params --------------------------
	.section	.nv.shared._Z35group_norm_nhwc_bwd_one_pass_kernelI11Fp32IOBf16WLi256ELi30ELi480EEv26Group_norm_nhwc_bwd_params,"aw",@nobits
	.sectionflags	@""
	.align	16
.nv.shared._Z35group_norm_nhwc_bwd_one_pass_kernelI11Fp32IOBf16WLi256ELi30ELi480EEv26Group_norm_nhwc_bwd_params:
	.zero		7840


//--------------------- .nv.shared._Z35group_norm_nhwc_bwd_one_pass_kernelI11Fp32IOBf16WLi512ELi30ELi480EEv26Group_norm_nhwc_bwd_params --------------------------
	.section	.nv.shared._Z35group_norm_nhwc_bwd_one_pass_kernelI11Fp32IOBf16WLi512ELi30ELi480EEv26Group_norm_nhwc_bwd_params,"aw",@nobits
	.sectionflags	@""
	.align	16
.nv.shared._Z35group_norm_nhwc_bwd_one_pass_kernelI11Fp32IOBf16WLi512ELi30ELi480EEv26Group_norm_nhwc_bwd_params:
	.zero		7840


//--------------------- .nv.shared._Z35group_norm_nhwc_bwd_one_pass_kernelI11Fp32IOFp16WLi64ELi30ELi480EEv26Group_norm_nhwc_bwd_params --------------------------
	.section	.nv.shared._Z35group_norm_nhwc_bwd_one_pass_kernelI11Fp32IOFp16WLi64ELi30ELi480EEv26Group_norm_nhwc_bwd_params,"aw",@nobits
	.sectionflags	@""
	.align	16
.nv.shared._Z35group_norm_nhwc_bwd_one_pass_kernelI11Fp32IOFp16WLi64ELi30ELi480EEv26Group_norm_nhwc_bwd_params:
	.zero		7840


//--------------------- .nv.shared._Z35group_norm_nhwc_bwd_one_pass_kernelI11Fp32IOFp16WLi128ELi30ELi480EEv26Group_norm_nhwc_bwd_params --------------------------
	.section	.nv.shared._Z35group_norm_nhwc_bwd_one_pass_kernelI11Fp32IOFp16WLi128ELi30ELi480EEv26Group_norm_nhwc_bwd_params,"aw",@nobits
	.sectionflags	@""
	.align	16
.nv.shared._Z35group_norm_nhwc_bwd_one_pass_kernelI11Fp32IOFp16WLi128ELi30ELi480EEv26Group_norm_nhwc_bwd_params:
	.zero		7840


//--------------------- .nv.shared._Z35group_norm_nhwc_bwd_one_pass_kernelI11Fp32IOFp16WLi256ELi30ELi480EEv26Group_norm_nhwc_bwd_params --------------------------
	.section	.nv.shared._Z35group_norm_nhwc_bwd_one_pass_kernelI11Fp32IOFp16WLi256ELi30ELi480EEv26Group_norm_nhwc_bwd_params,"aw",@nobits
	.sectionflags	@""
	.align	16
.nv.shared._Z35group_norm_nhwc_bwd_one_pass_kernelI11Fp32IOFp16WLi256ELi30ELi480EEv26Group_norm_nhwc_bwd_params:
	.zero		7840


//--------------------- .nv.shared._Z35group_norm_nhwc_bwd_one_pass_kernelI11Fp32IOFp16WLi512ELi30ELi480EEv26Group_norm_nhwc_bwd_params --------------------------
	.section	.nv.shared._Z35group_norm_nhwc_bwd_one_pass_kernelI11Fp32IOFp16WLi512ELi30ELi480EEv26Group_norm_nhwc_bwd_params,"aw",@nobits
	.sectionflags	@""
	.align	16
.nv.shared._Z35group_norm_nhwc_bwd_one_pass_kernelI11Fp32IOFp16WLi512ELi30ELi480EEv26Group_norm_nhwc_bwd_params:
	.zero		7840


//--------------------- .nv.shared._Z35group_norm_nhwc_fwd_one_pass_kernelI11Bf16IOFp32WLi64ELi30ELi480EEv26Group_norm_nhwc_fwd_params --------------------------
	.section	.nv.shared._Z35group_norm_nhwc_fwd_one_pass_kernelI11Bf16IOFp32WLi64ELi30ELi480EEv26Group_norm_nhwc_fwd_params,"aw",@nobits
	.sectionflags	@""
	.align	8
.nv.shared._Z35group_norm_nhwc_fwd_one_pass_kernelI11Bf16IOFp32WLi64ELi30ELi480EEv26Group_norm_nhwc_fwd_params:
	.zero		152


//--------------------- .nv.shared._Z35group_norm_nhwc_fwd_one_pass_kernelI11Bf16IOFp32WLi128ELi30ELi480EEv26Group_norm_nhwc_fwd_params --------------------------
	.section	.nv.shared._Z35group_norm_nhwc_fwd_one_pass_kernelI11Bf16IOFp32WLi128ELi30ELi480EEv26Group_norm_nhwc_fwd_params,"aw",@nobits
	.sectionflags	@""
	.align	8
.nv.shared._Z35group_norm_nhwc_fwd_one_pass_kernelI11Bf16IOFp32WLi128ELi30ELi480EEv26Group_norm_nhwc_fwd_params:
	.zero		152


//--------------------- .nv.shared._Z35group_norm_nhwc_fwd_one_pass_kernelI11Bf16IOFp32WLi256ELi30ELi480EEv26Group_norm_nhwc_fwd_params --------------------------
	.section	.nv.shared._Z35group_norm_nhwc_fwd_one_pass_kernelI11Bf16IOFp32WLi256ELi30ELi480EEv26Group_norm_nhwc_fwd_params,"aw",@nobits
	.sectionflags	@""
	.align	8
.nv.shared._Z35group_norm_nhwc_fwd_one_pass_kernelI11Bf16IOFp32WLi256ELi30ELi480EEv26Group_norm_nhwc_fwd_params:
	.zero		152


//--------------------- .nv.shared._Z35group_norm_nhwc_fwd_one_pass_kernelI11Bf16IOFp32WLi512ELi30ELi480EEv26Group_norm_nhwc_fwd_params --------------------------
	.section	.nv.shared._Z35group_norm_nhwc_fwd_one_pass_kernelI11Bf16IOFp32WLi512ELi30ELi480EEv26Group_norm_nhwc_fwd_params,"aw",@nobits
	.sectionflags	@""
	.align	8
.nv.shared._Z35group_norm_nhwc_fwd_one_pass_kernelI11Bf16IOFp32WLi512ELi30ELi480EEv26Group_norm_nhwc_fwd_params:
	.zero		152


//--------------------- .nv.shared._Z35group_norm_nhwc_fwd_one_pass_kernelI11Bf16IOBf16WLi64ELi30ELi480EEv26Group_norm_nhwc_fwd_params --------------------------
	.section	.nv.shared._Z35group_norm_nhwc_fwd_one_pass_kernelI11Bf16IOBf16WLi64ELi30ELi480EEv26Group_norm_nhwc_fwd_params,"aw",@nobits
	.sectionflags	@""
	.align	8
.nv.shared._Z35group_norm_nhwc_fwd_one_pass_kernelI11Bf16IOBf16WLi64ELi30ELi480EEv26Group_norm_nhwc_fwd_params:
	.zero		152


//--------------------- .nv.shared._Z35group_norm_nhwc_fwd_one_pass_kernelI11Bf16IOBf16WLi128ELi30ELi480EEv26Group_norm_nhwc_fwd_params --------------------------
	.section	.nv.shared._Z35group_norm_nhwc_fwd_one_pass_kernelI11Bf16IOBf16WLi128ELi30ELi480EEv26Group_norm_nhwc_fwd_params,"aw",@nobits
	.sectionflags	@""
	.align	8
.nv.shared._Z35group_norm_nhwc_fwd_one_pass_kernelI11Bf16IOBf16WLi128ELi30ELi480EEv26Group_norm_nhwc_fwd_params:
	.zero		152


//--------------------- .nv.shared._Z35group_norm_nhwc_fwd_one_pass_kernelI11Bf16IOBf16WLi256ELi30ELi480EEv26Group_norm_nhwc_fwd_params --------------------------
	.section	.nv.shared._Z35group_norm_nhwc_fwd_one_pass_kernelI11Bf16IOBf16WLi256ELi30ELi480EEv26Group_norm_nhwc_fwd_params,"aw",@nobits
	.sectionflags	@""
	.align	8
.nv.shared._Z35group_norm_nhwc_fwd_one_pass_kernelI11Bf16IOBf16WLi256ELi30ELi480EEv26Group_norm_nhwc_fwd_params:
	.zero		152


//--------------------- .nv.shared._Z35group_norm_nhwc_fwd_one_pass_kernelI11Bf16IOBf16WLi512ELi30ELi480EEv26Group_norm_nhwc_fwd_params --------------------------
	.section	.nv.shared._Z35group_norm_nhwc_fwd_one_pass_kernelI11Bf16IOBf16WLi512ELi30ELi480EEv26Group_norm_nhwc_fwd_params,"aw",@nobits
	.sectionflags	@""
	.align	8
.nv.shared._Z35group_norm_nhwc_fwd_one_pass_kernelI11Bf16IOBf16WLi512ELi30ELi480EEv26Group_norm_nhwc_fwd_params:
	.zero		152


//--------------------- .nv.shared._Z35group_norm_nhwc_fwd_one_pass_kernelI11Bf16IOFp16WLi64ELi30ELi480EEv26Group_norm_nhwc_fwd_params --------------------------
	.section	.nv.shared._Z35group_norm_nhwc_fwd_one_pass_kernelI11Bf16IOFp16WLi64ELi30ELi480EEv26Group_norm_nhwc_fwd_params,"aw",@nobits
	.sectionflags	@""
	.align	8
.nv.shared._Z35group_norm_nhwc_fwd_one_pass_kernelI11Bf16IOFp16WLi64ELi30ELi480EEv26Group_norm_nhwc_fwd_params:
	.zero		152


//--------------------- .nv.shared._Z35group_norm_nhwc_fwd_one_pass_kernelI11Bf16IOFp16WLi128ELi30ELi480EEv26Group_norm_nhwc_fwd_params --------------------------
	.section	.nv.shared._Z35group_norm_nhwc_fwd_one_pass_kernelI11Bf16IOFp16WLi128ELi30ELi480EEv26Group_norm_nhwc_fwd_params,"aw",@nobits
	.sectionflags	@""
	.align	8
.nv.shared._Z35group_norm_nhwc_fwd_one_pass_kernelI11Bf16IOFp16WLi128ELi30ELi480EEv26Group_norm_nhwc_fwd_params:
	.zero		152


//--------------------- .nv.shared._Z35group_norm_nhwc_fwd_one_pass_kernelI11Bf16IOFp16WLi256ELi30ELi480EEv26Group_norm_nhwc_fwd_params --------------------------
	.section	.nv.shared._Z35group_norm_nhwc_fwd_one_pass_kernelI11Bf16IOFp16WLi256ELi30ELi480EEv26Group_norm_nhwc_fwd_params,"aw",@nobits
	.sectionflags	@""
	.align	8
.nv.shared._Z35group_norm_nhwc_fwd_one_pass_kernelI11Bf16IOFp16WLi256ELi30ELi480EEv26Group_norm_nhwc_fwd_params:
	.zero		152


//--------------------- .nv.shared._Z35group_norm_nhwc_fwd_one_pass_kernelI11Bf16IOFp16WLi512ELi30ELi480EEv26Group_norm_nhwc_fwd_params --------------------------
	.section	.nv.shared._Z35group_norm_nhwc_fwd_one_pass_kernelI11Bf16IOFp16WLi512ELi30ELi480EEv26Group_norm_nhwc_fwd_params,"aw",@nobits
	.sectionflags	@""
	.align	8
.nv.shared._Z35group_norm_nhwc_fwd_one_pass_kernelI11Bf16IOFp16WLi512ELi30ELi480EEv26Group_norm_nhwc_fwd_params:
	.zero		152


//--------------------- .nv.shared._Z35group_norm_nhwc_fwd_one_pass_kernelI11Fp16IOFp32WLi64ELi30ELi480EEv26Group_norm_nhwc_fwd_params --------------------------
	.section	.nv.shared._Z35group_norm_nhwc_fwd_one_pass_kernelI11Fp16IOFp32WLi64ELi30ELi480EEv26Group_norm_nhwc_fwd_params,"aw",@nobits
	.sectionflags	@""
	.align	8
.nv.shared._Z35group_norm_nhwc_fwd_one_pass_kernelI11Fp16IOFp32WLi64ELi30ELi480EEv26Group_norm_nhwc_fwd_params:
	.zero		152


//--------------------- .nv.shared._Z35group_norm_nhwc_fwd_one_pass_kernelI11Fp16IOFp32WLi128ELi30ELi480EEv26Group_norm_nhwc_fwd_params --------------------------
	.section	.nv.shared._Z35group_norm_nhwc_fwd_one_pass_kernelI11Fp16IOFp32WLi128ELi30ELi480EEv26Group_norm_nhwc_fwd_params,"aw",@nobits
	.sectionflags	@""
	.align	8
.nv.shared._Z35group_norm_nhwc_fwd_one_pass_kernelI11Fp16IOFp32WLi128ELi30ELi480EEv26Group_norm_nhwc_fwd_params:
	.zero		152


//--------------------- .nv.shared._Z35group_norm_nhwc_fwd_one_pass_kernelI11Fp16IOFp32WLi256ELi30ELi480EEv26Group_norm_nhwc_fwd_params --------------------------
	.section	.nv.shared._Z35group_norm_nhwc_fwd_one_pass_kernelI11Fp16IOFp32WLi256ELi30ELi480EEv26Group_norm_nhwc_fwd_params,"aw",@nobits
	.sectionflags	@""
	.align	8
.nv.shared._Z35group_norm_nhwc_fwd_one_pass_kernelI11Fp16IOFp32WLi256ELi30ELi480EEv26Group_norm_nhwc_fwd_params:
	.zero		152


//--------------------- .nv.shared._Z35group_norm_nhwc_fwd_one_pass_kernelI11Fp16IOFp32WLi512ELi30ELi480EEv26Group_norm_nhwc_fwd_params --------------------------
	.section	.nv.shared._Z35group_norm_nhwc_fwd_one_pass_kernelI11Fp16IOFp32WLi512ELi30ELi480EEv26Group_norm_nhwc_fwd_params,"aw",@nobits
	.sectionflags	@""
	.align	8
.nv.shared._Z35group_norm_nhwc_fwd_one_pass_kernelI11Fp16IOFp32WLi512ELi30ELi480EEv26Group_norm_nhwc_fwd_params:
	.zero		152


//--------------------- .nv.shared._Z35group_norm_nhwc_fwd_one_pass_kernelI11Fp16IOBf16WLi64ELi30ELi480EEv26Group_norm_nhwc_fwd_params --------------------------
	.section	.nv.shared._Z35group_norm_nhwc_fwd_one_pass_kernelI11Fp16IOBf16WLi64ELi30ELi480EEv26Group_norm_nhwc_fwd_params,"aw",@nobits
	.sectionflags	@""
	.align	8
.nv.shared._Z35group_norm_nhwc_fwd_one_pass_kernelI11Fp16IOBf16WLi64ELi30ELi480EEv26Group_norm_nhwc_fwd_params:
	.zero		152


//--------------------- .nv.shared._Z35group_norm_nhwc_fwd_one_pass_kernelI11Fp16IOBf16WLi128ELi30ELi480EEv26Group_norm_nhwc_fwd_params --------------------------
	.section	.nv.shared._Z35group_norm_nhwc_fwd_one_pass_kernelI11Fp16IOBf16WLi128ELi30ELi480EEv26Group_norm_nhwc_fwd_params,"aw",@nobits
	.sectionflags	@""
	.align	8
.nv.shared._Z35group_norm_nhwc_fwd_one_pass_kernelI11Fp16IOBf16WLi128ELi30ELi480EEv26Group_norm_nhwc_fwd_params:
	.zero		152


//--------------------- .nv.shared._Z35group_norm_nhwc_fwd_one_pass_kernelI11Fp16IOBf16WLi256ELi30ELi480EEv26Group_norm_nhwc_fwd_params --------------------------
	.section	.nv.shared._Z35group_norm_nhwc_fwd_one_pass_kernelI11Fp16IOBf16WLi256ELi30ELi480EEv26Group_norm_nhwc_fwd_params,"aw",@nobits
	.sectionflags	@""
	.align	8
.nv.shared._Z35group_norm_nhwc_fwd_one_pass_kernelI11Fp16IOBf16WLi256ELi30ELi480EEv26Group_norm_nhwc_fwd_params:
	.zero		152


//--------------------- .nv.shared._Z35group_norm_nhwc_fwd_one_pass_kernelI11Fp16IOBf16WLi512ELi30ELi480EEv26Group_norm_nhwc_fwd_params --------------------------
	.section	.nv.shared._Z35group_norm_nhwc_fwd_one_pass_kernelI11Fp16IOBf16WLi512ELi30ELi480EEv26Group_norm_nhwc_fwd_params,"aw",@nobits
	.sectionflags	@""
	.align	8
.nv.shared._Z35group_norm_nhwc_fwd_one_pass_kernelI11Fp16IOBf16WLi512ELi30ELi480EEv26Group_norm_nhwc_fwd_params:
	.zero		152


//--------------------- .nv.shared._Z35group_norm_nhwc_fwd_one_pass_kernelI11Fp16IOFp16WLi64ELi30ELi480EEv26Group_norm_nhwc_fwd_params --------------------------
	.section	.nv.shared._Z35group_norm_nhwc_fwd_one_pass_kernelI11Fp16IOFp16WLi64ELi30ELi480EEv26Group_norm_nhwc_fwd_params,"aw",@nobits
	.sectionflags	@""
	.align	8
.nv.shared._Z35group_norm_nhwc_fwd_one_pass_kernelI11Fp16IOFp16WLi64ELi30ELi480EEv26Group_norm_nhwc_fwd_params:
	.zero		152


//--------------------- .nv.shared._Z35group_norm_nhwc_fwd_one_pass_kernelI11Fp16IOFp16WLi128ELi30ELi480EEv26Group_norm_nhwc_fwd_params --------------------------
	.section	.nv.shared._Z35group_norm_nhwc_fwd_one_pass_kernelI11Fp16IOFp16WLi128ELi30ELi480EEv26Group_norm_nhwc_fwd_params,"aw",@nobits
	.sectionflags	@""
	.align	8
.nv.shared._Z35group_norm_nhwc_fwd_one_pass_kernelI11Fp16IOFp16WLi128ELi30ELi480EEv26Group_norm_nhwc_fwd_params:
	.zero		152


//--------------------- .nv.shared._Z35group_norm_nhwc_fwd_one_pass_kernelI11Fp16IOFp16WLi256ELi30ELi480EEv26Group_norm_nhwc_fwd_params --------------------------
	.section	.nv.shared._Z35group_norm_nhwc_fwd_one_pass_kernelI11Fp16IOFp16WLi256ELi30ELi480EEv26Group_norm_nhwc_fwd_params,"aw",@nobits
	.sectionflags	@""
	.align	8
.nv.shared._Z35group_norm_nhwc_fwd_one_pass_kernelI11Fp16IOFp16WLi256ELi30ELi480EEv26Group_norm_nhwc_fwd_params:
	.zero		152


//--------------------- .nv.shared._Z35group_norm_nhwc_fwd_one_pass_kernelI11Fp16IOFp16WLi512ELi30ELi480EEv26Group_norm_nhwc_fwd_params --------------------------
	.section	.nv.shared._Z35group_norm_nhwc_fwd_one_pass_kernelI11Fp16IOFp16WLi512ELi30ELi480EEv26Group_norm_nhwc_fwd_params,"aw",@nobits
	.sectionflags	@""
	.align	8
.nv.shared._Z35group_norm_nhwc_fwd_one_pass_kernelI11Fp16IOFp16WLi512ELi30ELi480EEv26Group_norm_nhwc_fwd_params:
	.zero		152


//--------------------- .nv.shared._Z35group_norm_nhwc_fwd_one_pass_kernelI11Fp32IOFp32WLi64ELi30ELi480EEv26Group_norm_nhwc_fwd_params --------------------------
	.section	.nv.shared._Z35group_norm_nhwc_fwd_one_pass_kernelI11Fp32IOFp32WLi64ELi30ELi480EEv26Group_norm_nhwc_fwd_params,"aw",@nobits
	.sectionflags	@""
	.align	8
.nv.shared._Z35group_norm_nhwc_fwd_one_pass_kernelI11Fp32IOFp32WLi64ELi30ELi480EEv26Group_norm_nhwc_fwd_params:
	.zero		152


//--------------------- .nv.shared._Z35group_norm_nhwc_fwd_one_pass_kernelI11Fp32IOFp32WLi128ELi30ELi480EEv26Group_norm_nhwc_fwd_params --------------------------
	.section	.nv.shared._Z35group_norm_nhwc_fwd_one_pass_kernelI11Fp32IOFp32WLi128ELi30ELi480EEv26Group_norm_nhwc_fwd_params,"aw",@nobits
	.sectionflags	@""
	.align	8
.nv.shared._Z35group_norm_nhwc_fwd_one_pass_kernelI11Fp32IOFp32WLi128ELi30ELi480EEv26Group_norm_nhwc_fwd_params:
	.zero		152


//--------------------- .nv.shared._Z35group_norm_nhwc_fwd_one_pass_kernelI11Fp32IOFp32WLi256ELi30ELi480EEv26Group_norm_nhwc_fwd_params --------------------------
	.section	.nv.shared._Z35group_norm_nhwc_fwd_one_pass_kernelI11Fp32IOFp32WLi256ELi30ELi480EEv26Group_norm_nhwc_fwd_params,"aw",@nobits
	.sectionflags	@""
	.align	8
.nv.shared._Z35group_norm_nhwc_fwd_one_pass_kernelI11Fp32IOFp32WLi256ELi30ELi480EEv26Group_norm_nhwc_fwd_params:
	.zero		152


//--------------------- .nv.shared._Z35group_norm_nhwc_fwd_one_pass_kernelI11Fp32IOFp32WLi512ELi30ELi480EEv26Group_norm_nhwc_fwd_params --------------------------
	.section	.nv.shared._Z35group_norm_nhwc_fwd_one_pass_kernelI11Fp32IOFp32WLi512ELi30ELi480EEv26Group_norm_nhwc_fwd_params,"aw",@nobits
	.sectionflags	@""
	.align	8
.nv.shared._Z35group_norm_nhwc_fwd_one_pass_kernelI11Fp32IOFp32WLi512ELi30ELi480EEv26Group_norm_nhwc_fwd_params:
	.zero		152


//--------------------- .nv.shared._Z35group_norm_nhwc_fwd_one_pass_kernelI11Fp32IOBf16WLi64ELi30ELi480EEv26Group_norm_nhwc_fwd_params --------------------------
	.section	.nv.shared._Z35group_norm_nhwc_fwd_one_pass_kernelI11Fp32IOBf16WLi64ELi30ELi480EEv26Group_norm_nhwc_fwd_params,"aw",@nobits
	.sectionflags	@""
	.align	8
.nv.shared._Z35group_norm_nhwc_fwd_one_pass_kernelI11Fp32IOBf16WLi64ELi30ELi480EEv26Group_norm_nhwc_fwd_params:
	.zero		152


//--------------------- .nv.shared._Z35group_norm_nhwc_fwd_one_pass_kernelI11Fp32IOBf16WLi128ELi30ELi480EEv26Group_norm_nhwc_fwd_params --------------------------
	.section	.nv.shared._Z35group_norm_nhwc_fwd_one_pass_kernelI11Fp32IOBf16WLi128ELi30ELi480EEv26Group_norm_nhwc_fwd_params,"aw",@nobits
	.sectionflags	@""
	.align	8
.nv.shared._Z35group_norm_nhwc_fwd_one_pass_kernelI11Fp32IOBf16WLi128ELi30ELi480EEv26Group_norm_nhwc_fwd_params:
	.zero		152


//--------------------- .nv.shared._Z35group_norm_nhwc_fwd_one_pass_kernelI11Fp32IOBf16WLi256ELi30ELi480EEv26Group_norm_nhwc_fwd_params --------------------------
	.section	.nv.shared._Z35group_norm_nhwc_fwd_one_pass_kernelI11Fp32IOBf16WLi256ELi30ELi480EEv26Group_norm_nhwc_fwd_params,"aw",@nobits
	.sectionflags	@""
	.align	8
.nv.shared._Z35group_norm_nhwc_fwd_one_pass_kernelI11Fp32IOBf16WLi256ELi30ELi480EEv26Group_norm_nhwc_fwd_params:
	.zero		152


//--------------------- .nv.shared._Z35group_norm_nhwc_fwd_one_pass_kernelI11Fp32IOBf16WLi512ELi30ELi480EEv26Group_norm_nhwc_fwd_params --------------------------
	.section	.nv.shared._Z35group_norm_nhwc_fwd_one_pass_kernelI11Fp32IOBf16WLi512ELi30ELi480EEv26Group_norm_nhwc_fwd_params,"aw",@nobits
	.sectionflags	@""
	.align	8
.nv.shared._Z35group_norm_nhwc_fwd_one_pass_kernelI11Fp32IOBf16WLi512ELi30ELi480EEv26Group_norm_nhwc_fwd_params:
	.zero		152


//--------------------- .nv.shared._Z35group_norm_nhwc_fwd_one_pass_kernelI11Fp32IOFp16WLi64ELi30ELi480EEv26Group_norm_nhwc_fwd_params --------------------------
	.section	.nv.shared._Z35group_norm_nhwc_fwd_one_pass_kernelI11Fp32IOFp16WLi64ELi30ELi480EEv26Group_norm_nhwc_fwd_params,"aw",@nobits
	.sectionflags	@""
	.align	8
.nv.shared._Z35group_norm_nhwc_fwd_one_pass_kernelI11Fp32IOFp16WLi64ELi30ELi480EEv26Group_norm_nhwc_fwd_params:
	.zero		152


//--------------------- .nv.shared._Z35group_norm_nhwc_fwd_one_pass_kernelI11Fp32IOFp16WLi128ELi30ELi480EEv26Group_norm_nhwc_fwd_params --------------------------
	.section	.nv.shared._Z35group_norm_nhwc_fwd_one_pass_kernelI11Fp32IOFp16WLi128ELi30ELi480EEv26Group_norm_nhwc_fwd_params,"aw",@nobits
	.sectionflags	@""
	.align	8
.nv.shared._Z35group_norm_nhwc_fwd_one_pass_kernelI11Fp32IOFp16WLi128ELi30ELi480EEv26Group_norm_nhwc_fwd_params:
	.zero		152


//--------------------- .nv.shared._Z35group_norm_nhwc_fwd_one_pass_kernelI11Fp32IOFp16WLi256ELi30ELi480EEv26Group_norm_nhwc_fwd_params --------------------------
	.section	.nv.shared._Z35group_norm_nhwc_fwd_one_pass_kernelI11Fp32IOFp16WLi256ELi30ELi480EEv26Group_norm_nhwc_fwd_params,"aw",@nobits
	.sectionflags	@""
	.align	8
.nv.shared._Z35group_norm_nhwc_fwd_one_pass_kernelI11Fp32IOFp16WLi256ELi30ELi480EEv26Group_norm_nhwc_fwd_params:
	.zero		152


//--------------------- .nv.shared._Z35group_norm_nhwc_fwd_one_pass_kernelI11Fp32IOFp16WLi512ELi30ELi480EEv26Group_norm_nhwc_fwd_params --------------------------
	.section	.nv.shared._Z35group_norm_nhwc_fwd_one_pass_kernelI11Fp32IOFp16WLi512ELi30ELi480EEv26Group_norm_nhwc_fwd_params,"aw",@nobits
	.sectionflags	@""
	.align	8
.nv.shared._Z35group_norm_nhwc_fwd_one_pass_kernelI11Fp32IOFp16WLi512ELi30ELi480EEv26Group_norm_nhwc_fwd_params:
	.zero		152
